//
// Generated by NVIDIA NVVM Compiler
//
// Compiler Build ID: CL-36424714
// Cuda compilation tools, release 13.0, V13.0.88
// Based on NVVM 20.0.0
//

.version 9.0
.target sm_100
.address_size 64

	// .globl	_ZN3cub18CUB_300001_SM_10006detail11EmptyKernelIvEEvv
// _ZZN3cub18CUB_300001_SM_10006detail6reduce28DeviceReduceSingleTileKernelINS2_10policy_hubI11minmax_pairIiEj16minmax_binary_opIiEE10Policy1000EN6thrust24THRUST_300001_SM_1000_NS6detail15normal_iteratorINSC_10device_ptrIiEEEEPS6_jS8_S6_S6_15minmax_unary_opIiEEEvT0_T1_T2_T3_T4_T6_E12temp_storage has been demoted
// _ZZN3cub18CUB_300001_SM_10006detail6reduce18DeviceReduceKernelINS2_10policy_hubI11minmax_pairIiEj16minmax_binary_opIiEE10Policy1000EN6thrust24THRUST_300001_SM_1000_NS6detail15normal_iteratorINSC_10device_ptrIiEEEEjS8_S6_15minmax_unary_opIiEEEvT0_PT3_T1_NS0_13GridEvenShareISN_EET2_T4_E12temp_storage has been demoted
// _ZZN3cub18CUB_300001_SM_10006detail6reduce28DeviceReduceSingleTileKernelINS2_10policy_hubI11minmax_pairIiEj16minmax_binary_opIiEE10Policy1000EPS6_SB_iS8_S6_S6_N4cuda3std3__410__identityEEEvT0_T1_T2_T3_T4_T6_E12temp_storage has been demoted
// _ZZN3cub18CUB_300001_SM_10006detail6reduce28DeviceReduceSingleTileKernelINS2_10policy_hubI11minmax_pairIiEy16minmax_binary_opIiEE10Policy1000EN6thrust24THRUST_300001_SM_1000_NS6detail15normal_iteratorINSC_10device_ptrIiEEEEPS6_yS8_S6_S6_15minmax_unary_opIiEEEvT0_T1_T2_T3_T4_T6_E12temp_storage has been demoted
// _ZZN3cub18CUB_300001_SM_10006detail6reduce18DeviceReduceKernelINS2_10policy_hubI11minmax_pairIiEy16minmax_binary_opIiEE10Policy1000EN6thrust24THRUST_300001_SM_1000_NS6detail15normal_iteratorINSC_10device_ptrIiEEEEyS8_S6_15minmax_unary_opIiEEEvT0_PT3_T1_NS0_13GridEvenShareISN_EET2_T4_E12temp_storage has been demoted
// _ZZN3cub18CUB_300001_SM_10006detail6reduce28DeviceReduceSingleTileKernelINS2_10policy_hubI11minmax_pairIiEy16minmax_binary_opIiEE10Policy1000EPS6_SB_iS8_S6_S6_N4cuda3std3__410__identityEEEvT0_T1_T2_T3_T4_T6_E12temp_storage has been demoted
.global .align 1 .b8 _ZN30_INTERNAL_a3a906bd_4_k_cu_main4cuda3std3__45__cpo5beginE[1];
.global .align 1 .b8 _ZN30_INTERNAL_a3a906bd_4_k_cu_main4cuda3std3__45__cpo3endE[1];
.global .align 1 .b8 _ZN30_INTERNAL_a3a906bd_4_k_cu_main4cuda3std3__45__cpo6cbeginE[1];
.global .align 1 .b8 _ZN30_INTERNAL_a3a906bd_4_k_cu_main4cuda3std3__45__cpo4cendE[1];
.global .align 1 .b8 _ZN30_INTERNAL_a3a906bd_4_k_cu_main4cuda3std3__45__cpo6rbeginE[1];
.global .align 1 .b8 _ZN30_INTERNAL_a3a906bd_4_k_cu_main4cuda3std3__45__cpo4rendE[1];
.global .align 1 .b8 _ZN30_INTERNAL_a3a906bd_4_k_cu_main4cuda3std3__45__cpo7crbeginE[1];
.global .align 1 .b8 _ZN30_INTERNAL_a3a906bd_4_k_cu_main4cuda3std3__45__cpo5crendE[1];
.global .align 1 .b8 _ZN30_INTERNAL_a3a906bd_4_k_cu_main4cuda3std3__432_GLOBAL__N__a3a906bd_4_k_cu_main6ignoreE[1];
.global .align 1 .b8 _ZN30_INTERNAL_a3a906bd_4_k_cu_main4cuda3std3__419piecewise_constructE[1];
.global .align 1 .b8 _ZN30_INTERNAL_a3a906bd_4_k_cu_main4cuda3std3__48in_placeE[1];
.global .align 1 .b8 _ZN30_INTERNAL_a3a906bd_4_k_cu_main4cuda3std3__420unreachable_sentinelE[1];
.global .align 1 .b8 _ZN30_INTERNAL_a3a906bd_4_k_cu_main4cuda3std3__47nulloptE[1];
.global .align 1 .b8 _ZN30_INTERNAL_a3a906bd_4_k_cu_main4cuda3std3__48unexpectE[1];
.global .align 1 .b8 _ZN30_INTERNAL_a3a906bd_4_k_cu_main4cuda3std6ranges3__45__cpo4swapE[1];
.global .align 1 .b8 _ZN30_INTERNAL_a3a906bd_4_k_cu_main4cuda3std6ranges3__45__cpo9iter_moveE[1];
.global .align 1 .b8 _ZN30_INTERNAL_a3a906bd_4_k_cu_main4cuda3std6ranges3__45__cpo5beginE[1];
.global .align 1 .b8 _ZN30_INTERNAL_a3a906bd_4_k_cu_main4cuda3std6ranges3__45__cpo3endE[1];
.global .align 1 .b8 _ZN30_INTERNAL_a3a906bd_4_k_cu_main4cuda3std6ranges3__45__cpo6cbeginE[1];
.global .align 1 .b8 _ZN30_INTERNAL_a3a906bd_4_k_cu_main4cuda3std6ranges3__45__cpo4cendE[1];
.global .align 1 .b8 _ZN30_INTERNAL_a3a906bd_4_k_cu_main4cuda3std6ranges3__45__cpo7advanceE[1];
.global .align 1 .b8 _ZN30_INTERNAL_a3a906bd_4_k_cu_main4cuda3std6ranges3__45__cpo9iter_swapE[1];
.global .align 1 .b8 _ZN30_INTERNAL_a3a906bd_4_k_cu_main4cuda3std6ranges3__45__cpo4nextE[1];
.global .align 1 .b8 _ZN30_INTERNAL_a3a906bd_4_k_cu_main4cuda3std6ranges3__45__cpo4prevE[1];
.global .align 1 .b8 _ZN30_INTERNAL_a3a906bd_4_k_cu_main4cuda3std6ranges3__45__cpo4dataE[1];
.global .align 1 .b8 _ZN30_INTERNAL_a3a906bd_4_k_cu_main4cuda3std6ranges3__45__cpo5cdataE[1];
.global .align 1 .b8 _ZN30_INTERNAL_a3a906bd_4_k_cu_main4cuda3std6ranges3__45__cpo4sizeE[1];
.global .align 1 .b8 _ZN30_INTERNAL_a3a906bd_4_k_cu_main4cuda3std6ranges3__45__cpo5ssizeE[1];
.global .align 1 .b8 _ZN30_INTERNAL_a3a906bd_4_k_cu_main4cuda3std6ranges3__45__cpo8distanceE[1];
.global .align 1 .b8 _ZN30_INTERNAL_a3a906bd_4_k_cu_main6thrust24THRUST_300001_SM_1000_NS8cuda_cub3parE[1];
.global .align 1 .b8 _ZN30_INTERNAL_a3a906bd_4_k_cu_main6thrust24THRUST_300001_SM_1000_NS8cuda_cub10par_nosyncE[1];
.global .align 1 .b8 _ZN30_INTERNAL_a3a906bd_4_k_cu_main6thrust24THRUST_300001_SM_1000_NS6system6detail10sequential3seqE[1];
.global .align 1 .b8 _ZN30_INTERNAL_a3a906bd_4_k_cu_main6thrust24THRUST_300001_SM_1000_NS6system3cpp3parE[1];
.global .align 1 .b8 _ZN30_INTERNAL_a3a906bd_4_k_cu_main6thrust24THRUST_300001_SM_1000_NS12placeholders2_1E[1];
.global .align 1 .b8 _ZN30_INTERNAL_a3a906bd_4_k_cu_main6thrust24THRUST_300001_SM_1000_NS12placeholders2_2E[1];
.global .align 1 .b8 _ZN30_INTERNAL_a3a906bd_4_k_cu_main6thrust24THRUST_300001_SM_1000_NS12placeholders2_3E[1];
.global .align 1 .b8 _ZN30_INTERNAL_a3a906bd_4_k_cu_main6thrust24THRUST_300001_SM_1000_NS12placeholders2_4E[1];
.global .align 1 .b8 _ZN30_INTERNAL_a3a906bd_4_k_cu_main6thrust24THRUST_300001_SM_1000_NS12placeholders2_5E[1];
.global .align 1 .b8 _ZN30_INTERNAL_a3a906bd_4_k_cu_main6thrust24THRUST_300001_SM_1000_NS12placeholders2_6E[1];
.global .align 1 .b8 _ZN30_INTERNAL_a3a906bd_4_k_cu_main6thrust24THRUST_300001_SM_1000_NS12placeholders2_7E[1];
.global .align 1 .b8 _ZN30_INTERNAL_a3a906bd_4_k_cu_main6thrust24THRUST_300001_SM_1000_NS12placeholders2_8E[1];
.global .align 1 .b8 _ZN30_INTERNAL_a3a906bd_4_k_cu_main6thrust24THRUST_300001_SM_1000_NS12placeholders2_9E[1];
.global .align 1 .b8 _ZN30_INTERNAL_a3a906bd_4_k_cu_main6thrust24THRUST_300001_SM_1000_NS12placeholders3_10E[1];
.global .align 1 .b8 _ZN30_INTERNAL_a3a906bd_4_k_cu_main6thrust24THRUST_300001_SM_1000_NS3seqE[1];
.global .align 1 .b8 _ZN30_INTERNAL_a3a906bd_4_k_cu_main6thrust24THRUST_300001_SM_1000_NS6deviceE[1];

.visible .entry _ZN3cub18CUB_300001_SM_10006detail11EmptyKernelIvEEvv()
{


	ret;

}
	// .globl	_ZN3cub18CUB_300001_SM_10006detail6reduce28DeviceReduceSingleTileKernelINS2_10policy_hubI11minmax_pairIiEj16minmax_binary_opIiEE10Policy1000EN6thrust24THRUST_300001_SM_1000_NS6detail15normal_iteratorINSC_10device_ptrIiEEEEPS6_jS8_S6_S6_15minmax_unary_opIiEEEvT0_T1_T2_T3_T4_T6_
.visible .entry _ZN3cub18CUB_300001_SM_10006detail6reduce28DeviceReduceSingleTileKernelINS2_10policy_hubI11minmax_pairIiEj16minmax_binary_opIiEE10Policy1000EN6thrust24THRUST_300001_SM_1000_NS6detail15normal_iteratorINSC_10device_ptrIiEEEEPS6_jS8_S6_S6_15minmax_unary_opIiEEEvT0_T1_T2_T3_T4_T6_(
	.param .align 8 .b8 _ZN3cub18CUB_300001_SM_10006detail6reduce28DeviceReduceSingleTileKernelINS2_10policy_hubI11minmax_pairIiEj16minmax_binary_opIiEE10Policy1000EN6thrust24THRUST_300001_SM_1000_NS6detail15normal_iteratorINSC_10device_ptrIiEEEEPS6_jS8_S6_S6_15minmax_unary_opIiEEEvT0_T1_T2_T3_T4_T6__param_0[8],
	.param .u64 .ptr .align 1 _ZN3cub18CUB_300001_SM_10006detail6reduce28DeviceReduceSingleTileKernelINS2_10policy_hubI11minmax_pairIiEj16minmax_binary_opIiEE10Policy1000EN6thrust24THRUST_300001_SM_1000_NS6detail15normal_iteratorINSC_10device_ptrIiEEEEPS6_jS8_S6_S6_15minmax_unary_opIiEEEvT0_T1_T2_T3_T4_T6__param_1,
	.param .u32 _ZN3cub18CUB_300001_SM_10006detail6reduce28DeviceReduceSingleTileKernelINS2_10policy_hubI11minmax_pairIiEj16minmax_binary_opIiEE10Policy1000EN6thrust24THRUST_300001_SM_1000_NS6detail15normal_iteratorINSC_10device_ptrIiEEEEPS6_jS8_S6_S6_15minmax_unary_opIiEEEvT0_T1_T2_T3_T4_T6__param_2,
	.param .align 1 .b8 _ZN3cub18CUB_300001_SM_10006detail6reduce28DeviceReduceSingleTileKernelINS2_10policy_hubI11minmax_pairIiEj16minmax_binary_opIiEE10Policy1000EN6thrust24THRUST_300001_SM_1000_NS6detail15normal_iteratorINSC_10device_ptrIiEEEEPS6_jS8_S6_S6_15minmax_unary_opIiEEEvT0_T1_T2_T3_T4_T6__param_3[1],
	.param .align 4 .b8 _ZN3cub18CUB_300001_SM_10006detail6reduce28DeviceReduceSingleTileKernelINS2_10policy_hubI11minmax_pairIiEj16minmax_binary_opIiEE10Policy1000EN6thrust24THRUST_300001_SM_1000_NS6detail15normal_iteratorINSC_10device_ptrIiEEEEPS6_jS8_S6_S6_15minmax_unary_opIiEEEvT0_T1_T2_T3_T4_T6__param_4[8],
	.param .align 1 .b8 _ZN3cub18CUB_300001_SM_10006detail6reduce28DeviceReduceSingleTileKernelINS2_10policy_hubI11minmax_pairIiEj16minmax_binary_opIiEE10Policy1000EN6thrust24THRUST_300001_SM_1000_NS6detail15normal_iteratorINSC_10device_ptrIiEEEEPS6_jS8_S6_S6_15minmax_unary_opIiEEEvT0_T1_T2_T3_T4_T6__param_5[1]
)
.maxntid 256
.minnctapersm 1
{
	.reg .pred 	%p<59>;
	.reg .b32 	%r<738>;
	.reg .b64 	%rd<84>;
	// demoted variable
	.shared .align 4 .b8 _ZZN3cub18CUB_300001_SM_10006detail6reduce28DeviceReduceSingleTileKernelINS2_10policy_hubI11minmax_pairIiEj16minmax_binary_opIiEE10Policy1000EN6thrust24THRUST_300001_SM_1000_NS6detail15normal_iteratorINSC_10device_ptrIiEEEEPS6_jS8_S6_S6_15minmax_unary_opIiEEEvT0_T1_T2_T3_T4_T6_E12temp_storage[80];
	ld.param.u32 	%r133, [_ZN3cub18CUB_300001_SM_10006detail6reduce28DeviceReduceSingleTileKernelINS2_10policy_hubI11minmax_pairIiEj16minmax_binary_opIiEE10Policy1000EN6thrust24THRUST_300001_SM_1000_NS6detail15normal_iteratorINSC_10device_ptrIiEEEEPS6_jS8_S6_S6_15minmax_unary_opIiEEEvT0_T1_T2_T3_T4_T6__param_4+4];
	ld.param.u32 	%r132, [_ZN3cub18CUB_300001_SM_10006detail6reduce28DeviceReduceSingleTileKernelINS2_10policy_hubI11minmax_pairIiEj16minmax_binary_opIiEE10Policy1000EN6thrust24THRUST_300001_SM_1000_NS6detail15normal_iteratorINSC_10device_ptrIiEEEEPS6_jS8_S6_S6_15minmax_unary_opIiEEEvT0_T1_T2_T3_T4_T6__param_4];
	ld.param.u64 	%rd9, [_ZN3cub18CUB_300001_SM_10006detail6reduce28DeviceReduceSingleTileKernelINS2_10policy_hubI11minmax_pairIiEj16minmax_binary_opIiEE10Policy1000EN6thrust24THRUST_300001_SM_1000_NS6detail15normal_iteratorINSC_10device_ptrIiEEEEPS6_jS8_S6_S6_15minmax_unary_opIiEEEvT0_T1_T2_T3_T4_T6__param_0];
	ld.param.u64 	%rd10, [_ZN3cub18CUB_300001_SM_10006detail6reduce28DeviceReduceSingleTileKernelINS2_10policy_hubI11minmax_pairIiEj16minmax_binary_opIiEE10Policy1000EN6thrust24THRUST_300001_SM_1000_NS6detail15normal_iteratorINSC_10device_ptrIiEEEEPS6_jS8_S6_S6_15minmax_unary_opIiEEEvT0_T1_T2_T3_T4_T6__param_1];
	ld.param.u32 	%r131, [_ZN3cub18CUB_300001_SM_10006detail6reduce28DeviceReduceSingleTileKernelINS2_10policy_hubI11minmax_pairIiEj16minmax_binary_opIiEE10Policy1000EN6thrust24THRUST_300001_SM_1000_NS6detail15normal_iteratorINSC_10device_ptrIiEEEEPS6_jS8_S6_S6_15minmax_unary_opIiEEEvT0_T1_T2_T3_T4_T6__param_2];
	cvta.to.global.u64 	%rd1, %rd10;
	setp.ne.s32 	%p1, %r131, 0;
	@%p1 bra 	$L__BB1_3;
	mov.u32 	%r677, %tid.x;
	setp.ne.s32 	%p58, %r677, 0;
	@%p58 bra 	$L__BB1_52;
	st.global.u32 	[%rd1], %r132;
	st.global.u32 	[%rd1+4], %r133;
	bra.uni 	$L__BB1_52;
$L__BB1_3:
	cvta.to.global.u64 	%rd2, %rd9;
	setp.gt.u32 	%p2, %r131, 2047;
	@%p2 bra 	$L__BB1_28;
	mov.u32 	%r1, %tid.x;
	setp.ge.u32 	%p24, %r1, %r131;
	mov.b32 	%r702, 0;
	mov.u32 	%r686, %r1;
	@%p24 bra 	$L__BB1_6;
	mul.wide.u32 	%rd73, %r1, 4;
	add.s64 	%rd74, %rd2, %rd73;
	ld.global.u32 	%r702, [%rd74];
	add.s32 	%r686, %r1, 256;
$L__BB1_6:
	setp.ge.u32 	%p25, %r686, %r131;
	mov.u32 	%r703, %r702;
	@%p25 bra 	$L__BB1_19;
	not.b32 	%r387, %r686;
	add.s32 	%r388, %r131, %r387;
	shr.u32 	%r389, %r388, 8;
	add.s32 	%r6, %r389, 1;
	and.b32  	%r7, %r6, 15;
	setp.lt.u32 	%p26, %r388, 3840;
	mov.u32 	%r703, %r702;
	@%p26 bra 	$L__BB1_10;
	and.b32  	%r390, %r6, 33554416;
	neg.s32 	%r680, %r390;
	mul.wide.u32 	%rd75, %r686, 4;
	add.s64 	%rd76, %rd75, %rd2;
	add.s64 	%rd82, %rd76, 8192;
	mov.u32 	%r703, %r702;
$L__BB1_9:
	.pragma "nounroll";
	ld.global.u32 	%r391, [%rd82+-8192];
	min.s32 	%r392, %r391, %r702;
	max.s32 	%r393, %r703, %r391;
	ld.global.u32 	%r394, [%rd82+-7168];
	min.s32 	%r395, %r394, %r392;
	max.s32 	%r396, %r393, %r394;
	ld.global.u32 	%r397, [%rd82+-6144];
	min.s32 	%r398, %r397, %r395;
	max.s32 	%r399, %r396, %r397;
	ld.global.u32 	%r400, [%rd82+-5120];
	min.s32 	%r401, %r400, %r398;
	max.s32 	%r402, %r399, %r400;
	ld.global.u32 	%r403, [%rd82+-4096];
	min.s32 	%r404, %r403, %r401;
	max.s32 	%r405, %r402, %r403;
	ld.global.u32 	%r406, [%rd82+-3072];
	min.s32 	%r407, %r406, %r404;
	max.s32 	%r408, %r405, %r406;
	ld.global.u32 	%r409, [%rd82+-2048];
	min.s32 	%r410, %r409, %r407;
	max.s32 	%r411, %r408, %r409;
	ld.global.u32 	%r412, [%rd82+-1024];
	min.s32 	%r413, %r412, %r410;
	max.s32 	%r414, %r411, %r412;
	ld.global.u32 	%r415, [%rd82];
	min.s32 	%r416, %r415, %r413;
	max.s32 	%r417, %r414, %r415;
	ld.global.u32 	%r418, [%rd82+1024];
	min.s32 	%r419, %r418, %r416;
	max.s32 	%r420, %r417, %r418;
	ld.global.u32 	%r421, [%rd82+2048];
	min.s32 	%r422, %r421, %r419;
	max.s32 	%r423, %r420, %r421;
	ld.global.u32 	%r424, [%rd82+3072];
	min.s32 	%r425, %r424, %r422;
	max.s32 	%r426, %r423, %r424;
	ld.global.u32 	%r427, [%rd82+4096];
	min.s32 	%r428, %r427, %r425;
	max.s32 	%r429, %r426, %r427;
	ld.global.u32 	%r430, [%rd82+5120];
	min.s32 	%r431, %r430, %r428;
	max.s32 	%r432, %r429, %r430;
	ld.global.u32 	%r433, [%rd82+6144];
	min.s32 	%r434, %r433, %r431;
	max.s32 	%r435, %r432, %r433;
	ld.global.u32 	%r436, [%rd82+7168];
	min.s32 	%r702, %r436, %r434;
	max.s32 	%r703, %r435, %r436;
	add.s32 	%r686, %r686, 4096;
	add.s32 	%r680, %r680, 16;
	add.s64 	%rd82, %rd82, 16384;
	setp.ne.s32 	%p27, %r680, 0;
	@%p27 bra 	$L__BB1_9;
$L__BB1_10:
	setp.eq.s32 	%p28, %r7, 0;
	@%p28 bra 	$L__BB1_19;
	and.b32  	%r22, %r6, 7;
	setp.lt.u32 	%p29, %r7, 8;
	@%p29 bra 	$L__BB1_13;
	mul.wide.u32 	%rd77, %r686, 4;
	add.s64 	%rd78, %rd2, %rd77;
	ld.global.u32 	%r438, [%rd78];
	min.s32 	%r439, %r438, %r702;
	max.s32 	%r440, %r703, %r438;
	ld.global.u32 	%r441, [%rd78+1024];
	min.s32 	%r442, %r441, %r439;
	max.s32 	%r443, %r440, %r441;
	ld.global.u32 	%r444, [%rd78+2048];
	min.s32 	%r445, %r444, %r442;
	max.s32 	%r446, %r443, %r444;
	ld.global.u32 	%r447, [%rd78+3072];
	min.s32 	%r448, %r447, %r445;
	max.s32 	%r449, %r446, %r447;
	ld.global.u32 	%r450, [%rd78+4096];
	min.s32 	%r451, %r450, %r448;
	max.s32 	%r452, %r449, %r450;
	ld.global.u32 	%r453, [%rd78+5120];
	min.s32 	%r454, %r453, %r451;
	max.s32 	%r455, %r452, %r453;
	ld.global.u32 	%r456, [%rd78+6144];
	min.s32 	%r457, %r456, %r454;
	max.s32 	%r458, %r455, %r456;
	ld.global.u32 	%r459, [%rd78+7168];
	min.s32 	%r702, %r459, %r457;
	max.s32 	%r703, %r458, %r459;
	add.s32 	%r686, %r686, 2048;
$L__BB1_13:
	setp.eq.s32 	%p30, %r22, 0;
	@%p30 bra 	$L__BB1_19;
	and.b32  	%r31, %r6, 3;
	setp.lt.u32 	%p31, %r22, 4;
	@%p31 bra 	$L__BB1_16;
	mul.wide.u32 	%rd79, %r686, 4;
	add.s64 	%rd80, %rd2, %rd79;
	ld.global.u32 	%r461, [%rd80];
	min.s32 	%r462, %r461, %r702;
	max.s32 	%r463, %r703, %r461;
	ld.global.u32 	%r464, [%rd80+1024];
	min.s32 	%r465, %r464, %r462;
	max.s32 	%r466, %r463, %r464;
	ld.global.u32 	%r467, [%rd80+2048];
	min.s32 	%r468, %r467, %r465;
	max.s32 	%r469, %r466, %r467;
	ld.global.u32 	%r470, [%rd80+3072];
	min.s32 	%r702, %r470, %r468;
	max.s32 	%r703, %r469, %r470;
	add.s32 	%r686, %r686, 1024;
$L__BB1_16:
	setp.eq.s32 	%p32, %r31, 0;
	@%p32 bra 	$L__BB1_19;
	mul.wide.u32 	%rd81, %r686, 4;
	add.s64 	%rd83, %rd2, %rd81;
	neg.s32 	%r699, %r31;
$L__BB1_18:
	.pragma "nounroll";
	ld.global.u32 	%r471, [%rd83];
	min.s32 	%r702, %r471, %r702;
	max.s32 	%r703, %r703, %r471;
	add.s64 	%rd83, %rd83, 1024;
	add.s32 	%r699, %r699, 1;
	setp.ne.s32 	%p33, %r699, 0;
	@%p33 bra 	$L__BB1_18;
$L__BB1_19:
	setp.lt.u32 	%p34, %r131, 256;
	@%p34 bra 	$L__BB1_24;
	// begin inline asm
	mov.u32 %r585, %laneid;
	// end inline asm
	mov.b32 	%r593, 1;
	mov.b32 	%r634, 31;
	mov.b32 	%r635, -1;
	// begin inline asm
	shfl.sync.down.b32 %r586, %r702, %r593, %r634, %r635;
	// end inline asm
	// begin inline asm
	shfl.sync.down.b32 %r591, %r703, %r593, %r634, %r635;
	// end inline asm
	setp.gt.s32 	%p50, %r585, 30;
	min.s32 	%r636, %r586, %r702;
	max.s32 	%r637, %r703, %r591;
	selp.b32 	%r602, %r703, %r637, %p50;
	selp.b32 	%r597, %r702, %r636, %p50;
	mov.b32 	%r603, 2;
	// begin inline asm
	shfl.sync.down.b32 %r596, %r597, %r603, %r634, %r635;
	// end inline asm
	// begin inline asm
	shfl.sync.down.b32 %r601, %r602, %r603, %r634, %r635;
	// end inline asm
	setp.gt.s32 	%p51, %r585, 29;
	min.s32 	%r638, %r596, %r597;
	max.s32 	%r639, %r602, %r601;
	selp.b32 	%r607, %r597, %r638, %p51;
	selp.b32 	%r612, %r602, %r639, %p51;
	mov.b32 	%r613, 4;
	// begin inline asm
	shfl.sync.down.b32 %r606, %r607, %r613, %r634, %r635;
	// end inline asm
	// begin inline asm
	shfl.sync.down.b32 %r611, %r612, %r613, %r634, %r635;
	// end inline asm
	setp.gt.s32 	%p52, %r585, 27;
	min.s32 	%r640, %r606, %r607;
	max.s32 	%r641, %r612, %r611;
	selp.b32 	%r617, %r607, %r640, %p52;
	selp.b32 	%r622, %r612, %r641, %p52;
	mov.b32 	%r623, 8;
	// begin inline asm
	shfl.sync.down.b32 %r616, %r617, %r623, %r634, %r635;
	// end inline asm
	// begin inline asm
	shfl.sync.down.b32 %r621, %r622, %r623, %r634, %r635;
	// end inline asm
	setp.gt.s32 	%p53, %r585, 23;
	min.s32 	%r642, %r616, %r617;
	max.s32 	%r643, %r622, %r621;
	selp.b32 	%r627, %r617, %r642, %p53;
	selp.b32 	%r632, %r622, %r643, %p53;
	mov.b32 	%r633, 16;
	// begin inline asm
	shfl.sync.down.b32 %r626, %r627, %r633, %r634, %r635;
	// end inline asm
	// begin inline asm
	shfl.sync.down.b32 %r631, %r632, %r633, %r634, %r635;
	// end inline asm
	setp.gt.s32 	%p54, %r585, 15;
	min.s32 	%r49, %r626, %r627;
	max.s32 	%r50, %r632, %r631;
	selp.b32 	%r737, %r627, %r49, %p54;
	selp.b32 	%r736, %r632, %r50, %p54;
	setp.ne.s32 	%p55, %r585, 0;
	@%p55 bra 	$L__BB1_22;
	shr.u32 	%r644, %r1, 2;
	and.b32  	%r645, %r644, 248;
	mov.u32 	%r646, _ZZN3cub18CUB_300001_SM_10006detail6reduce28DeviceReduceSingleTileKernelINS2_10policy_hubI11minmax_pairIiEj16minmax_binary_opIiEE10Policy1000EN6thrust24THRUST_300001_SM_1000_NS6detail15normal_iteratorINSC_10device_ptrIiEEEEPS6_jS8_S6_S6_15minmax_unary_opIiEEEvT0_T1_T2_T3_T4_T6_E12temp_storage;
	add.s32 	%r647, %r646, %r645;
	st.shared.u32 	[%r647+8], %r49;
	st.shared.u32 	[%r647+12], %r50;
$L__BB1_22:
	bar.sync 	0;
	setp.ne.s32 	%p56, %r1, 0;
	@%p56 bra 	$L__BB1_50;
	ld.shared.u32 	%r648, [_ZZN3cub18CUB_300001_SM_10006detail6reduce28DeviceReduceSingleTileKernelINS2_10policy_hubI11minmax_pairIiEj16minmax_binary_opIiEE10Policy1000EN6thrust24THRUST_300001_SM_1000_NS6detail15normal_iteratorINSC_10device_ptrIiEEEEPS6_jS8_S6_S6_15minmax_unary_opIiEEEvT0_T1_T2_T3_T4_T6_E12temp_storage+16];
	ld.shared.u32 	%r649, [_ZZN3cub18CUB_300001_SM_10006detail6reduce28DeviceReduceSingleTileKernelINS2_10policy_hubI11minmax_pairIiEj16minmax_binary_opIiEE10Policy1000EN6thrust24THRUST_300001_SM_1000_NS6detail15normal_iteratorINSC_10device_ptrIiEEEEPS6_jS8_S6_S6_15minmax_unary_opIiEEEvT0_T1_T2_T3_T4_T6_E12temp_storage+20];
	min.s32 	%r650, %r648, %r737;
	max.s32 	%r651, %r736, %r649;
	ld.shared.u32 	%r652, [_ZZN3cub18CUB_300001_SM_10006detail6reduce28DeviceReduceSingleTileKernelINS2_10policy_hubI11minmax_pairIiEj16minmax_binary_opIiEE10Policy1000EN6thrust24THRUST_300001_SM_1000_NS6detail15normal_iteratorINSC_10device_ptrIiEEEEPS6_jS8_S6_S6_15minmax_unary_opIiEEEvT0_T1_T2_T3_T4_T6_E12temp_storage+24];
	ld.shared.u32 	%r653, [_ZZN3cub18CUB_300001_SM_10006detail6reduce28DeviceReduceSingleTileKernelINS2_10policy_hubI11minmax_pairIiEj16minmax_binary_opIiEE10Policy1000EN6thrust24THRUST_300001_SM_1000_NS6detail15normal_iteratorINSC_10device_ptrIiEEEEPS6_jS8_S6_S6_15minmax_unary_opIiEEEvT0_T1_T2_T3_T4_T6_E12temp_storage+28];
	min.s32 	%r654, %r652, %r650;
	max.s32 	%r655, %r651, %r653;
	ld.shared.u32 	%r656, [_ZZN3cub18CUB_300001_SM_10006detail6reduce28DeviceReduceSingleTileKernelINS2_10policy_hubI11minmax_pairIiEj16minmax_binary_opIiEE10Policy1000EN6thrust24THRUST_300001_SM_1000_NS6detail15normal_iteratorINSC_10device_ptrIiEEEEPS6_jS8_S6_S6_15minmax_unary_opIiEEEvT0_T1_T2_T3_T4_T6_E12temp_storage+32];
	ld.shared.u32 	%r657, [_ZZN3cub18CUB_300001_SM_10006detail6reduce28DeviceReduceSingleTileKernelINS2_10policy_hubI11minmax_pairIiEj16minmax_binary_opIiEE10Policy1000EN6thrust24THRUST_300001_SM_1000_NS6detail15normal_iteratorINSC_10device_ptrIiEEEEPS6_jS8_S6_S6_15minmax_unary_opIiEEEvT0_T1_T2_T3_T4_T6_E12temp_storage+36];
	min.s32 	%r658, %r656, %r654;
	max.s32 	%r659, %r655, %r657;
	ld.shared.u32 	%r660, [_ZZN3cub18CUB_300001_SM_10006detail6reduce28DeviceReduceSingleTileKernelINS2_10policy_hubI11minmax_pairIiEj16minmax_binary_opIiEE10Policy1000EN6thrust24THRUST_300001_SM_1000_NS6detail15normal_iteratorINSC_10device_ptrIiEEEEPS6_jS8_S6_S6_15minmax_unary_opIiEEEvT0_T1_T2_T3_T4_T6_E12temp_storage+40];
	ld.shared.u32 	%r661, [_ZZN3cub18CUB_300001_SM_10006detail6reduce28DeviceReduceSingleTileKernelINS2_10policy_hubI11minmax_pairIiEj16minmax_binary_opIiEE10Policy1000EN6thrust24THRUST_300001_SM_1000_NS6detail15normal_iteratorINSC_10device_ptrIiEEEEPS6_jS8_S6_S6_15minmax_unary_opIiEEEvT0_T1_T2_T3_T4_T6_E12temp_storage+44];
	min.s32 	%r662, %r660, %r658;
	max.s32 	%r663, %r659, %r661;
	ld.shared.u32 	%r664, [_ZZN3cub18CUB_300001_SM_10006detail6reduce28DeviceReduceSingleTileKernelINS2_10policy_hubI11minmax_pairIiEj16minmax_binary_opIiEE10Policy1000EN6thrust24THRUST_300001_SM_1000_NS6detail15normal_iteratorINSC_10device_ptrIiEEEEPS6_jS8_S6_S6_15minmax_unary_opIiEEEvT0_T1_T2_T3_T4_T6_E12temp_storage+48];
	ld.shared.u32 	%r665, [_ZZN3cub18CUB_300001_SM_10006detail6reduce28DeviceReduceSingleTileKernelINS2_10policy_hubI11minmax_pairIiEj16minmax_binary_opIiEE10Policy1000EN6thrust24THRUST_300001_SM_1000_NS6detail15normal_iteratorINSC_10device_ptrIiEEEEPS6_jS8_S6_S6_15minmax_unary_opIiEEEvT0_T1_T2_T3_T4_T6_E12temp_storage+52];
	min.s32 	%r666, %r664, %r662;
	max.s32 	%r667, %r663, %r665;
	ld.shared.u32 	%r668, [_ZZN3cub18CUB_300001_SM_10006detail6reduce28DeviceReduceSingleTileKernelINS2_10policy_hubI11minmax_pairIiEj16minmax_binary_opIiEE10Policy1000EN6thrust24THRUST_300001_SM_1000_NS6detail15normal_iteratorINSC_10device_ptrIiEEEEPS6_jS8_S6_S6_15minmax_unary_opIiEEEvT0_T1_T2_T3_T4_T6_E12temp_storage+56];
	ld.shared.u32 	%r669, [_ZZN3cub18CUB_300001_SM_10006detail6reduce28DeviceReduceSingleTileKernelINS2_10policy_hubI11minmax_pairIiEj16minmax_binary_opIiEE10Policy1000EN6thrust24THRUST_300001_SM_1000_NS6detail15normal_iteratorINSC_10device_ptrIiEEEEPS6_jS8_S6_S6_15minmax_unary_opIiEEEvT0_T1_T2_T3_T4_T6_E12temp_storage+60];
	min.s32 	%r670, %r668, %r666;
	max.s32 	%r671, %r667, %r669;
	ld.shared.u32 	%r672, [_ZZN3cub18CUB_300001_SM_10006detail6reduce28DeviceReduceSingleTileKernelINS2_10policy_hubI11minmax_pairIiEj16minmax_binary_opIiEE10Policy1000EN6thrust24THRUST_300001_SM_1000_NS6detail15normal_iteratorINSC_10device_ptrIiEEEEPS6_jS8_S6_S6_15minmax_unary_opIiEEEvT0_T1_T2_T3_T4_T6_E12temp_storage+64];
	ld.shared.u32 	%r673, [_ZZN3cub18CUB_300001_SM_10006detail6reduce28DeviceReduceSingleTileKernelINS2_10policy_hubI11minmax_pairIiEj16minmax_binary_opIiEE10Policy1000EN6thrust24THRUST_300001_SM_1000_NS6detail15normal_iteratorINSC_10device_ptrIiEEEEPS6_jS8_S6_S6_15minmax_unary_opIiEEEvT0_T1_T2_T3_T4_T6_E12temp_storage+68];
	min.s32 	%r737, %r672, %r670;
	max.s32 	%r736, %r671, %r673;
	bra.uni 	$L__BB1_50;
$L__BB1_24:
	// begin inline asm
	mov.u32 %r472, %laneid;
	// end inline asm
	and.b32  	%r523, %r1, 992;
	add.s32 	%r524, %r523, 32;
	setp.gt.u32 	%p35, %r524, %r131;
	not.b32 	%r525, %r523;
	add.s32 	%r526, %r131, %r525;
	selp.b32 	%r521, %r526, 31, %p35;
	mov.b32 	%r480, 1;
	mov.b32 	%r522, -1;
	// begin inline asm
	shfl.sync.down.b32 %r473, %r702, %r480, %r521, %r522;
	// end inline asm
	// begin inline asm
	shfl.sync.down.b32 %r478, %r703, %r480, %r521, %r522;
	// end inline asm
	setp.lt.s32 	%p36, %r472, %r521;
	min.s32 	%r527, %r473, %r702;
	max.s32 	%r528, %r703, %r478;
	selp.b32 	%r484, %r527, %r702, %p36;
	selp.b32 	%r489, %r528, %r703, %p36;
	mov.b32 	%r490, 2;
	// begin inline asm
	shfl.sync.down.b32 %r483, %r484, %r490, %r521, %r522;
	// end inline asm
	// begin inline asm
	shfl.sync.down.b32 %r488, %r489, %r490, %r521, %r522;
	// end inline asm
	add.s32 	%r529, %r472, 2;
	setp.gt.s32 	%p37, %r529, %r521;
	min.s32 	%r530, %r483, %r484;
	max.s32 	%r531, %r489, %r488;
	selp.b32 	%r494, %r484, %r530, %p37;
	selp.b32 	%r499, %r489, %r531, %p37;
	mov.b32 	%r500, 4;
	// begin inline asm
	shfl.sync.down.b32 %r493, %r494, %r500, %r521, %r522;
	// end inline asm
	// begin inline asm
	shfl.sync.down.b32 %r498, %r499, %r500, %r521, %r522;
	// end inline asm
	add.s32 	%r532, %r472, 4;
	setp.gt.s32 	%p38, %r532, %r521;
	min.s32 	%r533, %r493, %r494;
	max.s32 	%r534, %r499, %r498;
	selp.b32 	%r504, %r494, %r533, %p38;
	selp.b32 	%r509, %r499, %r534, %p38;
	mov.b32 	%r510, 8;
	// begin inline asm
	shfl.sync.down.b32 %r503, %r504, %r510, %r521, %r522;
	// end inline asm
	// begin inline asm
	shfl.sync.down.b32 %r508, %r509, %r510, %r521, %r522;
	// end inline asm
	add.s32 	%r535, %r472, 8;
	setp.gt.s32 	%p39, %r535, %r521;
	min.s32 	%r536, %r503, %r504;
	max.s32 	%r537, %r509, %r508;
	selp.b32 	%r514, %r504, %r536, %p39;
	selp.b32 	%r519, %r509, %r537, %p39;
	mov.b32 	%r520, 16;
	// begin inline asm
	shfl.sync.down.b32 %r513, %r514, %r520, %r521, %r522;
	// end inline asm
	// begin inline asm
	shfl.sync.down.b32 %r518, %r519, %r520, %r521, %r522;
	// end inline asm
	add.s32 	%r538, %r472, 16;
	setp.gt.s32 	%p40, %r538, %r521;
	min.s32 	%r539, %r513, %r514;
	max.s32 	%r540, %r519, %r518;
	selp.b32 	%r737, %r514, %r539, %p40;
	selp.b32 	%r736, %r519, %r540, %p40;
	setp.ne.s32 	%p41, %r472, 0;
	@%p41 bra 	$L__BB1_26;
	shr.u32 	%r541, %r1, 2;
	and.b32  	%r542, %r541, 248;
	mov.u32 	%r543, _ZZN3cub18CUB_300001_SM_10006detail6reduce28DeviceReduceSingleTileKernelINS2_10policy_hubI11minmax_pairIiEj16minmax_binary_opIiEE10Policy1000EN6thrust24THRUST_300001_SM_1000_NS6detail15normal_iteratorINSC_10device_ptrIiEEEEPS6_jS8_S6_S6_15minmax_unary_opIiEEEvT0_T1_T2_T3_T4_T6_E12temp_storage;
	add.s32 	%r544, %r543, %r542;
	st.shared.u32 	[%r544+8], %r737;
	st.shared.u32 	[%r544+12], %r736;
$L__BB1_26:
	bar.sync 	0;
	setp.ne.s32 	%p42, %r1, 0;
	@%p42 bra 	$L__BB1_50;
	setp.gt.u32 	%p43, %r131, 32;
	ld.shared.u32 	%r545, [_ZZN3cub18CUB_300001_SM_10006detail6reduce28DeviceReduceSingleTileKernelINS2_10policy_hubI11minmax_pairIiEj16minmax_binary_opIiEE10Policy1000EN6thrust24THRUST_300001_SM_1000_NS6detail15normal_iteratorINSC_10device_ptrIiEEEEPS6_jS8_S6_S6_15minmax_unary_opIiEEEvT0_T1_T2_T3_T4_T6_E12temp_storage+16];
	ld.shared.u32 	%r546, [_ZZN3cub18CUB_300001_SM_10006detail6reduce28DeviceReduceSingleTileKernelINS2_10policy_hubI11minmax_pairIiEj16minmax_binary_opIiEE10Policy1000EN6thrust24THRUST_300001_SM_1000_NS6detail15normal_iteratorINSC_10device_ptrIiEEEEPS6_jS8_S6_S6_15minmax_unary_opIiEEEvT0_T1_T2_T3_T4_T6_E12temp_storage+20];
	min.s32 	%r547, %r545, %r737;
	max.s32 	%r548, %r736, %r546;
	selp.b32 	%r549, %r547, %r737, %p43;
	selp.b32 	%r550, %r548, %r736, %p43;
	setp.gt.u32 	%p44, %r131, 64;
	ld.shared.u32 	%r551, [_ZZN3cub18CUB_300001_SM_10006detail6reduce28DeviceReduceSingleTileKernelINS2_10policy_hubI11minmax_pairIiEj16minmax_binary_opIiEE10Policy1000EN6thrust24THRUST_300001_SM_1000_NS6detail15normal_iteratorINSC_10device_ptrIiEEEEPS6_jS8_S6_S6_15minmax_unary_opIiEEEvT0_T1_T2_T3_T4_T6_E12temp_storage+24];
	ld.shared.u32 	%r552, [_ZZN3cub18CUB_300001_SM_10006detail6reduce28DeviceReduceSingleTileKernelINS2_10policy_hubI11minmax_pairIiEj16minmax_binary_opIiEE10Policy1000EN6thrust24THRUST_300001_SM_1000_NS6detail15normal_iteratorINSC_10device_ptrIiEEEEPS6_jS8_S6_S6_15minmax_unary_opIiEEEvT0_T1_T2_T3_T4_T6_E12temp_storage+28];
	min.s32 	%r553, %r551, %r549;
	max.s32 	%r554, %r550, %r552;
	selp.b32 	%r555, %r553, %r549, %p44;
	selp.b32 	%r556, %r554, %r550, %p44;
	setp.gt.u32 	%p45, %r131, 96;
	ld.shared.u32 	%r557, [_ZZN3cub18CUB_300001_SM_10006detail6reduce28DeviceReduceSingleTileKernelINS2_10policy_hubI11minmax_pairIiEj16minmax_binary_opIiEE10Policy1000EN6thrust24THRUST_300001_SM_1000_NS6detail15normal_iteratorINSC_10device_ptrIiEEEEPS6_jS8_S6_S6_15minmax_unary_opIiEEEvT0_T1_T2_T3_T4_T6_E12temp_storage+32];
	ld.shared.u32 	%r558, [_ZZN3cub18CUB_300001_SM_10006detail6reduce28DeviceReduceSingleTileKernelINS2_10policy_hubI11minmax_pairIiEj16minmax_binary_opIiEE10Policy1000EN6thrust24THRUST_300001_SM_1000_NS6detail15normal_iteratorINSC_10device_ptrIiEEEEPS6_jS8_S6_S6_15minmax_unary_opIiEEEvT0_T1_T2_T3_T4_T6_E12temp_storage+36];
	min.s32 	%r559, %r557, %r555;
	max.s32 	%r560, %r556, %r558;
	selp.b32 	%r561, %r559, %r555, %p45;
	selp.b32 	%r562, %r560, %r556, %p45;
	setp.gt.u32 	%p46, %r131, 128;
	ld.shared.u32 	%r563, [_ZZN3cub18CUB_300001_SM_10006detail6reduce28DeviceReduceSingleTileKernelINS2_10policy_hubI11minmax_pairIiEj16minmax_binary_opIiEE10Policy1000EN6thrust24THRUST_300001_SM_1000_NS6detail15normal_iteratorINSC_10device_ptrIiEEEEPS6_jS8_S6_S6_15minmax_unary_opIiEEEvT0_T1_T2_T3_T4_T6_E12temp_storage+40];
	ld.shared.u32 	%r564, [_ZZN3cub18CUB_300001_SM_10006detail6reduce28DeviceReduceSingleTileKernelINS2_10policy_hubI11minmax_pairIiEj16minmax_binary_opIiEE10Policy1000EN6thrust24THRUST_300001_SM_1000_NS6detail15normal_iteratorINSC_10device_ptrIiEEEEPS6_jS8_S6_S6_15minmax_unary_opIiEEEvT0_T1_T2_T3_T4_T6_E12temp_storage+44];
	min.s32 	%r565, %r563, %r561;
	max.s32 	%r566, %r562, %r564;
	selp.b32 	%r567, %r565, %r561, %p46;
	selp.b32 	%r568, %r566, %r562, %p46;
	setp.gt.u32 	%p47, %r131, 160;
	ld.shared.u32 	%r569, [_ZZN3cub18CUB_300001_SM_10006detail6reduce28DeviceReduceSingleTileKernelINS2_10policy_hubI11minmax_pairIiEj16minmax_binary_opIiEE10Policy1000EN6thrust24THRUST_300001_SM_1000_NS6detail15normal_iteratorINSC_10device_ptrIiEEEEPS6_jS8_S6_S6_15minmax_unary_opIiEEEvT0_T1_T2_T3_T4_T6_E12temp_storage+48];
	ld.shared.u32 	%r570, [_ZZN3cub18CUB_300001_SM_10006detail6reduce28DeviceReduceSingleTileKernelINS2_10policy_hubI11minmax_pairIiEj16minmax_binary_opIiEE10Policy1000EN6thrust24THRUST_300001_SM_1000_NS6detail15normal_iteratorINSC_10device_ptrIiEEEEPS6_jS8_S6_S6_15minmax_unary_opIiEEEvT0_T1_T2_T3_T4_T6_E12temp_storage+52];
	min.s32 	%r571, %r569, %r567;
	max.s32 	%r572, %r568, %r570;
	selp.b32 	%r573, %r571, %r567, %p47;
	selp.b32 	%r574, %r572, %r568, %p47;
	setp.gt.u32 	%p48, %r131, 192;
	ld.shared.u32 	%r575, [_ZZN3cub18CUB_300001_SM_10006detail6reduce28DeviceReduceSingleTileKernelINS2_10policy_hubI11minmax_pairIiEj16minmax_binary_opIiEE10Policy1000EN6thrust24THRUST_300001_SM_1000_NS6detail15normal_iteratorINSC_10device_ptrIiEEEEPS6_jS8_S6_S6_15minmax_unary_opIiEEEvT0_T1_T2_T3_T4_T6_E12temp_storage+56];
	ld.shared.u32 	%r576, [_ZZN3cub18CUB_300001_SM_10006detail6reduce28DeviceReduceSingleTileKernelINS2_10policy_hubI11minmax_pairIiEj16minmax_binary_opIiEE10Policy1000EN6thrust24THRUST_300001_SM_1000_NS6detail15normal_iteratorINSC_10device_ptrIiEEEEPS6_jS8_S6_S6_15minmax_unary_opIiEEEvT0_T1_T2_T3_T4_T6_E12temp_storage+60];
	min.s32 	%r577, %r575, %r573;
	max.s32 	%r578, %r574, %r576;
	selp.b32 	%r579, %r577, %r573, %p48;
	selp.b32 	%r580, %r578, %r574, %p48;
	setp.gt.u32 	%p49, %r131, 224;
	ld.shared.u32 	%r581, [_ZZN3cub18CUB_300001_SM_10006detail6reduce28DeviceReduceSingleTileKernelINS2_10policy_hubI11minmax_pairIiEj16minmax_binary_opIiEE10Policy1000EN6thrust24THRUST_300001_SM_1000_NS6detail15normal_iteratorINSC_10device_ptrIiEEEEPS6_jS8_S6_S6_15minmax_unary_opIiEEEvT0_T1_T2_T3_T4_T6_E12temp_storage+64];
	ld.shared.u32 	%r582, [_ZZN3cub18CUB_300001_SM_10006detail6reduce28DeviceReduceSingleTileKernelINS2_10policy_hubI11minmax_pairIiEj16minmax_binary_opIiEE10Policy1000EN6thrust24THRUST_300001_SM_1000_NS6detail15normal_iteratorINSC_10device_ptrIiEEEEPS6_jS8_S6_S6_15minmax_unary_opIiEEEvT0_T1_T2_T3_T4_T6_E12temp_storage+68];
	min.s32 	%r583, %r581, %r579;
	max.s32 	%r584, %r580, %r582;
	selp.b32 	%r737, %r583, %r579, %p49;
	selp.b32 	%r736, %r584, %r580, %p49;
	bra.uni 	$L__BB1_50;
$L__BB1_28:
	mov.u32 	%r59, %tid.x;
	mul.wide.u32 	%rd11, %r59, 4;
	add.s64 	%rd12, %rd2, %rd11;
	ld.global.u32 	%r135, [%rd12];
	ld.global.u32 	%r136, [%rd12+1024];
	ld.global.u32 	%r137, [%rd12+2048];
	ld.global.u32 	%r138, [%rd12+3072];
	ld.global.u32 	%r139, [%rd12+4096];
	ld.global.u32 	%r140, [%rd12+5120];
	ld.global.u32 	%r141, [%rd12+6144];
	ld.global.u32 	%r142, [%rd12+7168];
	min.s32 	%r143, %r136, %r135;
	max.s32 	%r144, %r135, %r136;
	min.s32 	%r145, %r137, %r143;
	max.s32 	%r146, %r144, %r137;
	min.s32 	%r147, %r138, %r145;
	max.s32 	%r148, %r146, %r138;
	min.s32 	%r149, %r139, %r147;
	max.s32 	%r150, %r148, %r139;
	min.s32 	%r151, %r140, %r149;
	max.s32 	%r152, %r150, %r140;
	min.s32 	%r153, %r141, %r151;
	max.s32 	%r154, %r152, %r141;
	min.s32 	%r734, %r142, %r153;
	max.s32 	%r735, %r154, %r142;
	add.s32 	%r62, %r131, -2048;
	setp.lt.u32 	%p3, %r62, 2048;
	mov.b32 	%r709, 2048;
	@%p3 bra 	$L__BB1_32;
	mov.b32 	%r709, 2048;
$L__BB1_30:
	add.s32 	%r156, %r59, %r709;
	mul.wide.u32 	%rd13, %r156, 4;
	add.s64 	%rd14, %rd2, %rd13;
	ld.global.u32 	%r157, [%rd14];
	ld.global.u32 	%r158, [%rd14+1024];
	ld.global.u32 	%r159, [%rd14+2048];
	ld.global.u32 	%r160, [%rd14+3072];
	ld.global.u32 	%r161, [%rd14+4096];
	ld.global.u32 	%r162, [%rd14+5120];
	ld.global.u32 	%r163, [%rd14+6144];
	ld.global.u32 	%r164, [%rd14+7168];
	min.s32 	%r165, %r157, %r734;
	max.s32 	%r166, %r735, %r157;
	min.s32 	%r167, %r158, %r165;
	max.s32 	%r168, %r166, %r158;
	min.s32 	%r169, %r159, %r167;
	max.s32 	%r170, %r168, %r159;
	min.s32 	%r171, %r160, %r169;
	max.s32 	%r172, %r170, %r160;
	min.s32 	%r173, %r161, %r171;
	max.s32 	%r174, %r172, %r161;
	min.s32 	%r175, %r162, %r173;
	max.s32 	%r176, %r174, %r162;
	min.s32 	%r177, %r163, %r175;
	max.s32 	%r178, %r176, %r163;
	min.s32 	%r734, %r164, %r177;
	max.s32 	%r735, %r178, %r164;
	sub.s32 	%r179, %r131, %r709;
	setp.lt.u32 	%p4, %r179, 2048;
	@%p4 bra 	$L__BB1_46;
	add.s32 	%r709, %r709, 2048;
	setp.le.u32 	%p5, %r709, %r62;
	@%p5 bra 	$L__BB1_30;
$L__BB1_32:
	setp.le.u32 	%p6, %r131, %r709;
	sub.s32 	%r180, %r131, %r709;
	setp.ge.s32 	%p7, %r59, %r180;
	or.pred  	%p8, %p6, %p7;
	@%p8 bra 	$L__BB1_46;
	not.b32 	%r183, %r59;
	add.s32 	%r184, %r131, %r183;
	sub.s32 	%r185, %r184, %r709;
	shr.u32 	%r186, %r185, 8;
	add.s32 	%r72, %r186, 1;
	and.b32  	%r73, %r72, 15;
	setp.lt.u32 	%p9, %r185, 3840;
	mov.u32 	%r722, %r59;
	@%p9 bra 	$L__BB1_37;
	or.b32  	%r712, %r59, 2048;
	add.s32 	%r711, %r59, %r709;
	and.b32  	%r187, %r72, 33554416;
	neg.s32 	%r710, %r187;
$L__BB1_35:
	.pragma "nounroll";
	mul.wide.u32 	%rd15, %r711, 4;
	add.s64 	%rd16, %rd2, %rd15;
	ld.global.u32 	%r188, [%rd16];
	min.s32 	%r189, %r188, %r734;
	max.s32 	%r190, %r735, %r188;
	add.s32 	%r191, %r711, 256;
	mul.wide.u32 	%rd17, %r191, 4;
	add.s64 	%rd18, %rd2, %rd17;
	ld.global.u32 	%r192, [%rd18];
	min.s32 	%r193, %r192, %r189;
	max.s32 	%r194, %r190, %r192;
	add.s32 	%r195, %r711, 512;
	mul.wide.u32 	%rd19, %r195, 4;
	add.s64 	%rd20, %rd2, %rd19;
	ld.global.u32 	%r196, [%rd20];
	min.s32 	%r197, %r196, %r193;
	max.s32 	%r198, %r194, %r196;
	add.s32 	%r199, %r711, 768;
	mul.wide.u32 	%rd21, %r199, 4;
	add.s64 	%rd22, %rd2, %rd21;
	ld.global.u32 	%r200, [%rd22];
	min.s32 	%r201, %r200, %r197;
	max.s32 	%r202, %r198, %r200;
	add.s32 	%r203, %r711, 1024;
	mul.wide.u32 	%rd23, %r203, 4;
	add.s64 	%rd24, %rd2, %rd23;
	ld.global.u32 	%r204, [%rd24];
	min.s32 	%r205, %r204, %r201;
	max.s32 	%r206, %r202, %r204;
	add.s32 	%r207, %r711, 1280;
	mul.wide.u32 	%rd25, %r207, 4;
	add.s64 	%rd26, %rd2, %rd25;
	ld.global.u32 	%r208, [%rd26];
	min.s32 	%r209, %r208, %r205;
	max.s32 	%r210, %r206, %r208;
	add.s32 	%r211, %r711, 1536;
	mul.wide.u32 	%rd27, %r211, 4;
	add.s64 	%rd28, %rd2, %rd27;
	ld.global.u32 	%r212, [%rd28];
	min.s32 	%r213, %r212, %r209;
	max.s32 	%r214, %r210, %r212;
	add.s32 	%r215, %r711, 1792;
	mul.wide.u32 	%rd29, %r215, 4;
	add.s64 	%rd30, %rd2, %rd29;
	ld.global.u32 	%r216, [%rd30];
	min.s32 	%r217, %r216, %r213;
	max.s32 	%r218, %r214, %r216;
	add.s32 	%r219, %r711, 2048;
	mul.wide.u32 	%rd31, %r219, 4;
	add.s64 	%rd32, %rd2, %rd31;
	ld.global.u32 	%r220, [%rd32];
	min.s32 	%r221, %r220, %r217;
	max.s32 	%r222, %r218, %r220;
	add.s32 	%r223, %r711, 2304;
	mul.wide.u32 	%rd33, %r223, 4;
	add.s64 	%rd34, %rd2, %rd33;
	ld.global.u32 	%r224, [%rd34];
	min.s32 	%r225, %r224, %r221;
	max.s32 	%r226, %r222, %r224;
	add.s32 	%r227, %r711, 2560;
	mul.wide.u32 	%rd35, %r227, 4;
	add.s64 	%rd36, %rd2, %rd35;
	ld.global.u32 	%r228, [%rd36];
	min.s32 	%r229, %r228, %r225;
	max.s32 	%r230, %r226, %r228;
	add.s32 	%r231, %r711, 2816;
	mul.wide.u32 	%rd37, %r231, 4;
	add.s64 	%rd38, %rd2, %rd37;
	ld.global.u32 	%r232, [%rd38];
	min.s32 	%r233, %r232, %r229;
	max.s32 	%r234, %r230, %r232;
	add.s32 	%r235, %r711, 3072;
	mul.wide.u32 	%rd39, %r235, 4;
	add.s64 	%rd40, %rd2, %rd39;
	ld.global.u32 	%r236, [%rd40];
	min.s32 	%r237, %r236, %r233;
	max.s32 	%r238, %r234, %r236;
	add.s32 	%r239, %r711, 3328;
	mul.wide.u32 	%rd41, %r239, 4;
	add.s64 	%rd42, %rd2, %rd41;
	ld.global.u32 	%r240, [%rd42];
	min.s32 	%r241, %r240, %r237;
	max.s32 	%r242, %r238, %r240;
	add.s32 	%r243, %r711, 3584;
	mul.wide.u32 	%rd43, %r243, 4;
	add.s64 	%rd44, %rd2, %rd43;
	ld.global.u32 	%r244, [%rd44];
	min.s32 	%r245, %r244, %r241;
	max.s32 	%r246, %r242, %r244;
	add.s32 	%r247, %r711, 3840;
	mul.wide.u32 	%rd45, %r247, 4;
	add.s64 	%rd46, %rd2, %rd45;
	ld.global.u32 	%r248, [%rd46];
	min.s32 	%r734, %r248, %r245;
	max.s32 	%r735, %r246, %r248;
	add.s32 	%r712, %r712, 4096;
	add.s32 	%r711, %r711, 4096;
	add.s32 	%r710, %r710, 16;
	setp.ne.s32 	%p10, %r710, 0;
	@%p10 bra 	$L__BB1_35;
	add.s32 	%r722, %r712, -2048;
$L__BB1_37:
	setp.eq.s32 	%p11, %r73, 0;
	@%p11 bra 	$L__BB1_46;
	and.b32  	%r93, %r72, 7;
	setp.lt.u32 	%p12, %r73, 8;
	@%p12 bra 	$L__BB1_40;
	add.s32 	%r250, %r722, %r709;
	mul.wide.u32 	%rd47, %r250, 4;
	add.s64 	%rd48, %rd2, %rd47;
	ld.global.u32 	%r251, [%rd48];
	min.s32 	%r252, %r251, %r734;
	max.s32 	%r253, %r735, %r251;
	add.s32 	%r254, %r250, 256;
	mul.wide.u32 	%rd49, %r254, 4;
	add.s64 	%rd50, %rd2, %rd49;
	ld.global.u32 	%r255, [%rd50];
	min.s32 	%r256, %r255, %r252;
	max.s32 	%r257, %r253, %r255;
	add.s32 	%r258, %r250, 512;
	mul.wide.u32 	%rd51, %r258, 4;
	add.s64 	%rd52, %rd2, %rd51;
	ld.global.u32 	%r259, [%rd52];
	min.s32 	%r260, %r259, %r256;
	max.s32 	%r261, %r257, %r259;
	add.s32 	%r262, %r250, 768;
	mul.wide.u32 	%rd53, %r262, 4;
	add.s64 	%rd54, %rd2, %rd53;
	ld.global.u32 	%r263, [%rd54];
	min.s32 	%r264, %r263, %r260;
	max.s32 	%r265, %r261, %r263;
	add.s32 	%r266, %r250, 1024;
	mul.wide.u32 	%rd55, %r266, 4;
	add.s64 	%rd56, %rd2, %rd55;
	ld.global.u32 	%r267, [%rd56];
	min.s32 	%r268, %r267, %r264;
	max.s32 	%r269, %r265, %r267;
	add.s32 	%r270, %r250, 1280;
	mul.wide.u32 	%rd57, %r270, 4;
	add.s64 	%rd58, %rd2, %rd57;
	ld.global.u32 	%r271, [%rd58];
	min.s32 	%r272, %r271, %r268;
	max.s32 	%r273, %r269, %r271;
	add.s32 	%r274, %r250, 1536;
	mul.wide.u32 	%rd59, %r274, 4;
	add.s64 	%rd60, %rd2, %rd59;
	ld.global.u32 	%r275, [%rd60];
	min.s32 	%r276, %r275, %r272;
	max.s32 	%r277, %r273, %r275;
	add.s32 	%r278, %r250, 1792;
	mul.wide.u32 	%rd61, %r278, 4;
	add.s64 	%rd62, %rd2, %rd61;
	ld.global.u32 	%r279, [%rd62];
	min.s32 	%r734, %r279, %r276;
	max.s32 	%r735, %r277, %r279;
	add.s32 	%r722, %r722, 2048;
$L__BB1_40:
	setp.eq.s32 	%p13, %r93, 0;
	@%p13 bra 	$L__BB1_46;
	and.b32  	%r102, %r72, 3;
	setp.lt.u32 	%p14, %r93, 4;
	@%p14 bra 	$L__BB1_43;
	add.s32 	%r281, %r722, %r709;
	mul.wide.u32 	%rd63, %r281, 4;
	add.s64 	%rd64, %rd2, %rd63;
	ld.global.u32 	%r282, [%rd64];
	min.s32 	%r283, %r282, %r734;
	max.s32 	%r284, %r735, %r282;
	add.s32 	%r285, %r281, 256;
	mul.wide.u32 	%rd65, %r285, 4;
	add.s64 	%rd66, %rd2, %rd65;
	ld.global.u32 	%r286, [%rd66];
	min.s32 	%r287, %r286, %r283;
	max.s32 	%r288, %r284, %r286;
	add.s32 	%r289, %r281, 512;
	mul.wide.u32 	%rd67, %r289, 4;
	add.s64 	%rd68, %rd2, %rd67;
	ld.global.u32 	%r290, [%rd68];
	min.s32 	%r291, %r290, %r287;
	max.s32 	%r292, %r288, %r290;
	add.s32 	%r293, %r281, 768;
	mul.wide.u32 	%rd69, %r293, 4;
	add.s64 	%rd70, %rd2, %rd69;
	ld.global.u32 	%r294, [%rd70];
	min.s32 	%r734, %r294, %r291;
	max.s32 	%r735, %r292, %r294;
	add.s32 	%r722, %r722, 1024;
$L__BB1_43:
	setp.eq.s32 	%p15, %r102, 0;
	@%p15 bra 	$L__BB1_46;
	add.s32 	%r731, %r722, %r709;
	neg.s32 	%r730, %r102;
$L__BB1_45:
	.pragma "nounroll";
	mul.wide.u32 	%rd71, %r731, 4;
	add.s64 	%rd72, %rd2, %rd71;
	ld.global.u32 	%r295, [%rd72];
	min.s32 	%r734, %r295, %r734;
	max.s32 	%r735, %r735, %r295;
	add.s32 	%r731, %r731, 256;
	add.s32 	%r730, %r730, 1;
	setp.ne.s32 	%p16, %r730, 0;
	@%p16 bra 	$L__BB1_45;
$L__BB1_46:
	// begin inline asm
	mov.u32 %r296, %laneid;
	// end inline asm
	mov.b32 	%r304, 1;
	mov.b32 	%r345, 31;
	mov.b32 	%r346, -1;
	// begin inline asm
	shfl.sync.down.b32 %r297, %r734, %r304, %r345, %r346;
	// end inline asm
	// begin inline asm
	shfl.sync.down.b32 %r302, %r735, %r304, %r345, %r346;
	// end inline asm
	setp.gt.s32 	%p17, %r296, 30;
	min.s32 	%r347, %r297, %r734;
	max.s32 	%r348, %r735, %r302;
	selp.b32 	%r308, %r734, %r347, %p17;
	selp.b32 	%r313, %r735, %r348, %p17;
	mov.b32 	%r314, 2;
	// begin inline asm
	shfl.sync.down.b32 %r307, %r308, %r314, %r345, %r346;
	// end inline asm
	// begin inline asm
	shfl.sync.down.b32 %r312, %r313, %r314, %r345, %r346;
	// end inline asm
	setp.gt.s32 	%p18, %r296, 29;
	min.s32 	%r349, %r307, %r308;
	max.s32 	%r350, %r313, %r312;
	selp.b32 	%r318, %r308, %r349, %p18;
	selp.b32 	%r323, %r313, %r350, %p18;
	mov.b32 	%r324, 4;
	// begin inline asm
	shfl.sync.down.b32 %r317, %r318, %r324, %r345, %r346;
	// end inline asm
	// begin inline asm
	shfl.sync.down.b32 %r322, %r323, %r324, %r345, %r346;
	// end inline asm
	setp.gt.s32 	%p19, %r296, 27;
	min.s32 	%r351, %r317, %r318;
	max.s32 	%r352, %r323, %r322;
	selp.b32 	%r328, %r318, %r351, %p19;
	selp.b32 	%r333, %r323, %r352, %p19;
	mov.b32 	%r334, 8;
	// begin inline asm
	shfl.sync.down.b32 %r327, %r328, %r334, %r345, %r346;
	// end inline asm
	// begin inline asm
	shfl.sync.down.b32 %r332, %r333, %r334, %r345, %r346;
	// end inline asm
	setp.gt.s32 	%p20, %r296, 23;
	min.s32 	%r353, %r327, %r328;
	max.s32 	%r354, %r333, %r332;
	selp.b32 	%r338, %r328, %r353, %p20;
	selp.b32 	%r343, %r333, %r354, %p20;
	mov.b32 	%r344, 16;
	// begin inline asm
	shfl.sync.down.b32 %r337, %r338, %r344, %r345, %r346;
	// end inline asm
	// begin inline asm
	shfl.sync.down.b32 %r342, %r343, %r344, %r345, %r346;
	// end inline asm
	setp.gt.s32 	%p21, %r296, 15;
	min.s32 	%r123, %r337, %r338;
	max.s32 	%r124, %r343, %r342;
	selp.b32 	%r737, %r338, %r123, %p21;
	selp.b32 	%r736, %r343, %r124, %p21;
	setp.ne.s32 	%p22, %r296, 0;
	@%p22 bra 	$L__BB1_48;
	shr.u32 	%r355, %r59, 2;
	and.b32  	%r356, %r355, 248;
	mov.u32 	%r357, _ZZN3cub18CUB_300001_SM_10006detail6reduce28DeviceReduceSingleTileKernelINS2_10policy_hubI11minmax_pairIiEj16minmax_binary_opIiEE10Policy1000EN6thrust24THRUST_300001_SM_1000_NS6detail15normal_iteratorINSC_10device_ptrIiEEEEPS6_jS8_S6_S6_15minmax_unary_opIiEEEvT0_T1_T2_T3_T4_T6_E12temp_storage;
	add.s32 	%r358, %r357, %r356;
	st.shared.u32 	[%r358+8], %r123;
	st.shared.u32 	[%r358+12], %r124;
$L__BB1_48:
	bar.sync 	0;
	setp.ne.s32 	%p23, %r59, 0;
	@%p23 bra 	$L__BB1_50;
	ld.shared.u32 	%r359, [_ZZN3cub18CUB_300001_SM_10006detail6reduce28DeviceReduceSingleTileKernelINS2_10policy_hubI11minmax_pairIiEj16minmax_binary_opIiEE10Policy1000EN6thrust24THRUST_300001_SM_1000_NS6detail15normal_iteratorINSC_10device_ptrIiEEEEPS6_jS8_S6_S6_15minmax_unary_opIiEEEvT0_T1_T2_T3_T4_T6_E12temp_storage+16];
	ld.shared.u32 	%r360, [_ZZN3cub18CUB_300001_SM_10006detail6reduce28DeviceReduceSingleTileKernelINS2_10policy_hubI11minmax_pairIiEj16minmax_binary_opIiEE10Policy1000EN6thrust24THRUST_300001_SM_1000_NS6detail15normal_iteratorINSC_10device_ptrIiEEEEPS6_jS8_S6_S6_15minmax_unary_opIiEEEvT0_T1_T2_T3_T4_T6_E12temp_storage+20];
	min.s32 	%r361, %r359, %r737;
	max.s32 	%r362, %r736, %r360;
	ld.shared.u32 	%r363, [_ZZN3cub18CUB_300001_SM_10006detail6reduce28DeviceReduceSingleTileKernelINS2_10policy_hubI11minmax_pairIiEj16minmax_binary_opIiEE10Policy1000EN6thrust24THRUST_300001_SM_1000_NS6detail15normal_iteratorINSC_10device_ptrIiEEEEPS6_jS8_S6_S6_15minmax_unary_opIiEEEvT0_T1_T2_T3_T4_T6_E12temp_storage+24];
	ld.shared.u32 	%r364, [_ZZN3cub18CUB_300001_SM_10006detail6reduce28DeviceReduceSingleTileKernelINS2_10policy_hubI11minmax_pairIiEj16minmax_binary_opIiEE10Policy1000EN6thrust24THRUST_300001_SM_1000_NS6detail15normal_iteratorINSC_10device_ptrIiEEEEPS6_jS8_S6_S6_15minmax_unary_opIiEEEvT0_T1_T2_T3_T4_T6_E12temp_storage+28];
	min.s32 	%r365, %r363, %r361;
	max.s32 	%r366, %r362, %r364;
	ld.shared.u32 	%r367, [_ZZN3cub18CUB_300001_SM_10006detail6reduce28DeviceReduceSingleTileKernelINS2_10policy_hubI11minmax_pairIiEj16minmax_binary_opIiEE10Policy1000EN6thrust24THRUST_300001_SM_1000_NS6detail15normal_iteratorINSC_10device_ptrIiEEEEPS6_jS8_S6_S6_15minmax_unary_opIiEEEvT0_T1_T2_T3_T4_T6_E12temp_storage+32];
	ld.shared.u32 	%r368, [_ZZN3cub18CUB_300001_SM_10006detail6reduce28DeviceReduceSingleTileKernelINS2_10policy_hubI11minmax_pairIiEj16minmax_binary_opIiEE10Policy1000EN6thrust24THRUST_300001_SM_1000_NS6detail15normal_iteratorINSC_10device_ptrIiEEEEPS6_jS8_S6_S6_15minmax_unary_opIiEEEvT0_T1_T2_T3_T4_T6_E12temp_storage+36];
	min.s32 	%r369, %r367, %r365;
	max.s32 	%r370, %r366, %r368;
	ld.shared.u32 	%r371, [_ZZN3cub18CUB_300001_SM_10006detail6reduce28DeviceReduceSingleTileKernelINS2_10policy_hubI11minmax_pairIiEj16minmax_binary_opIiEE10Policy1000EN6thrust24THRUST_300001_SM_1000_NS6detail15normal_iteratorINSC_10device_ptrIiEEEEPS6_jS8_S6_S6_15minmax_unary_opIiEEEvT0_T1_T2_T3_T4_T6_E12temp_storage+40];
	ld.shared.u32 	%r372, [_ZZN3cub18CUB_300001_SM_10006detail6reduce28DeviceReduceSingleTileKernelINS2_10policy_hubI11minmax_pairIiEj16minmax_binary_opIiEE10Policy1000EN6thrust24THRUST_300001_SM_1000_NS6detail15normal_iteratorINSC_10device_ptrIiEEEEPS6_jS8_S6_S6_15minmax_unary_opIiEEEvT0_T1_T2_T3_T4_T6_E12temp_storage+44];
	min.s32 	%r373, %r371, %r369;
	max.s32 	%r374, %r370, %r372;
	ld.shared.u32 	%r375, [_ZZN3cub18CUB_300001_SM_10006detail6reduce28DeviceReduceSingleTileKernelINS2_10policy_hubI11minmax_pairIiEj16minmax_binary_opIiEE10Policy1000EN6thrust24THRUST_300001_SM_1000_NS6detail15normal_iteratorINSC_10device_ptrIiEEEEPS6_jS8_S6_S6_15minmax_unary_opIiEEEvT0_T1_T2_T3_T4_T6_E12temp_storage+48];
	ld.shared.u32 	%r376, [_ZZN3cub18CUB_300001_SM_10006detail6reduce28DeviceReduceSingleTileKernelINS2_10policy_hubI11minmax_pairIiEj16minmax_binary_opIiEE10Policy1000EN6thrust24THRUST_300001_SM_1000_NS6detail15normal_iteratorINSC_10device_ptrIiEEEEPS6_jS8_S6_S6_15minmax_unary_opIiEEEvT0_T1_T2_T3_T4_T6_E12temp_storage+52];
	min.s32 	%r377, %r375, %r373;
	max.s32 	%r378, %r374, %r376;
	ld.shared.u32 	%r379, [_ZZN3cub18CUB_300001_SM_10006detail6reduce28DeviceReduceSingleTileKernelINS2_10policy_hubI11minmax_pairIiEj16minmax_binary_opIiEE10Policy1000EN6thrust24THRUST_300001_SM_1000_NS6detail15normal_iteratorINSC_10device_ptrIiEEEEPS6_jS8_S6_S6_15minmax_unary_opIiEEEvT0_T1_T2_T3_T4_T6_E12temp_storage+56];
	ld.shared.u32 	%r380, [_ZZN3cub18CUB_300001_SM_10006detail6reduce28DeviceReduceSingleTileKernelINS2_10policy_hubI11minmax_pairIiEj16minmax_binary_opIiEE10Policy1000EN6thrust24THRUST_300001_SM_1000_NS6detail15normal_iteratorINSC_10device_ptrIiEEEEPS6_jS8_S6_S6_15minmax_unary_opIiEEEvT0_T1_T2_T3_T4_T6_E12temp_storage+60];
	min.s32 	%r381, %r379, %r377;
	max.s32 	%r382, %r378, %r380;
	ld.shared.u32 	%r383, [_ZZN3cub18CUB_300001_SM_10006detail6reduce28DeviceReduceSingleTileKernelINS2_10policy_hubI11minmax_pairIiEj16minmax_binary_opIiEE10Policy1000EN6thrust24THRUST_300001_SM_1000_NS6detail15normal_iteratorINSC_10device_ptrIiEEEEPS6_jS8_S6_S6_15minmax_unary_opIiEEEvT0_T1_T2_T3_T4_T6_E12temp_storage+64];
	ld.shared.u32 	%r384, [_ZZN3cub18CUB_300001_SM_10006detail6reduce28DeviceReduceSingleTileKernelINS2_10policy_hubI11minmax_pairIiEj16minmax_binary_opIiEE10Policy1000EN6thrust24THRUST_300001_SM_1000_NS6detail15normal_iteratorINSC_10device_ptrIiEEEEPS6_jS8_S6_S6_15minmax_unary_opIiEEEvT0_T1_T2_T3_T4_T6_E12temp_storage+68];
	min.s32 	%r737, %r383, %r381;
	max.s32 	%r736, %r382, %r384;
$L__BB1_50:
	mov.u32 	%r674, %tid.x;
	setp.ne.s32 	%p57, %r674, 0;
	@%p57 bra 	$L__BB1_52;
	min.s32 	%r675, %r737, %r132;
	max.s32 	%r676, %r133, %r736;
	st.global.u32 	[%rd1], %r675;
	st.global.u32 	[%rd1+4], %r676;
$L__BB1_52:
	ret;

}
	// .globl	_ZN3cub18CUB_300001_SM_10006detail6reduce18DeviceReduceKernelINS2_10policy_hubI11minmax_pairIiEj16minmax_binary_opIiEE10Policy1000EN6thrust24THRUST_300001_SM_1000_NS6detail15normal_iteratorINSC_10device_ptrIiEEEEjS8_S6_15minmax_unary_opIiEEEvT0_PT3_T1_NS0_13GridEvenShareISN_EET2_T4_
.visible .entry _ZN3cub18CUB_300001_SM_10006detail6reduce18DeviceReduceKernelINS2_10policy_hubI11minmax_pairIiEj16minmax_binary_opIiEE10Policy1000EN6thrust24THRUST_300001_SM_1000_NS6detail15normal_iteratorINSC_10device_ptrIiEEEEjS8_S6_15minmax_unary_opIiEEEvT0_PT3_T1_NS0_13GridEvenShareISN_EET2_T4_(
	.param .align 8 .b8 _ZN3cub18CUB_300001_SM_10006detail6reduce18DeviceReduceKernelINS2_10policy_hubI11minmax_pairIiEj16minmax_binary_opIiEE10Policy1000EN6thrust24THRUST_300001_SM_1000_NS6detail15normal_iteratorINSC_10device_ptrIiEEEEjS8_S6_15minmax_unary_opIiEEEvT0_PT3_T1_NS0_13GridEvenShareISN_EET2_T4__param_0[8],
	.param .u64 .ptr .align 1 _ZN3cub18CUB_300001_SM_10006detail6reduce18DeviceReduceKernelINS2_10policy_hubI11minmax_pairIiEj16minmax_binary_opIiEE10Policy1000EN6thrust24THRUST_300001_SM_1000_NS6detail15normal_iteratorINSC_10device_ptrIiEEEEjS8_S6_15minmax_unary_opIiEEEvT0_PT3_T1_NS0_13GridEvenShareISN_EET2_T4__param_1,
	.param .u32 _ZN3cub18CUB_300001_SM_10006detail6reduce18DeviceReduceKernelINS2_10policy_hubI11minmax_pairIiEj16minmax_binary_opIiEE10Policy1000EN6thrust24THRUST_300001_SM_1000_NS6detail15normal_iteratorINSC_10device_ptrIiEEEEjS8_S6_15minmax_unary_opIiEEEvT0_PT3_T1_NS0_13GridEvenShareISN_EET2_T4__param_2,
	.param .align 4 .b8 _ZN3cub18CUB_300001_SM_10006detail6reduce18DeviceReduceKernelINS2_10policy_hubI11minmax_pairIiEj16minmax_binary_opIiEE10Policy1000EN6thrust24THRUST_300001_SM_1000_NS6detail15normal_iteratorINSC_10device_ptrIiEEEEjS8_S6_15minmax_unary_opIiEEEvT0_PT3_T1_NS0_13GridEvenShareISN_EET2_T4__param_3[40],
	.param .align 1 .b8 _ZN3cub18CUB_300001_SM_10006detail6reduce18DeviceReduceKernelINS2_10policy_hubI11minmax_pairIiEj16minmax_binary_opIiEE10Policy1000EN6thrust24THRUST_300001_SM_1000_NS6detail15normal_iteratorINSC_10device_ptrIiEEEEjS8_S6_15minmax_unary_opIiEEEvT0_PT3_T1_NS0_13GridEvenShareISN_EET2_T4__param_4[1],
	.param .align 1 .b8 _ZN3cub18CUB_300001_SM_10006detail6reduce18DeviceReduceKernelINS2_10policy_hubI11minmax_pairIiEj16minmax_binary_opIiEE10Policy1000EN6thrust24THRUST_300001_SM_1000_NS6detail15normal_iteratorINSC_10device_ptrIiEEEEjS8_S6_15minmax_unary_opIiEEEvT0_PT3_T1_NS0_13GridEvenShareISN_EET2_T4__param_5[1]
)
.maxntid 256
{
	.reg .pred 	%p<57>;
	.reg .b16 	%rs<4>;
	.reg .b32 	%r<796>;
	.reg .b64 	%rd<129>;
	// demoted variable
	.shared .align 4 .b8 _ZZN3cub18CUB_300001_SM_10006detail6reduce18DeviceReduceKernelINS2_10policy_hubI11minmax_pairIiEj16minmax_binary_opIiEE10Policy1000EN6thrust24THRUST_300001_SM_1000_NS6detail15normal_iteratorINSC_10device_ptrIiEEEEjS8_S6_15minmax_unary_opIiEEEvT0_PT3_T1_NS0_13GridEvenShareISN_EET2_T4_E12temp_storage[80];
	ld.param.u32 	%r1, [_ZN3cub18CUB_300001_SM_10006detail6reduce18DeviceReduceKernelINS2_10policy_hubI11minmax_pairIiEj16minmax_binary_opIiEE10Policy1000EN6thrust24THRUST_300001_SM_1000_NS6detail15normal_iteratorINSC_10device_ptrIiEEEEjS8_S6_15minmax_unary_opIiEEEvT0_PT3_T1_NS0_13GridEvenShareISN_EET2_T4__param_3+20];
	ld.param.u32 	%r2, [_ZN3cub18CUB_300001_SM_10006detail6reduce18DeviceReduceKernelINS2_10policy_hubI11minmax_pairIiEj16minmax_binary_opIiEE10Policy1000EN6thrust24THRUST_300001_SM_1000_NS6detail15normal_iteratorINSC_10device_ptrIiEEEEjS8_S6_15minmax_unary_opIiEEEvT0_PT3_T1_NS0_13GridEvenShareISN_EET2_T4__param_3+24];
	ld.param.u64 	%rd3, [_ZN3cub18CUB_300001_SM_10006detail6reduce18DeviceReduceKernelINS2_10policy_hubI11minmax_pairIiEj16minmax_binary_opIiEE10Policy1000EN6thrust24THRUST_300001_SM_1000_NS6detail15normal_iteratorINSC_10device_ptrIiEEEEjS8_S6_15minmax_unary_opIiEEEvT0_PT3_T1_NS0_13GridEvenShareISN_EET2_T4__param_0];
	ld.param.u64 	%rd2, [_ZN3cub18CUB_300001_SM_10006detail6reduce18DeviceReduceKernelINS2_10policy_hubI11minmax_pairIiEj16minmax_binary_opIiEE10Policy1000EN6thrust24THRUST_300001_SM_1000_NS6detail15normal_iteratorINSC_10device_ptrIiEEEEjS8_S6_15minmax_unary_opIiEEEvT0_PT3_T1_NS0_13GridEvenShareISN_EET2_T4__param_1];
	cvta.to.global.u64 	%rd1, %rd3;
	mov.u32 	%r3, %ctaid.x;
	shl.b32 	%r4, %r2, 11;
	shl.b32 	%r767, %r3, 11;
	sub.s32 	%r6, %r1, %r767;
	setp.gt.u32 	%p1, %r6, 2047;
	@%p1 bra 	$L__BB2_26;
	mov.u32 	%r7, %tid.x;
	setp.ge.u32 	%p23, %r7, %r6;
	mov.b32 	%r759, 0;
	mov.u32 	%r742, %r7;
	@%p23 bra 	$L__BB2_3;
	add.s32 	%r415, %r767, %r7;
	mul.wide.u32 	%rd66, %r415, 4;
	add.s64 	%rd67, %rd1, %rd66;
	ld.global.u32 	%r759, [%rd67];
	add.s32 	%r742, %r7, 256;
$L__BB2_3:
	setp.ge.u32 	%p24, %r742, %r6;
	mov.u32 	%r760, %r759;
	@%p24 bra 	$L__BB2_17;
	not.b32 	%r417, %r742;
	add.s32 	%r418, %r1, %r417;
	sub.s32 	%r419, %r418, %r767;
	shr.u32 	%r420, %r419, 8;
	add.s32 	%r12, %r420, 1;
	and.b32  	%r13, %r12, 15;
	setp.lt.u32 	%p25, %r419, 3840;
	mov.u32 	%r760, %r759;
	@%p25 bra 	$L__BB2_8;
	or.b32  	%r737, %r742, 2048;
	add.s32 	%r736, %r742, %r767;
	and.b32  	%r421, %r12, 33554416;
	neg.s32 	%r735, %r421;
	mov.u32 	%r760, %r759;
$L__BB2_6:
	.pragma "nounroll";
	mul.wide.u32 	%rd68, %r736, 4;
	add.s64 	%rd69, %rd1, %rd68;
	ld.global.u32 	%r422, [%rd69];
	min.s32 	%r423, %r422, %r759;
	max.s32 	%r424, %r760, %r422;
	add.s32 	%r425, %r736, 256;
	mul.wide.u32 	%rd70, %r425, 4;
	add.s64 	%rd71, %rd1, %rd70;
	ld.global.u32 	%r426, [%rd71];
	min.s32 	%r427, %r426, %r423;
	max.s32 	%r428, %r424, %r426;
	add.s32 	%r429, %r736, 512;
	mul.wide.u32 	%rd72, %r429, 4;
	add.s64 	%rd73, %rd1, %rd72;
	ld.global.u32 	%r430, [%rd73];
	min.s32 	%r431, %r430, %r427;
	max.s32 	%r432, %r428, %r430;
	add.s32 	%r433, %r736, 768;
	mul.wide.u32 	%rd74, %r433, 4;
	add.s64 	%rd75, %rd1, %rd74;
	ld.global.u32 	%r434, [%rd75];
	min.s32 	%r435, %r434, %r431;
	max.s32 	%r436, %r432, %r434;
	add.s32 	%r437, %r736, 1024;
	mul.wide.u32 	%rd76, %r437, 4;
	add.s64 	%rd77, %rd1, %rd76;
	ld.global.u32 	%r438, [%rd77];
	min.s32 	%r439, %r438, %r435;
	max.s32 	%r440, %r436, %r438;
	add.s32 	%r441, %r736, 1280;
	mul.wide.u32 	%rd78, %r441, 4;
	add.s64 	%rd79, %rd1, %rd78;
	ld.global.u32 	%r442, [%rd79];
	min.s32 	%r443, %r442, %r439;
	max.s32 	%r444, %r440, %r442;
	add.s32 	%r445, %r736, 1536;
	mul.wide.u32 	%rd80, %r445, 4;
	add.s64 	%rd81, %rd1, %rd80;
	ld.global.u32 	%r446, [%rd81];
	min.s32 	%r447, %r446, %r443;
	max.s32 	%r448, %r444, %r446;
	add.s32 	%r449, %r736, 1792;
	mul.wide.u32 	%rd82, %r449, 4;
	add.s64 	%rd83, %rd1, %rd82;
	ld.global.u32 	%r450, [%rd83];
	min.s32 	%r451, %r450, %r447;
	max.s32 	%r452, %r448, %r450;
	add.s32 	%r453, %r736, 2048;
	mul.wide.u32 	%rd84, %r453, 4;
	add.s64 	%rd85, %rd1, %rd84;
	ld.global.u32 	%r454, [%rd85];
	min.s32 	%r455, %r454, %r451;
	max.s32 	%r456, %r452, %r454;
	add.s32 	%r457, %r736, 2304;
	mul.wide.u32 	%rd86, %r457, 4;
	add.s64 	%rd87, %rd1, %rd86;
	ld.global.u32 	%r458, [%rd87];
	min.s32 	%r459, %r458, %r455;
	max.s32 	%r460, %r456, %r458;
	add.s32 	%r461, %r736, 2560;
	mul.wide.u32 	%rd88, %r461, 4;
	add.s64 	%rd89, %rd1, %rd88;
	ld.global.u32 	%r462, [%rd89];
	min.s32 	%r463, %r462, %r459;
	max.s32 	%r464, %r460, %r462;
	add.s32 	%r465, %r736, 2816;
	mul.wide.u32 	%rd90, %r465, 4;
	add.s64 	%rd91, %rd1, %rd90;
	ld.global.u32 	%r466, [%rd91];
	min.s32 	%r467, %r466, %r463;
	max.s32 	%r468, %r464, %r466;
	add.s32 	%r469, %r736, 3072;
	mul.wide.u32 	%rd92, %r469, 4;
	add.s64 	%rd93, %rd1, %rd92;
	ld.global.u32 	%r470, [%rd93];
	min.s32 	%r471, %r470, %r467;
	max.s32 	%r472, %r468, %r470;
	add.s32 	%r473, %r736, 3328;
	mul.wide.u32 	%rd94, %r473, 4;
	add.s64 	%rd95, %rd1, %rd94;
	ld.global.u32 	%r474, [%rd95];
	min.s32 	%r475, %r474, %r471;
	max.s32 	%r476, %r472, %r474;
	add.s32 	%r477, %r736, 3584;
	mul.wide.u32 	%rd96, %r477, 4;
	add.s64 	%rd97, %rd1, %rd96;
	ld.global.u32 	%r478, [%rd97];
	min.s32 	%r479, %r478, %r475;
	max.s32 	%r480, %r476, %r478;
	add.s32 	%r481, %r736, 3840;
	mul.wide.u32 	%rd98, %r481, 4;
	add.s64 	%rd99, %rd1, %rd98;
	ld.global.u32 	%r482, [%rd99];
	min.s32 	%r759, %r482, %r479;
	max.s32 	%r760, %r480, %r482;
	add.s32 	%r737, %r737, 4096;
	add.s32 	%r736, %r736, 4096;
	add.s32 	%r735, %r735, 16;
	setp.ne.s32 	%p26, %r735, 0;
	@%p26 bra 	$L__BB2_6;
	add.s32 	%r742, %r737, -2048;
$L__BB2_8:
	setp.eq.s32 	%p27, %r13, 0;
	@%p27 bra 	$L__BB2_17;
	and.b32  	%r33, %r12, 7;
	setp.lt.u32 	%p28, %r13, 8;
	@%p28 bra 	$L__BB2_11;
	add.s32 	%r484, %r767, %r742;
	mul.wide.u32 	%rd100, %r484, 4;
	add.s64 	%rd101, %rd1, %rd100;
	ld.global.u32 	%r485, [%rd101];
	min.s32 	%r486, %r485, %r759;
	max.s32 	%r487, %r760, %r485;
	add.s32 	%r488, %r484, 256;
	mul.wide.u32 	%rd102, %r488, 4;
	add.s64 	%rd103, %rd1, %rd102;
	ld.global.u32 	%r489, [%rd103];
	min.s32 	%r490, %r489, %r486;
	max.s32 	%r491, %r487, %r489;
	add.s32 	%r492, %r484, 512;
	mul.wide.u32 	%rd104, %r492, 4;
	add.s64 	%rd105, %rd1, %rd104;
	ld.global.u32 	%r493, [%rd105];
	min.s32 	%r494, %r493, %r490;
	max.s32 	%r495, %r491, %r493;
	add.s32 	%r496, %r484, 768;
	mul.wide.u32 	%rd106, %r496, 4;
	add.s64 	%rd107, %rd1, %rd106;
	ld.global.u32 	%r497, [%rd107];
	min.s32 	%r498, %r497, %r494;
	max.s32 	%r499, %r495, %r497;
	add.s32 	%r500, %r484, 1024;
	mul.wide.u32 	%rd108, %r500, 4;
	add.s64 	%rd109, %rd1, %rd108;
	ld.global.u32 	%r501, [%rd109];
	min.s32 	%r502, %r501, %r498;
	max.s32 	%r503, %r499, %r501;
	add.s32 	%r504, %r484, 1280;
	mul.wide.u32 	%rd110, %r504, 4;
	add.s64 	%rd111, %rd1, %rd110;
	ld.global.u32 	%r505, [%rd111];
	min.s32 	%r506, %r505, %r502;
	max.s32 	%r507, %r503, %r505;
	add.s32 	%r508, %r484, 1536;
	mul.wide.u32 	%rd112, %r508, 4;
	add.s64 	%rd113, %rd1, %rd112;
	ld.global.u32 	%r509, [%rd113];
	min.s32 	%r510, %r509, %r506;
	max.s32 	%r511, %r507, %r509;
	add.s32 	%r512, %r484, 1792;
	mul.wide.u32 	%rd114, %r512, 4;
	add.s64 	%rd115, %rd1, %rd114;
	ld.global.u32 	%r513, [%rd115];
	min.s32 	%r759, %r513, %r510;
	max.s32 	%r760, %r511, %r513;
	add.s32 	%r742, %r742, 2048;
$L__BB2_11:
	setp.eq.s32 	%p29, %r33, 0;
	@%p29 bra 	$L__BB2_17;
	and.b32  	%r42, %r12, 3;
	setp.lt.u32 	%p30, %r33, 4;
	@%p30 bra 	$L__BB2_14;
	add.s32 	%r515, %r767, %r742;
	mul.wide.u32 	%rd116, %r515, 4;
	add.s64 	%rd117, %rd1, %rd116;
	ld.global.u32 	%r516, [%rd117];
	min.s32 	%r517, %r516, %r759;
	max.s32 	%r518, %r760, %r516;
	add.s32 	%r519, %r515, 256;
	mul.wide.u32 	%rd118, %r519, 4;
	add.s64 	%rd119, %rd1, %rd118;
	ld.global.u32 	%r520, [%rd119];
	min.s32 	%r521, %r520, %r517;
	max.s32 	%r522, %r518, %r520;
	add.s32 	%r523, %r515, 512;
	mul.wide.u32 	%rd120, %r523, 4;
	add.s64 	%rd121, %rd1, %rd120;
	ld.global.u32 	%r524, [%rd121];
	min.s32 	%r525, %r524, %r521;
	max.s32 	%r526, %r522, %r524;
	add.s32 	%r527, %r515, 768;
	mul.wide.u32 	%rd122, %r527, 4;
	add.s64 	%rd123, %rd1, %rd122;
	ld.global.u32 	%r528, [%rd123];
	min.s32 	%r759, %r528, %r525;
	max.s32 	%r760, %r526, %r528;
	add.s32 	%r742, %r742, 1024;
$L__BB2_14:
	setp.eq.s32 	%p31, %r42, 0;
	@%p31 bra 	$L__BB2_17;
	add.s32 	%r756, %r742, %r767;
	neg.s32 	%r755, %r42;
$L__BB2_16:
	.pragma "nounroll";
	mul.wide.u32 	%rd124, %r756, 4;
	add.s64 	%rd125, %rd1, %rd124;
	ld.global.u32 	%r529, [%rd125];
	min.s32 	%r759, %r529, %r759;
	max.s32 	%r760, %r760, %r529;
	add.s32 	%r756, %r756, 256;
	add.s32 	%r755, %r755, 1;
	setp.ne.s32 	%p32, %r755, 0;
	@%p32 bra 	$L__BB2_16;
$L__BB2_17:
	setp.lt.u32 	%p33, %r6, 256;
	@%p33 bra 	$L__BB2_22;
	// begin inline asm
	mov.u32 %r643, %laneid;
	// end inline asm
	mov.b32 	%r651, 1;
	mov.b32 	%r692, 31;
	mov.b32 	%r693, -1;
	// begin inline asm
	shfl.sync.down.b32 %r644, %r759, %r651, %r692, %r693;
	// end inline asm
	// begin inline asm
	shfl.sync.down.b32 %r649, %r760, %r651, %r692, %r693;
	// end inline asm
	setp.gt.s32 	%p49, %r643, 30;
	min.s32 	%r694, %r644, %r759;
	max.s32 	%r695, %r760, %r649;
	selp.b32 	%r660, %r760, %r695, %p49;
	selp.b32 	%r655, %r759, %r694, %p49;
	mov.b32 	%r661, 2;
	// begin inline asm
	shfl.sync.down.b32 %r654, %r655, %r661, %r692, %r693;
	// end inline asm
	// begin inline asm
	shfl.sync.down.b32 %r659, %r660, %r661, %r692, %r693;
	// end inline asm
	setp.gt.s32 	%p50, %r643, 29;
	min.s32 	%r696, %r654, %r655;
	max.s32 	%r697, %r660, %r659;
	selp.b32 	%r665, %r655, %r696, %p50;
	selp.b32 	%r670, %r660, %r697, %p50;
	mov.b32 	%r671, 4;
	// begin inline asm
	shfl.sync.down.b32 %r664, %r665, %r671, %r692, %r693;
	// end inline asm
	// begin inline asm
	shfl.sync.down.b32 %r669, %r670, %r671, %r692, %r693;
	// end inline asm
	setp.gt.s32 	%p51, %r643, 27;
	min.s32 	%r698, %r664, %r665;
	max.s32 	%r699, %r670, %r669;
	selp.b32 	%r675, %r665, %r698, %p51;
	selp.b32 	%r680, %r670, %r699, %p51;
	mov.b32 	%r681, 8;
	// begin inline asm
	shfl.sync.down.b32 %r674, %r675, %r681, %r692, %r693;
	// end inline asm
	// begin inline asm
	shfl.sync.down.b32 %r679, %r680, %r681, %r692, %r693;
	// end inline asm
	setp.gt.s32 	%p52, %r643, 23;
	min.s32 	%r700, %r674, %r675;
	max.s32 	%r701, %r680, %r679;
	selp.b32 	%r685, %r675, %r700, %p52;
	selp.b32 	%r690, %r680, %r701, %p52;
	mov.b32 	%r691, 16;
	// begin inline asm
	shfl.sync.down.b32 %r684, %r685, %r691, %r692, %r693;
	// end inline asm
	// begin inline asm
	shfl.sync.down.b32 %r689, %r690, %r691, %r692, %r693;
	// end inline asm
	setp.gt.s32 	%p53, %r643, 15;
	min.s32 	%r63, %r684, %r685;
	max.s32 	%r64, %r690, %r689;
	selp.b32 	%r795, %r685, %r63, %p53;
	selp.b32 	%r794, %r690, %r64, %p53;
	setp.ne.s32 	%p54, %r643, 0;
	@%p54 bra 	$L__BB2_20;
	shr.u32 	%r702, %r7, 2;
	and.b32  	%r703, %r702, 248;
	mov.u32 	%r704, _ZZN3cub18CUB_300001_SM_10006detail6reduce18DeviceReduceKernelINS2_10policy_hubI11minmax_pairIiEj16minmax_binary_opIiEE10Policy1000EN6thrust24THRUST_300001_SM_1000_NS6detail15normal_iteratorINSC_10device_ptrIiEEEEjS8_S6_15minmax_unary_opIiEEEvT0_PT3_T1_NS0_13GridEvenShareISN_EET2_T4_E12temp_storage;
	add.s32 	%r705, %r704, %r703;
	st.shared.u32 	[%r705+8], %r63;
	st.shared.u32 	[%r705+12], %r64;
$L__BB2_20:
	bar.sync 	0;
	setp.ne.s32 	%p55, %r7, 0;
	@%p55 bra 	$L__BB2_48;
	ld.shared.u32 	%r706, [_ZZN3cub18CUB_300001_SM_10006detail6reduce18DeviceReduceKernelINS2_10policy_hubI11minmax_pairIiEj16minmax_binary_opIiEE10Policy1000EN6thrust24THRUST_300001_SM_1000_NS6detail15normal_iteratorINSC_10device_ptrIiEEEEjS8_S6_15minmax_unary_opIiEEEvT0_PT3_T1_NS0_13GridEvenShareISN_EET2_T4_E12temp_storage+16];
	ld.shared.u32 	%r707, [_ZZN3cub18CUB_300001_SM_10006detail6reduce18DeviceReduceKernelINS2_10policy_hubI11minmax_pairIiEj16minmax_binary_opIiEE10Policy1000EN6thrust24THRUST_300001_SM_1000_NS6detail15normal_iteratorINSC_10device_ptrIiEEEEjS8_S6_15minmax_unary_opIiEEEvT0_PT3_T1_NS0_13GridEvenShareISN_EET2_T4_E12temp_storage+20];
	min.s32 	%r708, %r706, %r795;
	max.s32 	%r709, %r794, %r707;
	ld.shared.u32 	%r710, [_ZZN3cub18CUB_300001_SM_10006detail6reduce18DeviceReduceKernelINS2_10policy_hubI11minmax_pairIiEj16minmax_binary_opIiEE10Policy1000EN6thrust24THRUST_300001_SM_1000_NS6detail15normal_iteratorINSC_10device_ptrIiEEEEjS8_S6_15minmax_unary_opIiEEEvT0_PT3_T1_NS0_13GridEvenShareISN_EET2_T4_E12temp_storage+24];
	ld.shared.u32 	%r711, [_ZZN3cub18CUB_300001_SM_10006detail6reduce18DeviceReduceKernelINS2_10policy_hubI11minmax_pairIiEj16minmax_binary_opIiEE10Policy1000EN6thrust24THRUST_300001_SM_1000_NS6detail15normal_iteratorINSC_10device_ptrIiEEEEjS8_S6_15minmax_unary_opIiEEEvT0_PT3_T1_NS0_13GridEvenShareISN_EET2_T4_E12temp_storage+28];
	min.s32 	%r712, %r710, %r708;
	max.s32 	%r713, %r709, %r711;
	ld.shared.u32 	%r714, [_ZZN3cub18CUB_300001_SM_10006detail6reduce18DeviceReduceKernelINS2_10policy_hubI11minmax_pairIiEj16minmax_binary_opIiEE10Policy1000EN6thrust24THRUST_300001_SM_1000_NS6detail15normal_iteratorINSC_10device_ptrIiEEEEjS8_S6_15minmax_unary_opIiEEEvT0_PT3_T1_NS0_13GridEvenShareISN_EET2_T4_E12temp_storage+32];
	ld.shared.u32 	%r715, [_ZZN3cub18CUB_300001_SM_10006detail6reduce18DeviceReduceKernelINS2_10policy_hubI11minmax_pairIiEj16minmax_binary_opIiEE10Policy1000EN6thrust24THRUST_300001_SM_1000_NS6detail15normal_iteratorINSC_10device_ptrIiEEEEjS8_S6_15minmax_unary_opIiEEEvT0_PT3_T1_NS0_13GridEvenShareISN_EET2_T4_E12temp_storage+36];
	min.s32 	%r716, %r714, %r712;
	max.s32 	%r717, %r713, %r715;
	ld.shared.u32 	%r718, [_ZZN3cub18CUB_300001_SM_10006detail6reduce18DeviceReduceKernelINS2_10policy_hubI11minmax_pairIiEj16minmax_binary_opIiEE10Policy1000EN6thrust24THRUST_300001_SM_1000_NS6detail15normal_iteratorINSC_10device_ptrIiEEEEjS8_S6_15minmax_unary_opIiEEEvT0_PT3_T1_NS0_13GridEvenShareISN_EET2_T4_E12temp_storage+40];
	ld.shared.u32 	%r719, [_ZZN3cub18CUB_300001_SM_10006detail6reduce18DeviceReduceKernelINS2_10policy_hubI11minmax_pairIiEj16minmax_binary_opIiEE10Policy1000EN6thrust24THRUST_300001_SM_1000_NS6detail15normal_iteratorINSC_10device_ptrIiEEEEjS8_S6_15minmax_unary_opIiEEEvT0_PT3_T1_NS0_13GridEvenShareISN_EET2_T4_E12temp_storage+44];
	min.s32 	%r720, %r718, %r716;
	max.s32 	%r721, %r717, %r719;
	ld.shared.u32 	%r722, [_ZZN3cub18CUB_300001_SM_10006detail6reduce18DeviceReduceKernelINS2_10policy_hubI11minmax_pairIiEj16minmax_binary_opIiEE10Policy1000EN6thrust24THRUST_300001_SM_1000_NS6detail15normal_iteratorINSC_10device_ptrIiEEEEjS8_S6_15minmax_unary_opIiEEEvT0_PT3_T1_NS0_13GridEvenShareISN_EET2_T4_E12temp_storage+48];
	ld.shared.u32 	%r723, [_ZZN3cub18CUB_300001_SM_10006detail6reduce18DeviceReduceKernelINS2_10policy_hubI11minmax_pairIiEj16minmax_binary_opIiEE10Policy1000EN6thrust24THRUST_300001_SM_1000_NS6detail15normal_iteratorINSC_10device_ptrIiEEEEjS8_S6_15minmax_unary_opIiEEEvT0_PT3_T1_NS0_13GridEvenShareISN_EET2_T4_E12temp_storage+52];
	min.s32 	%r724, %r722, %r720;
	max.s32 	%r725, %r721, %r723;
	ld.shared.u32 	%r726, [_ZZN3cub18CUB_300001_SM_10006detail6reduce18DeviceReduceKernelINS2_10policy_hubI11minmax_pairIiEj16minmax_binary_opIiEE10Policy1000EN6thrust24THRUST_300001_SM_1000_NS6detail15normal_iteratorINSC_10device_ptrIiEEEEjS8_S6_15minmax_unary_opIiEEEvT0_PT3_T1_NS0_13GridEvenShareISN_EET2_T4_E12temp_storage+56];
	ld.shared.u32 	%r727, [_ZZN3cub18CUB_300001_SM_10006detail6reduce18DeviceReduceKernelINS2_10policy_hubI11minmax_pairIiEj16minmax_binary_opIiEE10Policy1000EN6thrust24THRUST_300001_SM_1000_NS6detail15normal_iteratorINSC_10device_ptrIiEEEEjS8_S6_15minmax_unary_opIiEEEvT0_PT3_T1_NS0_13GridEvenShareISN_EET2_T4_E12temp_storage+60];
	min.s32 	%r728, %r726, %r724;
	max.s32 	%r729, %r725, %r727;
	ld.shared.u32 	%r730, [_ZZN3cub18CUB_300001_SM_10006detail6reduce18DeviceReduceKernelINS2_10policy_hubI11minmax_pairIiEj16minmax_binary_opIiEE10Policy1000EN6thrust24THRUST_300001_SM_1000_NS6detail15normal_iteratorINSC_10device_ptrIiEEEEjS8_S6_15minmax_unary_opIiEEEvT0_PT3_T1_NS0_13GridEvenShareISN_EET2_T4_E12temp_storage+64];
	ld.shared.u32 	%r731, [_ZZN3cub18CUB_300001_SM_10006detail6reduce18DeviceReduceKernelINS2_10policy_hubI11minmax_pairIiEj16minmax_binary_opIiEE10Policy1000EN6thrust24THRUST_300001_SM_1000_NS6detail15normal_iteratorINSC_10device_ptrIiEEEEjS8_S6_15minmax_unary_opIiEEEvT0_PT3_T1_NS0_13GridEvenShareISN_EET2_T4_E12temp_storage+68];
	min.s32 	%r795, %r730, %r728;
	max.s32 	%r794, %r729, %r731;
	bra.uni 	$L__BB2_48;
$L__BB2_22:
	// begin inline asm
	mov.u32 %r530, %laneid;
	// end inline asm
	and.b32  	%r581, %r7, 992;
	add.s32 	%r582, %r581, 32;
	setp.gt.u32 	%p34, %r582, %r6;
	not.b32 	%r583, %r581;
	add.s32 	%r584, %r6, %r583;
	selp.b32 	%r579, %r584, 31, %p34;
	mov.b32 	%r538, 1;
	mov.b32 	%r580, -1;
	// begin inline asm
	shfl.sync.down.b32 %r531, %r759, %r538, %r579, %r580;
	// end inline asm
	// begin inline asm
	shfl.sync.down.b32 %r536, %r760, %r538, %r579, %r580;
	// end inline asm
	setp.lt.s32 	%p35, %r530, %r579;
	min.s32 	%r585, %r531, %r759;
	max.s32 	%r586, %r760, %r536;
	selp.b32 	%r542, %r585, %r759, %p35;
	selp.b32 	%r547, %r586, %r760, %p35;
	mov.b32 	%r548, 2;
	// begin inline asm
	shfl.sync.down.b32 %r541, %r542, %r548, %r579, %r580;
	// end inline asm
	// begin inline asm
	shfl.sync.down.b32 %r546, %r547, %r548, %r579, %r580;
	// end inline asm
	add.s32 	%r587, %r530, 2;
	setp.gt.s32 	%p36, %r587, %r579;
	min.s32 	%r588, %r541, %r542;
	max.s32 	%r589, %r547, %r546;
	selp.b32 	%r552, %r542, %r588, %p36;
	selp.b32 	%r557, %r547, %r589, %p36;
	mov.b32 	%r558, 4;
	// begin inline asm
	shfl.sync.down.b32 %r551, %r552, %r558, %r579, %r580;
	// end inline asm
	// begin inline asm
	shfl.sync.down.b32 %r556, %r557, %r558, %r579, %r580;
	// end inline asm
	add.s32 	%r590, %r530, 4;
	setp.gt.s32 	%p37, %r590, %r579;
	min.s32 	%r591, %r551, %r552;
	max.s32 	%r592, %r557, %r556;
	selp.b32 	%r562, %r552, %r591, %p37;
	selp.b32 	%r567, %r557, %r592, %p37;
	mov.b32 	%r568, 8;
	// begin inline asm
	shfl.sync.down.b32 %r561, %r562, %r568, %r579, %r580;
	// end inline asm
	// begin inline asm
	shfl.sync.down.b32 %r566, %r567, %r568, %r579, %r580;
	// end inline asm
	add.s32 	%r593, %r530, 8;
	setp.gt.s32 	%p38, %r593, %r579;
	min.s32 	%r594, %r561, %r562;
	max.s32 	%r595, %r567, %r566;
	selp.b32 	%r572, %r562, %r594, %p38;
	selp.b32 	%r577, %r567, %r595, %p38;
	mov.b32 	%r578, 16;
	// begin inline asm
	shfl.sync.down.b32 %r571, %r572, %r578, %r579, %r580;
	// end inline asm
	// begin inline asm
	shfl.sync.down.b32 %r576, %r577, %r578, %r579, %r580;
	// end inline asm
	add.s32 	%r596, %r530, 16;
	setp.gt.s32 	%p39, %r596, %r579;
	min.s32 	%r597, %r571, %r572;
	max.s32 	%r598, %r577, %r576;
	selp.b32 	%r795, %r572, %r597, %p39;
	selp.b32 	%r794, %r577, %r598, %p39;
	setp.ne.s32 	%p40, %r530, 0;
	@%p40 bra 	$L__BB2_24;
	shr.u32 	%r599, %r7, 2;
	and.b32  	%r600, %r599, 248;
	mov.u32 	%r601, _ZZN3cub18CUB_300001_SM_10006detail6reduce18DeviceReduceKernelINS2_10policy_hubI11minmax_pairIiEj16minmax_binary_opIiEE10Policy1000EN6thrust24THRUST_300001_SM_1000_NS6detail15normal_iteratorINSC_10device_ptrIiEEEEjS8_S6_15minmax_unary_opIiEEEvT0_PT3_T1_NS0_13GridEvenShareISN_EET2_T4_E12temp_storage;
	add.s32 	%r602, %r601, %r600;
	st.shared.u32 	[%r602+8], %r795;
	st.shared.u32 	[%r602+12], %r794;
$L__BB2_24:
	bar.sync 	0;
	setp.ne.s32 	%p41, %r7, 0;
	@%p41 bra 	$L__BB2_48;
	setp.gt.u32 	%p42, %r6, 32;
	ld.shared.u32 	%r603, [_ZZN3cub18CUB_300001_SM_10006detail6reduce18DeviceReduceKernelINS2_10policy_hubI11minmax_pairIiEj16minmax_binary_opIiEE10Policy1000EN6thrust24THRUST_300001_SM_1000_NS6detail15normal_iteratorINSC_10device_ptrIiEEEEjS8_S6_15minmax_unary_opIiEEEvT0_PT3_T1_NS0_13GridEvenShareISN_EET2_T4_E12temp_storage+16];
	ld.shared.u32 	%r604, [_ZZN3cub18CUB_300001_SM_10006detail6reduce18DeviceReduceKernelINS2_10policy_hubI11minmax_pairIiEj16minmax_binary_opIiEE10Policy1000EN6thrust24THRUST_300001_SM_1000_NS6detail15normal_iteratorINSC_10device_ptrIiEEEEjS8_S6_15minmax_unary_opIiEEEvT0_PT3_T1_NS0_13GridEvenShareISN_EET2_T4_E12temp_storage+20];
	min.s32 	%r605, %r603, %r795;
	max.s32 	%r606, %r794, %r604;
	selp.b32 	%r607, %r605, %r795, %p42;
	selp.b32 	%r608, %r606, %r794, %p42;
	setp.gt.u32 	%p43, %r6, 64;
	ld.shared.u32 	%r609, [_ZZN3cub18CUB_300001_SM_10006detail6reduce18DeviceReduceKernelINS2_10policy_hubI11minmax_pairIiEj16minmax_binary_opIiEE10Policy1000EN6thrust24THRUST_300001_SM_1000_NS6detail15normal_iteratorINSC_10device_ptrIiEEEEjS8_S6_15minmax_unary_opIiEEEvT0_PT3_T1_NS0_13GridEvenShareISN_EET2_T4_E12temp_storage+24];
	ld.shared.u32 	%r610, [_ZZN3cub18CUB_300001_SM_10006detail6reduce18DeviceReduceKernelINS2_10policy_hubI11minmax_pairIiEj16minmax_binary_opIiEE10Policy1000EN6thrust24THRUST_300001_SM_1000_NS6detail15normal_iteratorINSC_10device_ptrIiEEEEjS8_S6_15minmax_unary_opIiEEEvT0_PT3_T1_NS0_13GridEvenShareISN_EET2_T4_E12temp_storage+28];
	min.s32 	%r611, %r609, %r607;
	max.s32 	%r612, %r608, %r610;
	selp.b32 	%r613, %r611, %r607, %p43;
	selp.b32 	%r614, %r612, %r608, %p43;
	setp.gt.u32 	%p44, %r6, 96;
	ld.shared.u32 	%r615, [_ZZN3cub18CUB_300001_SM_10006detail6reduce18DeviceReduceKernelINS2_10policy_hubI11minmax_pairIiEj16minmax_binary_opIiEE10Policy1000EN6thrust24THRUST_300001_SM_1000_NS6detail15normal_iteratorINSC_10device_ptrIiEEEEjS8_S6_15minmax_unary_opIiEEEvT0_PT3_T1_NS0_13GridEvenShareISN_EET2_T4_E12temp_storage+32];
	ld.shared.u32 	%r616, [_ZZN3cub18CUB_300001_SM_10006detail6reduce18DeviceReduceKernelINS2_10policy_hubI11minmax_pairIiEj16minmax_binary_opIiEE10Policy1000EN6thrust24THRUST_300001_SM_1000_NS6detail15normal_iteratorINSC_10device_ptrIiEEEEjS8_S6_15minmax_unary_opIiEEEvT0_PT3_T1_NS0_13GridEvenShareISN_EET2_T4_E12temp_storage+36];
	min.s32 	%r617, %r615, %r613;
	max.s32 	%r618, %r614, %r616;
	selp.b32 	%r619, %r617, %r613, %p44;
	selp.b32 	%r620, %r618, %r614, %p44;
	setp.gt.u32 	%p45, %r6, 128;
	ld.shared.u32 	%r621, [_ZZN3cub18CUB_300001_SM_10006detail6reduce18DeviceReduceKernelINS2_10policy_hubI11minmax_pairIiEj16minmax_binary_opIiEE10Policy1000EN6thrust24THRUST_300001_SM_1000_NS6detail15normal_iteratorINSC_10device_ptrIiEEEEjS8_S6_15minmax_unary_opIiEEEvT0_PT3_T1_NS0_13GridEvenShareISN_EET2_T4_E12temp_storage+40];
	ld.shared.u32 	%r622, [_ZZN3cub18CUB_300001_SM_10006detail6reduce18DeviceReduceKernelINS2_10policy_hubI11minmax_pairIiEj16minmax_binary_opIiEE10Policy1000EN6thrust24THRUST_300001_SM_1000_NS6detail15normal_iteratorINSC_10device_ptrIiEEEEjS8_S6_15minmax_unary_opIiEEEvT0_PT3_T1_NS0_13GridEvenShareISN_EET2_T4_E12temp_storage+44];
	min.s32 	%r623, %r621, %r619;
	max.s32 	%r624, %r620, %r622;
	selp.b32 	%r625, %r623, %r619, %p45;
	selp.b32 	%r626, %r624, %r620, %p45;
	setp.gt.u32 	%p46, %r6, 160;
	ld.shared.u32 	%r627, [_ZZN3cub18CUB_300001_SM_10006detail6reduce18DeviceReduceKernelINS2_10policy_hubI11minmax_pairIiEj16minmax_binary_opIiEE10Policy1000EN6thrust24THRUST_300001_SM_1000_NS6detail15normal_iteratorINSC_10device_ptrIiEEEEjS8_S6_15minmax_unary_opIiEEEvT0_PT3_T1_NS0_13GridEvenShareISN_EET2_T4_E12temp_storage+48];
	ld.shared.u32 	%r628, [_ZZN3cub18CUB_300001_SM_10006detail6reduce18DeviceReduceKernelINS2_10policy_hubI11minmax_pairIiEj16minmax_binary_opIiEE10Policy1000EN6thrust24THRUST_300001_SM_1000_NS6detail15normal_iteratorINSC_10device_ptrIiEEEEjS8_S6_15minmax_unary_opIiEEEvT0_PT3_T1_NS0_13GridEvenShareISN_EET2_T4_E12temp_storage+52];
	min.s32 	%r629, %r627, %r625;
	max.s32 	%r630, %r626, %r628;
	selp.b32 	%r631, %r629, %r625, %p46;
	selp.b32 	%r632, %r630, %r626, %p46;
	setp.gt.u32 	%p47, %r6, 192;
	ld.shared.u32 	%r633, [_ZZN3cub18CUB_300001_SM_10006detail6reduce18DeviceReduceKernelINS2_10policy_hubI11minmax_pairIiEj16minmax_binary_opIiEE10Policy1000EN6thrust24THRUST_300001_SM_1000_NS6detail15normal_iteratorINSC_10device_ptrIiEEEEjS8_S6_15minmax_unary_opIiEEEvT0_PT3_T1_NS0_13GridEvenShareISN_EET2_T4_E12temp_storage+56];
	ld.shared.u32 	%r634, [_ZZN3cub18CUB_300001_SM_10006detail6reduce18DeviceReduceKernelINS2_10policy_hubI11minmax_pairIiEj16minmax_binary_opIiEE10Policy1000EN6thrust24THRUST_300001_SM_1000_NS6detail15normal_iteratorINSC_10device_ptrIiEEEEjS8_S6_15minmax_unary_opIiEEEvT0_PT3_T1_NS0_13GridEvenShareISN_EET2_T4_E12temp_storage+60];
	min.s32 	%r635, %r633, %r631;
	max.s32 	%r636, %r632, %r634;
	selp.b32 	%r637, %r635, %r631, %p47;
	selp.b32 	%r638, %r636, %r632, %p47;
	setp.gt.u32 	%p48, %r6, 224;
	ld.shared.u32 	%r639, [_ZZN3cub18CUB_300001_SM_10006detail6reduce18DeviceReduceKernelINS2_10policy_hubI11minmax_pairIiEj16minmax_binary_opIiEE10Policy1000EN6thrust24THRUST_300001_SM_1000_NS6detail15normal_iteratorINSC_10device_ptrIiEEEEjS8_S6_15minmax_unary_opIiEEEvT0_PT3_T1_NS0_13GridEvenShareISN_EET2_T4_E12temp_storage+64];
	ld.shared.u32 	%r640, [_ZZN3cub18CUB_300001_SM_10006detail6reduce18DeviceReduceKernelINS2_10policy_hubI11minmax_pairIiEj16minmax_binary_opIiEE10Policy1000EN6thrust24THRUST_300001_SM_1000_NS6detail15normal_iteratorINSC_10device_ptrIiEEEEjS8_S6_15minmax_unary_opIiEEEvT0_PT3_T1_NS0_13GridEvenShareISN_EET2_T4_E12temp_storage+68];
	min.s32 	%r641, %r639, %r637;
	max.s32 	%r642, %r638, %r640;
	selp.b32 	%r795, %r641, %r637, %p48;
	selp.b32 	%r794, %r642, %r638, %p48;
	bra.uni 	$L__BB2_48;
$L__BB2_26:
	mov.u32 	%r73, %tid.x;
	add.s32 	%r151, %r73, %r767;
	mul.wide.u32 	%rd4, %r151, 4;
	add.s64 	%rd5, %rd1, %rd4;
	ld.global.u32 	%r152, [%rd5];
	ld.global.u32 	%r153, [%rd5+1024];
	ld.global.u32 	%r154, [%rd5+2048];
	ld.global.u32 	%r155, [%rd5+3072];
	ld.global.u32 	%r156, [%rd5+4096];
	ld.global.u32 	%r157, [%rd5+5120];
	ld.global.u32 	%r158, [%rd5+6144];
	ld.global.u32 	%r159, [%rd5+7168];
	min.s32 	%r160, %r153, %r152;
	max.s32 	%r161, %r152, %r153;
	min.s32 	%r162, %r154, %r160;
	max.s32 	%r163, %r161, %r154;
	min.s32 	%r164, %r155, %r162;
	max.s32 	%r165, %r163, %r155;
	min.s32 	%r166, %r156, %r164;
	max.s32 	%r167, %r165, %r156;
	min.s32 	%r168, %r157, %r166;
	max.s32 	%r169, %r167, %r157;
	min.s32 	%r170, %r158, %r168;
	max.s32 	%r171, %r169, %r158;
	min.s32 	%r792, %r159, %r170;
	max.s32 	%r793, %r171, %r159;
	setp.lt.u32 	%p2, %r6, %r4;
	@%p2 bra 	$L__BB2_44;
	add.s32 	%r76, %r1, -2048;
	add.s32 	%r77, %r4, %r767;
	not.b32 	%r173, %r73;
	add.s32 	%r174, %r173, %r1;
	sub.s32 	%r175, %r174, %r4;
	sub.s32 	%r762, %r175, %r767;
	add.s32 	%r176, %r77, %r73;
	add.s32 	%r761, %r176, 2048;
	mov.b32 	%r764, 0;
	mov.u32 	%r763, %r77;
$L__BB2_28:
	add.s32 	%r767, %r767, %r4;
	setp.gt.u32 	%p3, %r767, %r76;
	@%p3 bra 	$L__BB2_30;
	add.s32 	%r177, %r73, %r767;
	mul.wide.u32 	%rd6, %r177, 4;
	add.s64 	%rd7, %rd1, %rd6;
	ld.global.u32 	%r178, [%rd7];
	ld.global.u32 	%r179, [%rd7+1024];
	ld.global.u32 	%r180, [%rd7+2048];
	ld.global.u32 	%r181, [%rd7+3072];
	ld.global.u32 	%r182, [%rd7+4096];
	ld.global.u32 	%r183, [%rd7+5120];
	ld.global.u32 	%r184, [%rd7+6144];
	ld.global.u32 	%r185, [%rd7+7168];
	min.s32 	%r186, %r178, %r792;
	max.s32 	%r187, %r793, %r178;
	min.s32 	%r188, %r179, %r186;
	max.s32 	%r189, %r187, %r179;
	min.s32 	%r190, %r180, %r188;
	max.s32 	%r191, %r189, %r180;
	min.s32 	%r192, %r181, %r190;
	max.s32 	%r193, %r191, %r181;
	min.s32 	%r194, %r182, %r192;
	max.s32 	%r195, %r193, %r182;
	min.s32 	%r196, %r183, %r194;
	max.s32 	%r197, %r195, %r183;
	min.s32 	%r198, %r184, %r196;
	max.s32 	%r199, %r197, %r184;
	min.s32 	%r792, %r185, %r198;
	max.s32 	%r793, %r199, %r185;
	sub.s32 	%r200, %r1, %r767;
	setp.lt.u32 	%p4, %r200, %r4;
	add.s32 	%r764, %r764, 1;
	add.s32 	%r763, %r763, %r4;
	sub.s32 	%r762, %r762, %r4;
	add.s32 	%r761, %r761, %r4;
	@%p4 bra 	$L__BB2_44;
	bra.uni 	$L__BB2_28;
$L__BB2_30:
	setp.le.u32 	%p5, %r1, %r767;
	sub.s32 	%r201, %r1, %r767;
	setp.ge.s32 	%p6, %r73, %r201;
	or.pred  	%p7, %p5, %p6;
	@%p7 bra 	$L__BB2_44;
	add.s32 	%r205, %r1, %r173;
	sub.s32 	%r206, %r205, %r77;
	mul.lo.s32 	%r207, %r2, %r764;
	shl.b32 	%r208, %r207, 11;
	sub.s32 	%r209, %r206, %r208;
	shr.u32 	%r210, %r209, 8;
	add.s32 	%r94, %r210, 1;
	and.b32  	%r95, %r94, 15;
	setp.lt.u32 	%p8, %r209, 3840;
	mov.u32 	%r780, %r73;
	@%p8 bra 	$L__BB2_35;
	or.b32  	%r770, %r73, 2048;
	shr.u32 	%r211, %r762, 8;
	add.s32 	%r212, %r211, 1;
	and.b32  	%r213, %r212, 33554416;
	neg.s32 	%r768, %r213;
$L__BB2_33:
	.pragma "nounroll";
	add.s32 	%r214, %r761, -2048;
	mul.wide.u32 	%rd8, %r214, 4;
	add.s64 	%rd9, %rd1, %rd8;
	ld.global.u32 	%r215, [%rd9];
	min.s32 	%r216, %r215, %r792;
	max.s32 	%r217, %r793, %r215;
	add.s32 	%r218, %r761, -1792;
	mul.wide.u32 	%rd10, %r218, 4;
	add.s64 	%rd11, %rd1, %rd10;
	ld.global.u32 	%r219, [%rd11];
	min.s32 	%r220, %r219, %r216;
	max.s32 	%r221, %r217, %r219;
	add.s32 	%r222, %r761, -1536;
	mul.wide.u32 	%rd12, %r222, 4;
	add.s64 	%rd13, %rd1, %rd12;
	ld.global.u32 	%r223, [%rd13];
	min.s32 	%r224, %r223, %r220;
	max.s32 	%r225, %r221, %r223;
	add.s32 	%r226, %r761, -1280;
	mul.wide.u32 	%rd14, %r226, 4;
	add.s64 	%rd15, %rd1, %rd14;
	ld.global.u32 	%r227, [%rd15];
	min.s32 	%r228, %r227, %r224;
	max.s32 	%r229, %r225, %r227;
	add.s32 	%r230, %r761, -1024;
	mul.wide.u32 	%rd16, %r230, 4;
	add.s64 	%rd17, %rd1, %rd16;
	ld.global.u32 	%r231, [%rd17];
	min.s32 	%r232, %r231, %r228;
	max.s32 	%r233, %r229, %r231;
	add.s32 	%r234, %r761, -768;
	mul.wide.u32 	%rd18, %r234, 4;
	add.s64 	%rd19, %rd1, %rd18;
	ld.global.u32 	%r235, [%rd19];
	min.s32 	%r236, %r235, %r232;
	max.s32 	%r237, %r233, %r235;
	add.s32 	%r238, %r761, -512;
	mul.wide.u32 	%rd20, %r238, 4;
	add.s64 	%rd21, %rd1, %rd20;
	ld.global.u32 	%r239, [%rd21];
	min.s32 	%r240, %r239, %r236;
	max.s32 	%r241, %r237, %r239;
	add.s32 	%r242, %r761, 1792;
	add.s32 	%r243, %r761, -256;
	mul.wide.u32 	%rd22, %r243, 4;
	add.s64 	%rd23, %rd1, %rd22;
	ld.global.u32 	%r244, [%rd23];
	min.s32 	%r245, %r244, %r240;
	max.s32 	%r246, %r241, %r244;
	mul.wide.u32 	%rd24, %r761, 4;
	add.s64 	%rd25, %rd1, %rd24;
	ld.global.u32 	%r247, [%rd25];
	min.s32 	%r248, %r247, %r245;
	max.s32 	%r249, %r246, %r247;
	add.s32 	%r250, %r761, 256;
	mul.wide.u32 	%rd26, %r250, 4;
	add.s64 	%rd27, %rd1, %rd26;
	ld.global.u32 	%r251, [%rd27];
	min.s32 	%r252, %r251, %r248;
	max.s32 	%r253, %r249, %r251;
	add.s32 	%r254, %r761, 512;
	mul.wide.u32 	%rd28, %r254, 4;
	add.s64 	%rd29, %rd1, %rd28;
	ld.global.u32 	%r255, [%rd29];
	min.s32 	%r256, %r255, %r252;
	max.s32 	%r257, %r253, %r255;
	add.s32 	%r258, %r761, 768;
	mul.wide.u32 	%rd30, %r258, 4;
	add.s64 	%rd31, %rd1, %rd30;
	ld.global.u32 	%r259, [%rd31];
	min.s32 	%r260, %r259, %r256;
	max.s32 	%r261, %r257, %r259;
	add.s32 	%r262, %r761, 1024;
	mul.wide.u32 	%rd32, %r262, 4;
	add.s64 	%rd33, %rd1, %rd32;
	ld.global.u32 	%r263, [%rd33];
	min.s32 	%r264, %r263, %r260;
	max.s32 	%r265, %r261, %r263;
	add.s32 	%r266, %r761, 1280;
	mul.wide.u32 	%rd34, %r266, 4;
	add.s64 	%rd35, %rd1, %rd34;
	ld.global.u32 	%r267, [%rd35];
	min.s32 	%r268, %r267, %r264;
	max.s32 	%r269, %r265, %r267;
	add.s32 	%r270, %r761, 1536;
	mul.wide.u32 	%rd36, %r270, 4;
	add.s64 	%rd37, %rd1, %rd36;
	ld.global.u32 	%r271, [%rd37];
	min.s32 	%r272, %r271, %r268;
	max.s32 	%r273, %r269, %r271;
	mul.wide.u32 	%rd38, %r242, 4;
	add.s64 	%rd39, %rd1, %rd38;
	ld.global.u32 	%r274, [%rd39];
	min.s32 	%r792, %r274, %r272;
	max.s32 	%r793, %r273, %r274;
	add.s32 	%r770, %r770, 4096;
	add.s32 	%r761, %r761, 4096;
	add.s32 	%r768, %r768, 16;
	setp.ne.s32 	%p9, %r768, 0;
	@%p9 bra 	$L__BB2_33;
	add.s32 	%r780, %r770, -2048;
$L__BB2_35:
	setp.eq.s32 	%p10, %r95, 0;
	@%p10 bra 	$L__BB2_44;
	and.b32  	%r114, %r94, 7;
	setp.lt.u32 	%p11, %r95, 8;
	@%p11 bra 	$L__BB2_38;
	add.s32 	%r276, %r780, %r767;
	mul.wide.u32 	%rd40, %r276, 4;
	add.s64 	%rd41, %rd1, %rd40;
	ld.global.u32 	%r277, [%rd41];
	min.s32 	%r278, %r277, %r792;
	max.s32 	%r279, %r793, %r277;
	add.s32 	%r280, %r276, 256;
	mul.wide.u32 	%rd42, %r280, 4;
	add.s64 	%rd43, %rd1, %rd42;
	ld.global.u32 	%r281, [%rd43];
	min.s32 	%r282, %r281, %r278;
	max.s32 	%r283, %r279, %r281;
	add.s32 	%r284, %r276, 512;
	mul.wide.u32 	%rd44, %r284, 4;
	add.s64 	%rd45, %rd1, %rd44;
	ld.global.u32 	%r285, [%rd45];
	min.s32 	%r286, %r285, %r282;
	max.s32 	%r287, %r283, %r285;
	add.s32 	%r288, %r276, 768;
	mul.wide.u32 	%rd46, %r288, 4;
	add.s64 	%rd47, %rd1, %rd46;
	ld.global.u32 	%r289, [%rd47];
	min.s32 	%r290, %r289, %r286;
	max.s32 	%r291, %r287, %r289;
	add.s32 	%r292, %r276, 1024;
	mul.wide.u32 	%rd48, %r292, 4;
	add.s64 	%rd49, %rd1, %rd48;
	ld.global.u32 	%r293, [%rd49];
	min.s32 	%r294, %r293, %r290;
	max.s32 	%r295, %r291, %r293;
	add.s32 	%r296, %r276, 1280;
	mul.wide.u32 	%rd50, %r296, 4;
	add.s64 	%rd51, %rd1, %rd50;
	ld.global.u32 	%r297, [%rd51];
	min.s32 	%r298, %r297, %r294;
	max.s32 	%r299, %r295, %r297;
	add.s32 	%r300, %r276, 1536;
	mul.wide.u32 	%rd52, %r300, 4;
	add.s64 	%rd53, %rd1, %rd52;
	ld.global.u32 	%r301, [%rd53];
	min.s32 	%r302, %r301, %r298;
	max.s32 	%r303, %r299, %r301;
	add.s32 	%r304, %r276, 1792;
	mul.wide.u32 	%rd54, %r304, 4;
	add.s64 	%rd55, %rd1, %rd54;
	ld.global.u32 	%r305, [%rd55];
	min.s32 	%r792, %r305, %r302;
	max.s32 	%r793, %r303, %r305;
	add.s32 	%r780, %r780, 2048;
$L__BB2_38:
	setp.eq.s32 	%p12, %r114, 0;
	@%p12 bra 	$L__BB2_44;
	setp.lt.u32 	%p13, %r114, 4;
	@%p13 bra 	$L__BB2_41;
	add.s32 	%r307, %r780, %r767;
	mul.wide.u32 	%rd56, %r307, 4;
	add.s64 	%rd57, %rd1, %rd56;
	ld.global.u32 	%r308, [%rd57];
	min.s32 	%r309, %r308, %r792;
	max.s32 	%r310, %r793, %r308;
	add.s32 	%r311, %r307, 256;
	mul.wide.u32 	%rd58, %r311, 4;
	add.s64 	%rd59, %rd1, %rd58;
	ld.global.u32 	%r312, [%rd59];
	min.s32 	%r313, %r312, %r309;
	max.s32 	%r314, %r310, %r312;
	add.s32 	%r315, %r307, 512;
	mul.wide.u32 	%rd60, %r315, 4;
	add.s64 	%rd61, %rd1, %rd60;
	ld.global.u32 	%r316, [%rd61];
	min.s32 	%r317, %r316, %r313;
	max.s32 	%r318, %r314, %r316;
	add.s32 	%r319, %r307, 768;
	mul.wide.u32 	%rd62, %r319, 4;
	add.s64 	%rd63, %rd1, %rd62;
	ld.global.u32 	%r320, [%rd63];
	min.s32 	%r792, %r320, %r317;
	max.s32 	%r793, %r318, %r320;
	add.s32 	%r780, %r780, 1024;
$L__BB2_41:
	and.b32  	%r321, %r94, 3;
	setp.eq.s32 	%p14, %r321, 0;
	@%p14 bra 	$L__BB2_44;
	add.s32 	%r789, %r780, %r763;
	cvt.u16.u32 	%rs1, %r762;
	shr.u16 	%rs2, %rs1, 8;
	add.s16 	%rs3, %rs2, 1;
	cvt.u32.u16 	%r322, %rs3;
	and.b32  	%r323, %r322, 3;
	neg.s32 	%r788, %r323;
$L__BB2_43:
	.pragma "nounroll";
	mul.wide.u32 	%rd64, %r789, 4;
	add.s64 	%rd65, %rd1, %rd64;
	ld.global.u32 	%r324, [%rd65];
	min.s32 	%r792, %r324, %r792;
	max.s32 	%r793, %r793, %r324;
	add.s32 	%r789, %r789, 256;
	add.s32 	%r788, %r788, 1;
	setp.ne.s32 	%p15, %r788, 0;
	@%p15 bra 	$L__BB2_43;
$L__BB2_44:
	// begin inline asm
	mov.u32 %r325, %laneid;
	// end inline asm
	mov.b32 	%r333, 1;
	mov.b32 	%r374, 31;
	mov.b32 	%r375, -1;
	// begin inline asm
	shfl.sync.down.b32 %r326, %r792, %r333, %r374, %r375;
	// end inline asm
	// begin inline asm
	shfl.sync.down.b32 %r331, %r793, %r333, %r374, %r375;
	// end inline asm
	setp.gt.s32 	%p16, %r325, 30;
	min.s32 	%r376, %r326, %r792;
	max.s32 	%r377, %r793, %r331;
	selp.b32 	%r337, %r792, %r376, %p16;
	selp.b32 	%r342, %r793, %r377, %p16;
	mov.b32 	%r343, 2;
	// begin inline asm
	shfl.sync.down.b32 %r336, %r337, %r343, %r374, %r375;
	// end inline asm
	// begin inline asm
	shfl.sync.down.b32 %r341, %r342, %r343, %r374, %r375;
	// end inline asm
	setp.gt.s32 	%p17, %r325, 29;
	min.s32 	%r378, %r336, %r337;
	max.s32 	%r379, %r342, %r341;
	selp.b32 	%r347, %r337, %r378, %p17;
	selp.b32 	%r352, %r342, %r379, %p17;
	mov.b32 	%r353, 4;
	// begin inline asm
	shfl.sync.down.b32 %r346, %r347, %r353, %r374, %r375;
	// end inline asm
	// begin inline asm
	shfl.sync.down.b32 %r351, %r352, %r353, %r374, %r375;
	// end inline asm
	setp.gt.s32 	%p18, %r325, 27;
	min.s32 	%r380, %r346, %r347;
	max.s32 	%r381, %r352, %r351;
	selp.b32 	%r357, %r347, %r380, %p18;
	selp.b32 	%r362, %r352, %r381, %p18;
	mov.b32 	%r363, 8;
	// begin inline asm
	shfl.sync.down.b32 %r356, %r357, %r363, %r374, %r375;
	// end inline asm
	// begin inline asm
	shfl.sync.down.b32 %r361, %r362, %r363, %r374, %r375;
	// end inline asm
	setp.gt.s32 	%p19, %r325, 23;
	min.s32 	%r382, %r356, %r357;
	max.s32 	%r383, %r362, %r361;
	selp.b32 	%r367, %r357, %r382, %p19;
	selp.b32 	%r372, %r362, %r383, %p19;
	mov.b32 	%r373, 16;
	// begin inline asm
	shfl.sync.down.b32 %r366, %r367, %r373, %r374, %r375;
	// end inline asm
	// begin inline asm
	shfl.sync.down.b32 %r371, %r372, %r373, %r374, %r375;
	// end inline asm
	setp.gt.s32 	%p20, %r325, 15;
	min.s32 	%r143, %r366, %r367;
	max.s32 	%r144, %r372, %r371;
	selp.b32 	%r795, %r367, %r143, %p20;
	selp.b32 	%r794, %r372, %r144, %p20;
	setp.ne.s32 	%p21, %r325, 0;
	@%p21 bra 	$L__BB2_46;
	shr.u32 	%r384, %r73, 2;
	and.b32  	%r385, %r384, 248;
	mov.u32 	%r386, _ZZN3cub18CUB_300001_SM_10006detail6reduce18DeviceReduceKernelINS2_10policy_hubI11minmax_pairIiEj16minmax_binary_opIiEE10Policy1000EN6thrust24THRUST_300001_SM_1000_NS6detail15normal_iteratorINSC_10device_ptrIiEEEEjS8_S6_15minmax_unary_opIiEEEvT0_PT3_T1_NS0_13GridEvenShareISN_EET2_T4_E12temp_storage;
	add.s32 	%r387, %r386, %r385;
	st.shared.u32 	[%r387+8], %r143;
	st.shared.u32 	[%r387+12], %r144;
$L__BB2_46:
	bar.sync 	0;
	setp.ne.s32 	%p22, %r73, 0;
	@%p22 bra 	$L__BB2_48;
	ld.shared.u32 	%r388, [_ZZN3cub18CUB_300001_SM_10006detail6reduce18DeviceReduceKernelINS2_10policy_hubI11minmax_pairIiEj16minmax_binary_opIiEE10Policy1000EN6thrust24THRUST_300001_SM_1000_NS6detail15normal_iteratorINSC_10device_ptrIiEEEEjS8_S6_15minmax_unary_opIiEEEvT0_PT3_T1_NS0_13GridEvenShareISN_EET2_T4_E12temp_storage+16];
	ld.shared.u32 	%r389, [_ZZN3cub18CUB_300001_SM_10006detail6reduce18DeviceReduceKernelINS2_10policy_hubI11minmax_pairIiEj16minmax_binary_opIiEE10Policy1000EN6thrust24THRUST_300001_SM_1000_NS6detail15normal_iteratorINSC_10device_ptrIiEEEEjS8_S6_15minmax_unary_opIiEEEvT0_PT3_T1_NS0_13GridEvenShareISN_EET2_T4_E12temp_storage+20];
	min.s32 	%r390, %r388, %r795;
	max.s32 	%r391, %r794, %r389;
	ld.shared.u32 	%r392, [_ZZN3cub18CUB_300001_SM_10006detail6reduce18DeviceReduceKernelINS2_10policy_hubI11minmax_pairIiEj16minmax_binary_opIiEE10Policy1000EN6thrust24THRUST_300001_SM_1000_NS6detail15normal_iteratorINSC_10device_ptrIiEEEEjS8_S6_15minmax_unary_opIiEEEvT0_PT3_T1_NS0_13GridEvenShareISN_EET2_T4_E12temp_storage+24];
	ld.shared.u32 	%r393, [_ZZN3cub18CUB_300001_SM_10006detail6reduce18DeviceReduceKernelINS2_10policy_hubI11minmax_pairIiEj16minmax_binary_opIiEE10Policy1000EN6thrust24THRUST_300001_SM_1000_NS6detail15normal_iteratorINSC_10device_ptrIiEEEEjS8_S6_15minmax_unary_opIiEEEvT0_PT3_T1_NS0_13GridEvenShareISN_EET2_T4_E12temp_storage+28];
	min.s32 	%r394, %r392, %r390;
	max.s32 	%r395, %r391, %r393;
	ld.shared.u32 	%r396, [_ZZN3cub18CUB_300001_SM_10006detail6reduce18DeviceReduceKernelINS2_10policy_hubI11minmax_pairIiEj16minmax_binary_opIiEE10Policy1000EN6thrust24THRUST_300001_SM_1000_NS6detail15normal_iteratorINSC_10device_ptrIiEEEEjS8_S6_15minmax_unary_opIiEEEvT0_PT3_T1_NS0_13GridEvenShareISN_EET2_T4_E12temp_storage+32];
	ld.shared.u32 	%r397, [_ZZN3cub18CUB_300001_SM_10006detail6reduce18DeviceReduceKernelINS2_10policy_hubI11minmax_pairIiEj16minmax_binary_opIiEE10Policy1000EN6thrust24THRUST_300001_SM_1000_NS6detail15normal_iteratorINSC_10device_ptrIiEEEEjS8_S6_15minmax_unary_opIiEEEvT0_PT3_T1_NS0_13GridEvenShareISN_EET2_T4_E12temp_storage+36];
	min.s32 	%r398, %r396, %r394;
	max.s32 	%r399, %r395, %r397;
	ld.shared.u32 	%r400, [_ZZN3cub18CUB_300001_SM_10006detail6reduce18DeviceReduceKernelINS2_10policy_hubI11minmax_pairIiEj16minmax_binary_opIiEE10Policy1000EN6thrust24THRUST_300001_SM_1000_NS6detail15normal_iteratorINSC_10device_ptrIiEEEEjS8_S6_15minmax_unary_opIiEEEvT0_PT3_T1_NS0_13GridEvenShareISN_EET2_T4_E12temp_storage+40];
	ld.shared.u32 	%r401, [_ZZN3cub18CUB_300001_SM_10006detail6reduce18DeviceReduceKernelINS2_10policy_hubI11minmax_pairIiEj16minmax_binary_opIiEE10Policy1000EN6thrust24THRUST_300001_SM_1000_NS6detail15normal_iteratorINSC_10device_ptrIiEEEEjS8_S6_15minmax_unary_opIiEEEvT0_PT3_T1_NS0_13GridEvenShareISN_EET2_T4_E12temp_storage+44];
	min.s32 	%r402, %r400, %r398;
	max.s32 	%r403, %r399, %r401;
	ld.shared.u32 	%r404, [_ZZN3cub18CUB_300001_SM_10006detail6reduce18DeviceReduceKernelINS2_10policy_hubI11minmax_pairIiEj16minmax_binary_opIiEE10Policy1000EN6thrust24THRUST_300001_SM_1000_NS6detail15normal_iteratorINSC_10device_ptrIiEEEEjS8_S6_15minmax_unary_opIiEEEvT0_PT3_T1_NS0_13GridEvenShareISN_EET2_T4_E12temp_storage+48];
	ld.shared.u32 	%r405, [_ZZN3cub18CUB_300001_SM_10006detail6reduce18DeviceReduceKernelINS2_10policy_hubI11minmax_pairIiEj16minmax_binary_opIiEE10Policy1000EN6thrust24THRUST_300001_SM_1000_NS6detail15normal_iteratorINSC_10device_ptrIiEEEEjS8_S6_15minmax_unary_opIiEEEvT0_PT3_T1_NS0_13GridEvenShareISN_EET2_T4_E12temp_storage+52];
	min.s32 	%r406, %r404, %r402;
	max.s32 	%r407, %r403, %r405;
	ld.shared.u32 	%r408, [_ZZN3cub18CUB_300001_SM_10006detail6reduce18DeviceReduceKernelINS2_10policy_hubI11minmax_pairIiEj16minmax_binary_opIiEE10Policy1000EN6thrust24THRUST_300001_SM_1000_NS6detail15normal_iteratorINSC_10device_ptrIiEEEEjS8_S6_15minmax_unary_opIiEEEvT0_PT3_T1_NS0_13GridEvenShareISN_EET2_T4_E12temp_storage+56];
	ld.shared.u32 	%r409, [_ZZN3cub18CUB_300001_SM_10006detail6reduce18DeviceReduceKernelINS2_10policy_hubI11minmax_pairIiEj16minmax_binary_opIiEE10Policy1000EN6thrust24THRUST_300001_SM_1000_NS6detail15normal_iteratorINSC_10device_ptrIiEEEEjS8_S6_15minmax_unary_opIiEEEvT0_PT3_T1_NS0_13GridEvenShareISN_EET2_T4_E12temp_storage+60];
	min.s32 	%r410, %r408, %r406;
	max.s32 	%r411, %r407, %r409;
	ld.shared.u32 	%r412, [_ZZN3cub18CUB_300001_SM_10006detail6reduce18DeviceReduceKernelINS2_10policy_hubI11minmax_pairIiEj16minmax_binary_opIiEE10Policy1000EN6thrust24THRUST_300001_SM_1000_NS6detail15normal_iteratorINSC_10device_ptrIiEEEEjS8_S6_15minmax_unary_opIiEEEvT0_PT3_T1_NS0_13GridEvenShareISN_EET2_T4_E12temp_storage+64];
	ld.shared.u32 	%r413, [_ZZN3cub18CUB_300001_SM_10006detail6reduce18DeviceReduceKernelINS2_10policy_hubI11minmax_pairIiEj16minmax_binary_opIiEE10Policy1000EN6thrust24THRUST_300001_SM_1000_NS6detail15normal_iteratorINSC_10device_ptrIiEEEEjS8_S6_15minmax_unary_opIiEEEvT0_PT3_T1_NS0_13GridEvenShareISN_EET2_T4_E12temp_storage+68];
	min.s32 	%r795, %r412, %r410;
	max.s32 	%r794, %r411, %r413;
$L__BB2_48:
	mov.u32 	%r732, %tid.x;
	setp.ne.s32 	%p56, %r732, 0;
	@%p56 bra 	$L__BB2_50;
	cvta.to.global.u64 	%rd126, %rd2;
	mul.wide.u32 	%rd127, %r3, 8;
	add.s64 	%rd128, %rd126, %rd127;
	st.global.u32 	[%rd128], %r795;
	st.global.u32 	[%rd128+4], %r794;
$L__BB2_50:
	ret;

}
	// .globl	_ZN3cub18CUB_300001_SM_10006detail6reduce28DeviceReduceSingleTileKernelINS2_10policy_hubI11minmax_pairIiEj16minmax_binary_opIiEE10Policy1000EPS6_SB_iS8_S6_S6_N4cuda3std3__410__identityEEEvT0_T1_T2_T3_T4_T6_
.visible .entry _ZN3cub18CUB_300001_SM_10006detail6reduce28DeviceReduceSingleTileKernelINS2_10policy_hubI11minmax_pairIiEj16minmax_binary_opIiEE10Policy1000EPS6_SB_iS8_S6_S6_N4cuda3std3__410__identityEEEvT0_T1_T2_T3_T4_T6_(
	.param .u64 .ptr .align 1 _ZN3cub18CUB_300001_SM_10006detail6reduce28DeviceReduceSingleTileKernelINS2_10policy_hubI11minmax_pairIiEj16minmax_binary_opIiEE10Policy1000EPS6_SB_iS8_S6_S6_N4cuda3std3__410__identityEEEvT0_T1_T2_T3_T4_T6__param_0,
	.param .u64 .ptr .align 1 _ZN3cub18CUB_300001_SM_10006detail6reduce28DeviceReduceSingleTileKernelINS2_10policy_hubI11minmax_pairIiEj16minmax_binary_opIiEE10Policy1000EPS6_SB_iS8_S6_S6_N4cuda3std3__410__identityEEEvT0_T1_T2_T3_T4_T6__param_1,
	.param .u32 _ZN3cub18CUB_300001_SM_10006detail6reduce28DeviceReduceSingleTileKernelINS2_10policy_hubI11minmax_pairIiEj16minmax_binary_opIiEE10Policy1000EPS6_SB_iS8_S6_S6_N4cuda3std3__410__identityEEEvT0_T1_T2_T3_T4_T6__param_2,
	.param .align 1 .b8 _ZN3cub18CUB_300001_SM_10006detail6reduce28DeviceReduceSingleTileKernelINS2_10policy_hubI11minmax_pairIiEj16minmax_binary_opIiEE10Policy1000EPS6_SB_iS8_S6_S6_N4cuda3std3__410__identityEEEvT0_T1_T2_T3_T4_T6__param_3[1],
	.param .align 4 .b8 _ZN3cub18CUB_300001_SM_10006detail6reduce28DeviceReduceSingleTileKernelINS2_10policy_hubI11minmax_pairIiEj16minmax_binary_opIiEE10Policy1000EPS6_SB_iS8_S6_S6_N4cuda3std3__410__identityEEEvT0_T1_T2_T3_T4_T6__param_4[8],
	.param .align 1 .b8 _ZN3cub18CUB_300001_SM_10006detail6reduce28DeviceReduceSingleTileKernelINS2_10policy_hubI11minmax_pairIiEj16minmax_binary_opIiEE10Policy1000EPS6_SB_iS8_S6_S6_N4cuda3std3__410__identityEEEvT0_T1_T2_T3_T4_T6__param_5[1]
)
.maxntid 256
.minnctapersm 1
{
	.reg .pred 	%p<50>;
	.reg .b32 	%r<540>;
	.reg .b64 	%rd<79>;
	// demoted variable
	.shared .align 4 .b8 _ZZN3cub18CUB_300001_SM_10006detail6reduce28DeviceReduceSingleTileKernelINS2_10policy_hubI11minmax_pairIiEj16minmax_binary_opIiEE10Policy1000EPS6_SB_iS8_S6_S6_N4cuda3std3__410__identityEEEvT0_T1_T2_T3_T4_T6_E12temp_storage[80];
	ld.param.u32 	%r94, [_ZN3cub18CUB_300001_SM_10006detail6reduce28DeviceReduceSingleTileKernelINS2_10policy_hubI11minmax_pairIiEj16minmax_binary_opIiEE10Policy1000EPS6_SB_iS8_S6_S6_N4cuda3std3__410__identityEEEvT0_T1_T2_T3_T4_T6__param_4+4];
	ld.param.u32 	%r93, [_ZN3cub18CUB_300001_SM_10006detail6reduce28DeviceReduceSingleTileKernelINS2_10policy_hubI11minmax_pairIiEj16minmax_binary_opIiEE10Policy1000EPS6_SB_iS8_S6_S6_N4cuda3std3__410__identityEEEvT0_T1_T2_T3_T4_T6__param_4];
	ld.param.u64 	%rd9, [_ZN3cub18CUB_300001_SM_10006detail6reduce28DeviceReduceSingleTileKernelINS2_10policy_hubI11minmax_pairIiEj16minmax_binary_opIiEE10Policy1000EPS6_SB_iS8_S6_S6_N4cuda3std3__410__identityEEEvT0_T1_T2_T3_T4_T6__param_0];
	ld.param.u64 	%rd10, [_ZN3cub18CUB_300001_SM_10006detail6reduce28DeviceReduceSingleTileKernelINS2_10policy_hubI11minmax_pairIiEj16minmax_binary_opIiEE10Policy1000EPS6_SB_iS8_S6_S6_N4cuda3std3__410__identityEEEvT0_T1_T2_T3_T4_T6__param_1];
	ld.param.u32 	%r92, [_ZN3cub18CUB_300001_SM_10006detail6reduce28DeviceReduceSingleTileKernelINS2_10policy_hubI11minmax_pairIiEj16minmax_binary_opIiEE10Policy1000EPS6_SB_iS8_S6_S6_N4cuda3std3__410__identityEEEvT0_T1_T2_T3_T4_T6__param_2];
	cvta.to.global.u64 	%rd1, %rd10;
	setp.ne.s32 	%p1, %r92, 0;
	@%p1 bra 	$L__BB3_3;
	mov.u32 	%r498, %tid.x;
	setp.ne.s32 	%p49, %r498, 0;
	@%p49 bra 	$L__BB3_39;
	st.global.u32 	[%rd1], %r93;
	st.global.u32 	[%rd1+4], %r94;
	bra.uni 	$L__BB3_39;
$L__BB3_3:
	setp.gt.s32 	%p2, %r92, 2047;
	@%p2 bra 	$L__BB3_21;
	mov.u32 	%r1, %tid.x;
	setp.ge.s32 	%p19, %r1, %r92;
	mov.b32 	%r514, 0;
	mov.u32 	%r515, %r514;
	mov.u32 	%r506, %r1;
	@%p19 bra 	$L__BB3_6;
	mul.wide.u32 	%rd64, %r1, 8;
	add.s64 	%rd62, %rd9, %rd64;
	// begin inline asm
	ld.global.nc.u32 %r514, [%rd62];
	// end inline asm
	add.s64 	%rd63, %rd62, 4;
	// begin inline asm
	ld.global.nc.u32 %r515, [%rd63];
	// end inline asm
	add.s32 	%r506, %r1, 256;
$L__BB3_6:
	setp.ge.s32 	%p20, %r506, %r92;
	@%p20 bra 	$L__BB3_12;
	not.b32 	%r272, %r506;
	add.s32 	%r8, %r92, %r272;
	and.b32  	%r273, %r8, 768;
	setp.eq.s32 	%p21, %r273, 768;
	@%p21 bra 	$L__BB3_10;
	mul.wide.u32 	%rd65, %r506, 8;
	add.s64 	%rd77, %rd9, %rd65;
	shr.u32 	%r274, %r8, 8;
	add.s32 	%r275, %r274, 1;
	and.b32  	%r276, %r275, 3;
	neg.s32 	%r502, %r276;
$L__BB3_9:
	.pragma "nounroll";
	// begin inline asm
	ld.global.nc.u32 %r277, [%rd77];
	// end inline asm
	add.s64 	%rd67, %rd77, 4;
	// begin inline asm
	ld.global.nc.u32 %r278, [%rd67];
	// end inline asm
	min.s32 	%r514, %r277, %r514;
	max.s32 	%r515, %r515, %r278;
	add.s32 	%r506, %r506, 256;
	add.s64 	%rd77, %rd77, 2048;
	add.s32 	%r502, %r502, 1;
	setp.ne.s32 	%p22, %r502, 0;
	@%p22 bra 	$L__BB3_9;
$L__BB3_10:
	setp.lt.u32 	%p23, %r8, 768;
	@%p23 bra 	$L__BB3_12;
$L__BB3_11:
	mul.wide.s32 	%rd76, %r506, 8;
	add.s64 	%rd68, %rd9, %rd76;
	// begin inline asm
	ld.global.nc.u32 %r279, [%rd68];
	// end inline asm
	add.s64 	%rd69, %rd68, 4;
	// begin inline asm
	ld.global.nc.u32 %r280, [%rd69];
	// end inline asm
	min.s32 	%r287, %r279, %r514;
	max.s32 	%r288, %r515, %r280;
	add.s64 	%rd70, %rd68, 2048;
	// begin inline asm
	ld.global.nc.u32 %r281, [%rd70];
	// end inline asm
	add.s64 	%rd71, %rd68, 2052;
	// begin inline asm
	ld.global.nc.u32 %r282, [%rd71];
	// end inline asm
	min.s32 	%r289, %r281, %r287;
	max.s32 	%r290, %r288, %r282;
	add.s64 	%rd72, %rd68, 4096;
	// begin inline asm
	ld.global.nc.u32 %r283, [%rd72];
	// end inline asm
	add.s64 	%rd73, %rd68, 4100;
	// begin inline asm
	ld.global.nc.u32 %r284, [%rd73];
	// end inline asm
	min.s32 	%r291, %r283, %r289;
	max.s32 	%r292, %r290, %r284;
	add.s64 	%rd74, %rd68, 6144;
	// begin inline asm
	ld.global.nc.u32 %r285, [%rd74];
	// end inline asm
	add.s64 	%rd75, %rd68, 6148;
	// begin inline asm
	ld.global.nc.u32 %r286, [%rd75];
	// end inline asm
	min.s32 	%r514, %r285, %r291;
	max.s32 	%r515, %r292, %r286;
	add.s32 	%r506, %r506, 1024;
	setp.lt.s32 	%p24, %r506, %r92;
	@%p24 bra 	$L__BB3_11;
$L__BB3_12:
	setp.lt.s32 	%p25, %r92, 256;
	@%p25 bra 	$L__BB3_17;
	// begin inline asm
	mov.u32 %r406, %laneid;
	// end inline asm
	mov.b32 	%r414, 1;
	mov.b32 	%r455, 31;
	mov.b32 	%r456, -1;
	// begin inline asm
	shfl.sync.down.b32 %r407, %r514, %r414, %r455, %r456;
	// end inline asm
	// begin inline asm
	shfl.sync.down.b32 %r412, %r515, %r414, %r455, %r456;
	// end inline asm
	setp.gt.s32 	%p41, %r406, 30;
	min.s32 	%r457, %r407, %r514;
	max.s32 	%r458, %r515, %r412;
	selp.b32 	%r423, %r515, %r458, %p41;
	selp.b32 	%r418, %r514, %r457, %p41;
	mov.b32 	%r424, 2;
	// begin inline asm
	shfl.sync.down.b32 %r417, %r418, %r424, %r455, %r456;
	// end inline asm
	// begin inline asm
	shfl.sync.down.b32 %r422, %r423, %r424, %r455, %r456;
	// end inline asm
	setp.gt.s32 	%p42, %r406, 29;
	min.s32 	%r459, %r417, %r418;
	max.s32 	%r460, %r423, %r422;
	selp.b32 	%r433, %r423, %r460, %p42;
	selp.b32 	%r428, %r418, %r459, %p42;
	mov.b32 	%r434, 4;
	// begin inline asm
	shfl.sync.down.b32 %r427, %r428, %r434, %r455, %r456;
	// end inline asm
	// begin inline asm
	shfl.sync.down.b32 %r432, %r433, %r434, %r455, %r456;
	// end inline asm
	setp.gt.s32 	%p43, %r406, 27;
	min.s32 	%r461, %r427, %r428;
	max.s32 	%r462, %r433, %r432;
	selp.b32 	%r438, %r428, %r461, %p43;
	selp.b32 	%r443, %r433, %r462, %p43;
	mov.b32 	%r444, 8;
	// begin inline asm
	shfl.sync.down.b32 %r437, %r438, %r444, %r455, %r456;
	// end inline asm
	// begin inline asm
	shfl.sync.down.b32 %r442, %r443, %r444, %r455, %r456;
	// end inline asm
	setp.gt.s32 	%p44, %r406, 23;
	min.s32 	%r463, %r437, %r438;
	max.s32 	%r464, %r443, %r442;
	selp.b32 	%r448, %r438, %r463, %p44;
	selp.b32 	%r453, %r443, %r464, %p44;
	mov.b32 	%r454, 16;
	// begin inline asm
	shfl.sync.down.b32 %r447, %r448, %r454, %r455, %r456;
	// end inline asm
	// begin inline asm
	shfl.sync.down.b32 %r452, %r453, %r454, %r455, %r456;
	// end inline asm
	setp.gt.s32 	%p45, %r406, 15;
	min.s32 	%r31, %r447, %r448;
	max.s32 	%r32, %r453, %r452;
	selp.b32 	%r539, %r448, %r31, %p45;
	selp.b32 	%r538, %r453, %r32, %p45;
	setp.ne.s32 	%p46, %r406, 0;
	@%p46 bra 	$L__BB3_15;
	shr.u32 	%r465, %r1, 2;
	and.b32  	%r466, %r465, 248;
	mov.u32 	%r467, _ZZN3cub18CUB_300001_SM_10006detail6reduce28DeviceReduceSingleTileKernelINS2_10policy_hubI11minmax_pairIiEj16minmax_binary_opIiEE10Policy1000EPS6_SB_iS8_S6_S6_N4cuda3std3__410__identityEEEvT0_T1_T2_T3_T4_T6_E12temp_storage;
	add.s32 	%r468, %r467, %r466;
	st.shared.u32 	[%r468+8], %r31;
	st.shared.u32 	[%r468+12], %r32;
$L__BB3_15:
	bar.sync 	0;
	setp.ne.s32 	%p47, %r1, 0;
	@%p47 bra 	$L__BB3_37;
	ld.shared.u32 	%r469, [_ZZN3cub18CUB_300001_SM_10006detail6reduce28DeviceReduceSingleTileKernelINS2_10policy_hubI11minmax_pairIiEj16minmax_binary_opIiEE10Policy1000EPS6_SB_iS8_S6_S6_N4cuda3std3__410__identityEEEvT0_T1_T2_T3_T4_T6_E12temp_storage+16];
	ld.shared.u32 	%r470, [_ZZN3cub18CUB_300001_SM_10006detail6reduce28DeviceReduceSingleTileKernelINS2_10policy_hubI11minmax_pairIiEj16minmax_binary_opIiEE10Policy1000EPS6_SB_iS8_S6_S6_N4cuda3std3__410__identityEEEvT0_T1_T2_T3_T4_T6_E12temp_storage+20];
	min.s32 	%r471, %r469, %r539;
	max.s32 	%r472, %r538, %r470;
	ld.shared.u32 	%r473, [_ZZN3cub18CUB_300001_SM_10006detail6reduce28DeviceReduceSingleTileKernelINS2_10policy_hubI11minmax_pairIiEj16minmax_binary_opIiEE10Policy1000EPS6_SB_iS8_S6_S6_N4cuda3std3__410__identityEEEvT0_T1_T2_T3_T4_T6_E12temp_storage+24];
	ld.shared.u32 	%r474, [_ZZN3cub18CUB_300001_SM_10006detail6reduce28DeviceReduceSingleTileKernelINS2_10policy_hubI11minmax_pairIiEj16minmax_binary_opIiEE10Policy1000EPS6_SB_iS8_S6_S6_N4cuda3std3__410__identityEEEvT0_T1_T2_T3_T4_T6_E12temp_storage+28];
	min.s32 	%r475, %r473, %r471;
	max.s32 	%r476, %r472, %r474;
	ld.shared.u32 	%r477, [_ZZN3cub18CUB_300001_SM_10006detail6reduce28DeviceReduceSingleTileKernelINS2_10policy_hubI11minmax_pairIiEj16minmax_binary_opIiEE10Policy1000EPS6_SB_iS8_S6_S6_N4cuda3std3__410__identityEEEvT0_T1_T2_T3_T4_T6_E12temp_storage+32];
	ld.shared.u32 	%r478, [_ZZN3cub18CUB_300001_SM_10006detail6reduce28DeviceReduceSingleTileKernelINS2_10policy_hubI11minmax_pairIiEj16minmax_binary_opIiEE10Policy1000EPS6_SB_iS8_S6_S6_N4cuda3std3__410__identityEEEvT0_T1_T2_T3_T4_T6_E12temp_storage+36];
	min.s32 	%r479, %r477, %r475;
	max.s32 	%r480, %r476, %r478;
	ld.shared.u32 	%r481, [_ZZN3cub18CUB_300001_SM_10006detail6reduce28DeviceReduceSingleTileKernelINS2_10policy_hubI11minmax_pairIiEj16minmax_binary_opIiEE10Policy1000EPS6_SB_iS8_S6_S6_N4cuda3std3__410__identityEEEvT0_T1_T2_T3_T4_T6_E12temp_storage+40];
	ld.shared.u32 	%r482, [_ZZN3cub18CUB_300001_SM_10006detail6reduce28DeviceReduceSingleTileKernelINS2_10policy_hubI11minmax_pairIiEj16minmax_binary_opIiEE10Policy1000EPS6_SB_iS8_S6_S6_N4cuda3std3__410__identityEEEvT0_T1_T2_T3_T4_T6_E12temp_storage+44];
	min.s32 	%r483, %r481, %r479;
	max.s32 	%r484, %r480, %r482;
	ld.shared.u32 	%r485, [_ZZN3cub18CUB_300001_SM_10006detail6reduce28DeviceReduceSingleTileKernelINS2_10policy_hubI11minmax_pairIiEj16minmax_binary_opIiEE10Policy1000EPS6_SB_iS8_S6_S6_N4cuda3std3__410__identityEEEvT0_T1_T2_T3_T4_T6_E12temp_storage+48];
	ld.shared.u32 	%r486, [_ZZN3cub18CUB_300001_SM_10006detail6reduce28DeviceReduceSingleTileKernelINS2_10policy_hubI11minmax_pairIiEj16minmax_binary_opIiEE10Policy1000EPS6_SB_iS8_S6_S6_N4cuda3std3__410__identityEEEvT0_T1_T2_T3_T4_T6_E12temp_storage+52];
	min.s32 	%r487, %r485, %r483;
	max.s32 	%r488, %r484, %r486;
	ld.shared.u32 	%r489, [_ZZN3cub18CUB_300001_SM_10006detail6reduce28DeviceReduceSingleTileKernelINS2_10policy_hubI11minmax_pairIiEj16minmax_binary_opIiEE10Policy1000EPS6_SB_iS8_S6_S6_N4cuda3std3__410__identityEEEvT0_T1_T2_T3_T4_T6_E12temp_storage+56];
	ld.shared.u32 	%r490, [_ZZN3cub18CUB_300001_SM_10006detail6reduce28DeviceReduceSingleTileKernelINS2_10policy_hubI11minmax_pairIiEj16minmax_binary_opIiEE10Policy1000EPS6_SB_iS8_S6_S6_N4cuda3std3__410__identityEEEvT0_T1_T2_T3_T4_T6_E12temp_storage+60];
	min.s32 	%r491, %r489, %r487;
	max.s32 	%r492, %r488, %r490;
	ld.shared.u32 	%r493, [_ZZN3cub18CUB_300001_SM_10006detail6reduce28DeviceReduceSingleTileKernelINS2_10policy_hubI11minmax_pairIiEj16minmax_binary_opIiEE10Policy1000EPS6_SB_iS8_S6_S6_N4cuda3std3__410__identityEEEvT0_T1_T2_T3_T4_T6_E12temp_storage+64];
	ld.shared.u32 	%r494, [_ZZN3cub18CUB_300001_SM_10006detail6reduce28DeviceReduceSingleTileKernelINS2_10policy_hubI11minmax_pairIiEj16minmax_binary_opIiEE10Policy1000EPS6_SB_iS8_S6_S6_N4cuda3std3__410__identityEEEvT0_T1_T2_T3_T4_T6_E12temp_storage+68];
	min.s32 	%r539, %r493, %r491;
	max.s32 	%r538, %r492, %r494;
	bra.uni 	$L__BB3_37;
$L__BB3_17:
	// begin inline asm
	mov.u32 %r293, %laneid;
	// end inline asm
	and.b32  	%r344, %r1, 992;
	add.s32 	%r345, %r344, 32;
	setp.gt.s32 	%p26, %r345, %r92;
	not.b32 	%r346, %r344;
	add.s32 	%r347, %r92, %r346;
	selp.b32 	%r342, %r347, 31, %p26;
	mov.b32 	%r301, 1;
	mov.b32 	%r343, -1;
	// begin inline asm
	shfl.sync.down.b32 %r294, %r514, %r301, %r342, %r343;
	// end inline asm
	// begin inline asm
	shfl.sync.down.b32 %r299, %r515, %r301, %r342, %r343;
	// end inline asm
	setp.lt.s32 	%p27, %r293, %r342;
	min.s32 	%r348, %r294, %r514;
	max.s32 	%r349, %r515, %r299;
	selp.b32 	%r305, %r348, %r514, %p27;
	selp.b32 	%r310, %r349, %r515, %p27;
	mov.b32 	%r311, 2;
	// begin inline asm
	shfl.sync.down.b32 %r304, %r305, %r311, %r342, %r343;
	// end inline asm
	// begin inline asm
	shfl.sync.down.b32 %r309, %r310, %r311, %r342, %r343;
	// end inline asm
	add.s32 	%r350, %r293, 2;
	setp.gt.s32 	%p28, %r350, %r342;
	min.s32 	%r351, %r304, %r305;
	max.s32 	%r352, %r310, %r309;
	selp.b32 	%r315, %r305, %r351, %p28;
	selp.b32 	%r320, %r310, %r352, %p28;
	mov.b32 	%r321, 4;
	// begin inline asm
	shfl.sync.down.b32 %r314, %r315, %r321, %r342, %r343;
	// end inline asm
	// begin inline asm
	shfl.sync.down.b32 %r319, %r320, %r321, %r342, %r343;
	// end inline asm
	add.s32 	%r353, %r293, 4;
	setp.gt.s32 	%p29, %r353, %r342;
	min.s32 	%r354, %r314, %r315;
	max.s32 	%r355, %r320, %r319;
	selp.b32 	%r325, %r315, %r354, %p29;
	selp.b32 	%r330, %r320, %r355, %p29;
	mov.b32 	%r331, 8;
	// begin inline asm
	shfl.sync.down.b32 %r324, %r325, %r331, %r342, %r343;
	// end inline asm
	// begin inline asm
	shfl.sync.down.b32 %r329, %r330, %r331, %r342, %r343;
	// end inline asm
	add.s32 	%r356, %r293, 8;
	setp.gt.s32 	%p30, %r356, %r342;
	min.s32 	%r357, %r324, %r325;
	max.s32 	%r358, %r330, %r329;
	selp.b32 	%r335, %r325, %r357, %p30;
	selp.b32 	%r340, %r330, %r358, %p30;
	mov.b32 	%r341, 16;
	// begin inline asm
	shfl.sync.down.b32 %r334, %r335, %r341, %r342, %r343;
	// end inline asm
	// begin inline asm
	shfl.sync.down.b32 %r339, %r340, %r341, %r342, %r343;
	// end inline asm
	add.s32 	%r359, %r293, 16;
	setp.gt.s32 	%p31, %r359, %r342;
	min.s32 	%r360, %r334, %r335;
	max.s32 	%r361, %r340, %r339;
	selp.b32 	%r539, %r335, %r360, %p31;
	selp.b32 	%r538, %r340, %r361, %p31;
	setp.ne.s32 	%p32, %r293, 0;
	@%p32 bra 	$L__BB3_19;
	shr.u32 	%r362, %r1, 2;
	and.b32  	%r363, %r362, 248;
	mov.u32 	%r364, _ZZN3cub18CUB_300001_SM_10006detail6reduce28DeviceReduceSingleTileKernelINS2_10policy_hubI11minmax_pairIiEj16minmax_binary_opIiEE10Policy1000EPS6_SB_iS8_S6_S6_N4cuda3std3__410__identityEEEvT0_T1_T2_T3_T4_T6_E12temp_storage;
	add.s32 	%r365, %r364, %r363;
	st.shared.u32 	[%r365+8], %r539;
	st.shared.u32 	[%r365+12], %r538;
$L__BB3_19:
	bar.sync 	0;
	setp.ne.s32 	%p33, %r1, 0;
	@%p33 bra 	$L__BB3_37;
	setp.gt.s32 	%p34, %r92, 32;
	ld.shared.u32 	%r366, [_ZZN3cub18CUB_300001_SM_10006detail6reduce28DeviceReduceSingleTileKernelINS2_10policy_hubI11minmax_pairIiEj16minmax_binary_opIiEE10Policy1000EPS6_SB_iS8_S6_S6_N4cuda3std3__410__identityEEEvT0_T1_T2_T3_T4_T6_E12temp_storage+16];
	ld.shared.u32 	%r367, [_ZZN3cub18CUB_300001_SM_10006detail6reduce28DeviceReduceSingleTileKernelINS2_10policy_hubI11minmax_pairIiEj16minmax_binary_opIiEE10Policy1000EPS6_SB_iS8_S6_S6_N4cuda3std3__410__identityEEEvT0_T1_T2_T3_T4_T6_E12temp_storage+20];
	min.s32 	%r368, %r366, %r539;
	max.s32 	%r369, %r538, %r367;
	selp.b32 	%r370, %r368, %r539, %p34;
	selp.b32 	%r371, %r369, %r538, %p34;
	setp.gt.s32 	%p35, %r92, 64;
	ld.shared.u32 	%r372, [_ZZN3cub18CUB_300001_SM_10006detail6reduce28DeviceReduceSingleTileKernelINS2_10policy_hubI11minmax_pairIiEj16minmax_binary_opIiEE10Policy1000EPS6_SB_iS8_S6_S6_N4cuda3std3__410__identityEEEvT0_T1_T2_T3_T4_T6_E12temp_storage+24];
	ld.shared.u32 	%r373, [_ZZN3cub18CUB_300001_SM_10006detail6reduce28DeviceReduceSingleTileKernelINS2_10policy_hubI11minmax_pairIiEj16minmax_binary_opIiEE10Policy1000EPS6_SB_iS8_S6_S6_N4cuda3std3__410__identityEEEvT0_T1_T2_T3_T4_T6_E12temp_storage+28];
	min.s32 	%r374, %r372, %r370;
	max.s32 	%r375, %r371, %r373;
	selp.b32 	%r376, %r374, %r370, %p35;
	selp.b32 	%r377, %r375, %r371, %p35;
	setp.gt.s32 	%p36, %r92, 96;
	ld.shared.u32 	%r378, [_ZZN3cub18CUB_300001_SM_10006detail6reduce28DeviceReduceSingleTileKernelINS2_10policy_hubI11minmax_pairIiEj16minmax_binary_opIiEE10Policy1000EPS6_SB_iS8_S6_S6_N4cuda3std3__410__identityEEEvT0_T1_T2_T3_T4_T6_E12temp_storage+32];
	ld.shared.u32 	%r379, [_ZZN3cub18CUB_300001_SM_10006detail6reduce28DeviceReduceSingleTileKernelINS2_10policy_hubI11minmax_pairIiEj16minmax_binary_opIiEE10Policy1000EPS6_SB_iS8_S6_S6_N4cuda3std3__410__identityEEEvT0_T1_T2_T3_T4_T6_E12temp_storage+36];
	min.s32 	%r380, %r378, %r376;
	max.s32 	%r381, %r377, %r379;
	selp.b32 	%r382, %r380, %r376, %p36;
	selp.b32 	%r383, %r381, %r377, %p36;
	setp.gt.s32 	%p37, %r92, 128;
	ld.shared.u32 	%r384, [_ZZN3cub18CUB_300001_SM_10006detail6reduce28DeviceReduceSingleTileKernelINS2_10policy_hubI11minmax_pairIiEj16minmax_binary_opIiEE10Policy1000EPS6_SB_iS8_S6_S6_N4cuda3std3__410__identityEEEvT0_T1_T2_T3_T4_T6_E12temp_storage+40];
	ld.shared.u32 	%r385, [_ZZN3cub18CUB_300001_SM_10006detail6reduce28DeviceReduceSingleTileKernelINS2_10policy_hubI11minmax_pairIiEj16minmax_binary_opIiEE10Policy1000EPS6_SB_iS8_S6_S6_N4cuda3std3__410__identityEEEvT0_T1_T2_T3_T4_T6_E12temp_storage+44];
	min.s32 	%r386, %r384, %r382;
	max.s32 	%r387, %r383, %r385;
	selp.b32 	%r388, %r386, %r382, %p37;
	selp.b32 	%r389, %r387, %r383, %p37;
	setp.gt.s32 	%p38, %r92, 160;
	ld.shared.u32 	%r390, [_ZZN3cub18CUB_300001_SM_10006detail6reduce28DeviceReduceSingleTileKernelINS2_10policy_hubI11minmax_pairIiEj16minmax_binary_opIiEE10Policy1000EPS6_SB_iS8_S6_S6_N4cuda3std3__410__identityEEEvT0_T1_T2_T3_T4_T6_E12temp_storage+48];
	ld.shared.u32 	%r391, [_ZZN3cub18CUB_300001_SM_10006detail6reduce28DeviceReduceSingleTileKernelINS2_10policy_hubI11minmax_pairIiEj16minmax_binary_opIiEE10Policy1000EPS6_SB_iS8_S6_S6_N4cuda3std3__410__identityEEEvT0_T1_T2_T3_T4_T6_E12temp_storage+52];
	min.s32 	%r392, %r390, %r388;
	max.s32 	%r393, %r389, %r391;
	selp.b32 	%r394, %r392, %r388, %p38;
	selp.b32 	%r395, %r393, %r389, %p38;
	setp.gt.s32 	%p39, %r92, 192;
	ld.shared.u32 	%r396, [_ZZN3cub18CUB_300001_SM_10006detail6reduce28DeviceReduceSingleTileKernelINS2_10policy_hubI11minmax_pairIiEj16minmax_binary_opIiEE10Policy1000EPS6_SB_iS8_S6_S6_N4cuda3std3__410__identityEEEvT0_T1_T2_T3_T4_T6_E12temp_storage+56];
	ld.shared.u32 	%r397, [_ZZN3cub18CUB_300001_SM_10006detail6reduce28DeviceReduceSingleTileKernelINS2_10policy_hubI11minmax_pairIiEj16minmax_binary_opIiEE10Policy1000EPS6_SB_iS8_S6_S6_N4cuda3std3__410__identityEEEvT0_T1_T2_T3_T4_T6_E12temp_storage+60];
	min.s32 	%r398, %r396, %r394;
	max.s32 	%r399, %r395, %r397;
	selp.b32 	%r400, %r398, %r394, %p39;
	selp.b32 	%r401, %r399, %r395, %p39;
	setp.gt.s32 	%p40, %r92, 224;
	ld.shared.u32 	%r402, [_ZZN3cub18CUB_300001_SM_10006detail6reduce28DeviceReduceSingleTileKernelINS2_10policy_hubI11minmax_pairIiEj16minmax_binary_opIiEE10Policy1000EPS6_SB_iS8_S6_S6_N4cuda3std3__410__identityEEEvT0_T1_T2_T3_T4_T6_E12temp_storage+64];
	ld.shared.u32 	%r403, [_ZZN3cub18CUB_300001_SM_10006detail6reduce28DeviceReduceSingleTileKernelINS2_10policy_hubI11minmax_pairIiEj16minmax_binary_opIiEE10Policy1000EPS6_SB_iS8_S6_S6_N4cuda3std3__410__identityEEEvT0_T1_T2_T3_T4_T6_E12temp_storage+68];
	min.s32 	%r404, %r402, %r400;
	max.s32 	%r405, %r401, %r403;
	selp.b32 	%r539, %r404, %r400, %p40;
	selp.b32 	%r538, %r405, %r401, %p40;
	bra.uni 	$L__BB3_37;
$L__BB3_21:
	mov.u32 	%r41, %tid.x;
	mul.wide.u32 	%rd27, %r41, 8;
	add.s64 	%rd11, %rd9, %rd27;
	// begin inline asm
	ld.global.nc.u32 %r95, [%rd11];
	// end inline asm
	add.s64 	%rd12, %rd11, 4;
	// begin inline asm
	ld.global.nc.u32 %r96, [%rd12];
	// end inline asm
	add.s64 	%rd13, %rd11, 2048;
	// begin inline asm
	ld.global.nc.u32 %r97, [%rd13];
	// end inline asm
	add.s64 	%rd14, %rd11, 2052;
	// begin inline asm
	ld.global.nc.u32 %r98, [%rd14];
	// end inline asm
	add.s64 	%rd15, %rd11, 4096;
	// begin inline asm
	ld.global.nc.u32 %r99, [%rd15];
	// end inline asm
	add.s64 	%rd16, %rd11, 4100;
	// begin inline asm
	ld.global.nc.u32 %r100, [%rd16];
	// end inline asm
	add.s64 	%rd17, %rd11, 6144;
	// begin inline asm
	ld.global.nc.u32 %r101, [%rd17];
	// end inline asm
	add.s64 	%rd18, %rd11, 6148;
	// begin inline asm
	ld.global.nc.u32 %r102, [%rd18];
	// end inline asm
	add.s64 	%rd19, %rd11, 8192;
	// begin inline asm
	ld.global.nc.u32 %r103, [%rd19];
	// end inline asm
	add.s64 	%rd20, %rd11, 8196;
	// begin inline asm
	ld.global.nc.u32 %r104, [%rd20];
	// end inline asm
	add.s64 	%rd21, %rd11, 10240;
	// begin inline asm
	ld.global.nc.u32 %r105, [%rd21];
	// end inline asm
	add.s64 	%rd22, %rd11, 10244;
	// begin inline asm
	ld.global.nc.u32 %r106, [%rd22];
	// end inline asm
	add.s64 	%rd23, %rd11, 12288;
	// begin inline asm
	ld.global.nc.u32 %r107, [%rd23];
	// end inline asm
	add.s64 	%rd24, %rd11, 12292;
	// begin inline asm
	ld.global.nc.u32 %r108, [%rd24];
	// end inline asm
	add.s64 	%rd25, %rd11, 14336;
	// begin inline asm
	ld.global.nc.u32 %r109, [%rd25];
	// end inline asm
	add.s64 	%rd26, %rd11, 14340;
	// begin inline asm
	ld.global.nc.u32 %r110, [%rd26];
	// end inline asm
	min.s32 	%r112, %r97, %r95;
	max.s32 	%r113, %r96, %r98;
	min.s32 	%r114, %r99, %r112;
	max.s32 	%r115, %r113, %r100;
	min.s32 	%r116, %r101, %r114;
	max.s32 	%r117, %r115, %r102;
	min.s32 	%r118, %r103, %r116;
	max.s32 	%r119, %r117, %r104;
	min.s32 	%r120, %r105, %r118;
	max.s32 	%r121, %r119, %r106;
	min.s32 	%r122, %r107, %r120;
	max.s32 	%r123, %r121, %r108;
	min.s32 	%r536, %r109, %r122;
	max.s32 	%r537, %r123, %r110;
	setp.lt.u32 	%p3, %r92, 4096;
	mov.b32 	%r521, 2048;
	@%p3 bra 	$L__BB3_25;
	add.s32 	%r44, %r92, -2048;
	mov.b32 	%r521, 2048;
$L__BB3_23:
	mul.wide.s32 	%rd44, %r521, 8;
	add.s64 	%rd28, %rd11, %rd44;
	// begin inline asm
	ld.global.nc.u32 %r125, [%rd28];
	// end inline asm
	add.s64 	%rd29, %rd28, 4;
	// begin inline asm
	ld.global.nc.u32 %r126, [%rd29];
	// end inline asm
	add.s64 	%rd30, %rd28, 2048;
	// begin inline asm
	ld.global.nc.u32 %r127, [%rd30];
	// end inline asm
	add.s64 	%rd31, %rd28, 2052;
	// begin inline asm
	ld.global.nc.u32 %r128, [%rd31];
	// end inline asm
	add.s64 	%rd32, %rd28, 4096;
	// begin inline asm
	ld.global.nc.u32 %r129, [%rd32];
	// end inline asm
	add.s64 	%rd33, %rd28, 4100;
	// begin inline asm
	ld.global.nc.u32 %r130, [%rd33];
	// end inline asm
	add.s64 	%rd34, %rd28, 6144;
	// begin inline asm
	ld.global.nc.u32 %r131, [%rd34];
	// end inline asm
	add.s64 	%rd35, %rd28, 6148;
	// begin inline asm
	ld.global.nc.u32 %r132, [%rd35];
	// end inline asm
	add.s64 	%rd36, %rd28, 8192;
	// begin inline asm
	ld.global.nc.u32 %r133, [%rd36];
	// end inline asm
	add.s64 	%rd37, %rd28, 8196;
	// begin inline asm
	ld.global.nc.u32 %r134, [%rd37];
	// end inline asm
	add.s64 	%rd38, %rd28, 10240;
	// begin inline asm
	ld.global.nc.u32 %r135, [%rd38];
	// end inline asm
	add.s64 	%rd39, %rd28, 10244;
	// begin inline asm
	ld.global.nc.u32 %r136, [%rd39];
	// end inline asm
	add.s64 	%rd40, %rd28, 12288;
	// begin inline asm
	ld.global.nc.u32 %r137, [%rd40];
	// end inline asm
	add.s64 	%rd41, %rd28, 12292;
	// begin inline asm
	ld.global.nc.u32 %r138, [%rd41];
	// end inline asm
	add.s64 	%rd42, %rd28, 14336;
	// begin inline asm
	ld.global.nc.u32 %r139, [%rd42];
	// end inline asm
	add.s64 	%rd43, %rd28, 14340;
	// begin inline asm
	ld.global.nc.u32 %r140, [%rd43];
	// end inline asm
	min.s32 	%r141, %r125, %r536;
	max.s32 	%r142, %r537, %r126;
	min.s32 	%r143, %r127, %r141;
	max.s32 	%r144, %r142, %r128;
	min.s32 	%r145, %r129, %r143;
	max.s32 	%r146, %r144, %r130;
	min.s32 	%r147, %r131, %r145;
	max.s32 	%r148, %r146, %r132;
	min.s32 	%r149, %r133, %r147;
	max.s32 	%r150, %r148, %r134;
	min.s32 	%r151, %r135, %r149;
	max.s32 	%r152, %r150, %r136;
	min.s32 	%r153, %r137, %r151;
	max.s32 	%r154, %r152, %r138;
	min.s32 	%r536, %r139, %r153;
	max.s32 	%r537, %r154, %r140;
	sub.s32 	%r155, %r92, %r521;
	setp.lt.s32 	%p4, %r155, 2048;
	@%p4 bra 	$L__BB3_33;
	add.s32 	%r521, %r521, 2048;
	setp.le.s32 	%p5, %r521, %r44;
	@%p5 bra 	$L__BB3_23;
$L__BB3_25:
	setp.le.s32 	%p6, %r92, %r521;
	@%p6 bra 	$L__BB3_33;
	sub.s32 	%r54, %r92, %r521;
	setp.ge.s32 	%p7, %r41, %r54;
	@%p7 bra 	$L__BB3_33;
	not.b32 	%r157, %r41;
	add.s32 	%r158, %r92, %r157;
	sub.s32 	%r55, %r158, %r521;
	and.b32  	%r159, %r55, 768;
	setp.eq.s32 	%p8, %r159, 768;
	mov.u32 	%r527, %r41;
	@%p8 bra 	$L__BB3_30;
	add.s32 	%r523, %r41, %r521;
	shr.u32 	%r160, %r55, 8;
	add.s32 	%r161, %r160, 1;
	and.b32  	%r162, %r161, 3;
	neg.s32 	%r522, %r162;
	mov.u32 	%r527, %r41;
$L__BB3_29:
	.pragma "nounroll";
	mul.wide.u32 	%rd47, %r523, 8;
	add.s64 	%rd45, %rd9, %rd47;
	// begin inline asm
	ld.global.nc.u32 %r163, [%rd45];
	// end inline asm
	add.s64 	%rd46, %rd45, 4;
	// begin inline asm
	ld.global.nc.u32 %r164, [%rd46];
	// end inline asm
	min.s32 	%r536, %r163, %r536;
	max.s32 	%r537, %r537, %r164;
	add.s32 	%r527, %r527, 256;
	add.s32 	%r523, %r523, 256;
	add.s32 	%r522, %r522, 1;
	setp.ne.s32 	%p9, %r522, 0;
	@%p9 bra 	$L__BB3_29;
$L__BB3_30:
	setp.lt.u32 	%p10, %r55, 768;
	@%p10 bra 	$L__BB3_33;
	cvt.u64.u32 	%rd48, %r527;
	cvt.u64.u32 	%rd49, %r521;
	add.s64 	%rd50, %rd48, %rd49;
	shl.b64 	%rd51, %rd50, 3;
	add.s64 	%rd52, %rd51, %rd9;
	add.s64 	%rd78, %rd52, 6148;
	add.s32 	%r532, %r527, %r521;
$L__BB3_32:
	mul.wide.u32 	%rd61, %r532, 8;
	add.s64 	%rd53, %rd9, %rd61;
	// begin inline asm
	ld.global.nc.u32 %r165, [%rd53];
	// end inline asm
	add.s64 	%rd54, %rd53, 4;
	// begin inline asm
	ld.global.nc.u32 %r166, [%rd54];
	// end inline asm
	min.s32 	%r173, %r165, %r536;
	max.s32 	%r174, %r537, %r166;
	add.s64 	%rd55, %rd78, -4100;
	// begin inline asm
	ld.global.nc.u32 %r167, [%rd55];
	// end inline asm
	add.s64 	%rd56, %rd78, -4096;
	// begin inline asm
	ld.global.nc.u32 %r168, [%rd56];
	// end inline asm
	min.s32 	%r175, %r167, %r173;
	max.s32 	%r176, %r174, %r168;
	add.s64 	%rd57, %rd78, -2052;
	// begin inline asm
	ld.global.nc.u32 %r169, [%rd57];
	// end inline asm
	add.s64 	%rd58, %rd78, -2048;
	// begin inline asm
	ld.global.nc.u32 %r170, [%rd58];
	// end inline asm
	min.s32 	%r177, %r169, %r175;
	max.s32 	%r178, %r176, %r170;
	add.s64 	%rd59, %rd78, -4;
	// begin inline asm
	ld.global.nc.u32 %r171, [%rd59];
	// end inline asm
	// begin inline asm
	ld.global.nc.u32 %r172, [%rd78];
	// end inline asm
	min.s32 	%r536, %r171, %r177;
	max.s32 	%r537, %r178, %r172;
	add.s32 	%r527, %r527, 1024;
	add.s64 	%rd78, %rd78, 8192;
	add.s32 	%r532, %r532, 1024;
	setp.lt.s32 	%p11, %r527, %r54;
	@%p11 bra 	$L__BB3_32;
$L__BB3_33:
	// begin inline asm
	mov.u32 %r179, %laneid;
	// end inline asm
	mov.b32 	%r187, 1;
	mov.b32 	%r228, 31;
	mov.b32 	%r229, -1;
	// begin inline asm
	shfl.sync.down.b32 %r180, %r536, %r187, %r228, %r229;
	// end inline asm
	// begin inline asm
	shfl.sync.down.b32 %r185, %r537, %r187, %r228, %r229;
	// end inline asm
	setp.gt.s32 	%p12, %r179, 30;
	min.s32 	%r230, %r180, %r536;
	max.s32 	%r231, %r537, %r185;
	selp.b32 	%r191, %r536, %r230, %p12;
	selp.b32 	%r196, %r537, %r231, %p12;
	mov.b32 	%r197, 2;
	// begin inline asm
	shfl.sync.down.b32 %r190, %r191, %r197, %r228, %r229;
	// end inline asm
	// begin inline asm
	shfl.sync.down.b32 %r195, %r196, %r197, %r228, %r229;
	// end inline asm
	setp.gt.s32 	%p13, %r179, 29;
	min.s32 	%r232, %r190, %r191;
	max.s32 	%r233, %r196, %r195;
	selp.b32 	%r201, %r191, %r232, %p13;
	selp.b32 	%r206, %r196, %r233, %p13;
	mov.b32 	%r207, 4;
	// begin inline asm
	shfl.sync.down.b32 %r200, %r201, %r207, %r228, %r229;
	// end inline asm
	// begin inline asm
	shfl.sync.down.b32 %r205, %r206, %r207, %r228, %r229;
	// end inline asm
	setp.gt.s32 	%p14, %r179, 27;
	min.s32 	%r234, %r200, %r201;
	max.s32 	%r235, %r206, %r205;
	selp.b32 	%r211, %r201, %r234, %p14;
	selp.b32 	%r216, %r206, %r235, %p14;
	mov.b32 	%r217, 8;
	// begin inline asm
	shfl.sync.down.b32 %r210, %r211, %r217, %r228, %r229;
	// end inline asm
	// begin inline asm
	shfl.sync.down.b32 %r215, %r216, %r217, %r228, %r229;
	// end inline asm
	setp.gt.s32 	%p15, %r179, 23;
	min.s32 	%r236, %r210, %r211;
	max.s32 	%r237, %r216, %r215;
	selp.b32 	%r221, %r211, %r236, %p15;
	selp.b32 	%r226, %r216, %r237, %p15;
	mov.b32 	%r227, 16;
	// begin inline asm
	shfl.sync.down.b32 %r220, %r221, %r227, %r228, %r229;
	// end inline asm
	// begin inline asm
	shfl.sync.down.b32 %r225, %r226, %r227, %r228, %r229;
	// end inline asm
	setp.gt.s32 	%p16, %r179, 15;
	min.s32 	%r84, %r220, %r221;
	max.s32 	%r85, %r226, %r225;
	selp.b32 	%r539, %r221, %r84, %p16;
	selp.b32 	%r538, %r226, %r85, %p16;
	setp.ne.s32 	%p17, %r179, 0;
	@%p17 bra 	$L__BB3_35;
	shr.u32 	%r238, %r41, 2;
	and.b32  	%r239, %r238, 248;
	mov.u32 	%r240, _ZZN3cub18CUB_300001_SM_10006detail6reduce28DeviceReduceSingleTileKernelINS2_10policy_hubI11minmax_pairIiEj16minmax_binary_opIiEE10Policy1000EPS6_SB_iS8_S6_S6_N4cuda3std3__410__identityEEEvT0_T1_T2_T3_T4_T6_E12temp_storage;
	add.s32 	%r241, %r240, %r239;
	st.shared.u32 	[%r241+8], %r84;
	st.shared.u32 	[%r241+12], %r85;
$L__BB3_35:
	bar.sync 	0;
	setp.ne.s32 	%p18, %r41, 0;
	@%p18 bra 	$L__BB3_37;
	ld.shared.u32 	%r242, [_ZZN3cub18CUB_300001_SM_10006detail6reduce28DeviceReduceSingleTileKernelINS2_10policy_hubI11minmax_pairIiEj16minmax_binary_opIiEE10Policy1000EPS6_SB_iS8_S6_S6_N4cuda3std3__410__identityEEEvT0_T1_T2_T3_T4_T6_E12temp_storage+16];
	ld.shared.u32 	%r243, [_ZZN3cub18CUB_300001_SM_10006detail6reduce28DeviceReduceSingleTileKernelINS2_10policy_hubI11minmax_pairIiEj16minmax_binary_opIiEE10Policy1000EPS6_SB_iS8_S6_S6_N4cuda3std3__410__identityEEEvT0_T1_T2_T3_T4_T6_E12temp_storage+20];
	min.s32 	%r244, %r242, %r539;
	max.s32 	%r245, %r538, %r243;
	ld.shared.u32 	%r246, [_ZZN3cub18CUB_300001_SM_10006detail6reduce28DeviceReduceSingleTileKernelINS2_10policy_hubI11minmax_pairIiEj16minmax_binary_opIiEE10Policy1000EPS6_SB_iS8_S6_S6_N4cuda3std3__410__identityEEEvT0_T1_T2_T3_T4_T6_E12temp_storage+24];
	ld.shared.u32 	%r247, [_ZZN3cub18CUB_300001_SM_10006detail6reduce28DeviceReduceSingleTileKernelINS2_10policy_hubI11minmax_pairIiEj16minmax_binary_opIiEE10Policy1000EPS6_SB_iS8_S6_S6_N4cuda3std3__410__identityEEEvT0_T1_T2_T3_T4_T6_E12temp_storage+28];
	min.s32 	%r248, %r246, %r244;
	max.s32 	%r249, %r245, %r247;
	ld.shared.u32 	%r250, [_ZZN3cub18CUB_300001_SM_10006detail6reduce28DeviceReduceSingleTileKernelINS2_10policy_hubI11minmax_pairIiEj16minmax_binary_opIiEE10Policy1000EPS6_SB_iS8_S6_S6_N4cuda3std3__410__identityEEEvT0_T1_T2_T3_T4_T6_E12temp_storage+32];
	ld.shared.u32 	%r251, [_ZZN3cub18CUB_300001_SM_10006detail6reduce28DeviceReduceSingleTileKernelINS2_10policy_hubI11minmax_pairIiEj16minmax_binary_opIiEE10Policy1000EPS6_SB_iS8_S6_S6_N4cuda3std3__410__identityEEEvT0_T1_T2_T3_T4_T6_E12temp_storage+36];
	min.s32 	%r252, %r250, %r248;
	max.s32 	%r253, %r249, %r251;
	ld.shared.u32 	%r254, [_ZZN3cub18CUB_300001_SM_10006detail6reduce28DeviceReduceSingleTileKernelINS2_10policy_hubI11minmax_pairIiEj16minmax_binary_opIiEE10Policy1000EPS6_SB_iS8_S6_S6_N4cuda3std3__410__identityEEEvT0_T1_T2_T3_T4_T6_E12temp_storage+40];
	ld.shared.u32 	%r255, [_ZZN3cub18CUB_300001_SM_10006detail6reduce28DeviceReduceSingleTileKernelINS2_10policy_hubI11minmax_pairIiEj16minmax_binary_opIiEE10Policy1000EPS6_SB_iS8_S6_S6_N4cuda3std3__410__identityEEEvT0_T1_T2_T3_T4_T6_E12temp_storage+44];
	min.s32 	%r256, %r254, %r252;
	max.s32 	%r257, %r253, %r255;
	ld.shared.u32 	%r258, [_ZZN3cub18CUB_300001_SM_10006detail6reduce28DeviceReduceSingleTileKernelINS2_10policy_hubI11minmax_pairIiEj16minmax_binary_opIiEE10Policy1000EPS6_SB_iS8_S6_S6_N4cuda3std3__410__identityEEEvT0_T1_T2_T3_T4_T6_E12temp_storage+48];
	ld.shared.u32 	%r259, [_ZZN3cub18CUB_300001_SM_10006detail6reduce28DeviceReduceSingleTileKernelINS2_10policy_hubI11minmax_pairIiEj16minmax_binary_opIiEE10Policy1000EPS6_SB_iS8_S6_S6_N4cuda3std3__410__identityEEEvT0_T1_T2_T3_T4_T6_E12temp_storage+52];
	min.s32 	%r260, %r258, %r256;
	max.s32 	%r261, %r257, %r259;
	ld.shared.u32 	%r262, [_ZZN3cub18CUB_300001_SM_10006detail6reduce28DeviceReduceSingleTileKernelINS2_10policy_hubI11minmax_pairIiEj16minmax_binary_opIiEE10Policy1000EPS6_SB_iS8_S6_S6_N4cuda3std3__410__identityEEEvT0_T1_T2_T3_T4_T6_E12temp_storage+56];
	ld.shared.u32 	%r263, [_ZZN3cub18CUB_300001_SM_10006detail6reduce28DeviceReduceSingleTileKernelINS2_10policy_hubI11minmax_pairIiEj16minmax_binary_opIiEE10Policy1000EPS6_SB_iS8_S6_S6_N4cuda3std3__410__identityEEEvT0_T1_T2_T3_T4_T6_E12temp_storage+60];
	min.s32 	%r264, %r262, %r260;
	max.s32 	%r265, %r261, %r263;
	ld.shared.u32 	%r266, [_ZZN3cub18CUB_300001_SM_10006detail6reduce28DeviceReduceSingleTileKernelINS2_10policy_hubI11minmax_pairIiEj16minmax_binary_opIiEE10Policy1000EPS6_SB_iS8_S6_S6_N4cuda3std3__410__identityEEEvT0_T1_T2_T3_T4_T6_E12temp_storage+64];
	ld.shared.u32 	%r267, [_ZZN3cub18CUB_300001_SM_10006detail6reduce28DeviceReduceSingleTileKernelINS2_10policy_hubI11minmax_pairIiEj16minmax_binary_opIiEE10Policy1000EPS6_SB_iS8_S6_S6_N4cuda3std3__410__identityEEEvT0_T1_T2_T3_T4_T6_E12temp_storage+68];
	min.s32 	%r539, %r266, %r264;
	max.s32 	%r538, %r265, %r267;
$L__BB3_37:
	mov.u32 	%r495, %tid.x;
	setp.ne.s32 	%p48, %r495, 0;
	@%p48 bra 	$L__BB3_39;
	min.s32 	%r496, %r539, %r93;
	max.s32 	%r497, %r94, %r538;
	st.global.u32 	[%rd1], %r496;
	st.global.u32 	[%rd1+4], %r497;
$L__BB3_39:
	ret;

}
	// .globl	_ZN3cub18CUB_300001_SM_10006detail6reduce28DeviceReduceSingleTileKernelINS2_10policy_hubI11minmax_pairIiEy16minmax_binary_opIiEE10Policy1000EN6thrust24THRUST_300001_SM_1000_NS6detail15normal_iteratorINSC_10device_ptrIiEEEEPS6_yS8_S6_S6_15minmax_unary_opIiEEEvT0_T1_T2_T3_T4_T6_
.visible .entry _ZN3cub18CUB_300001_SM_10006detail6reduce28DeviceReduceSingleTileKernelINS2_10policy_hubI11minmax_pairIiEy16minmax_binary_opIiEE10Policy1000EN6thrust24THRUST_300001_SM_1000_NS6detail15normal_iteratorINSC_10device_ptrIiEEEEPS6_yS8_S6_S6_15minmax_unary_opIiEEEvT0_T1_T2_T3_T4_T6_(
	.param .align 8 .b8 _ZN3cub18CUB_300001_SM_10006detail6reduce28DeviceReduceSingleTileKernelINS2_10policy_hubI11minmax_pairIiEy16minmax_binary_opIiEE10Policy1000EN6thrust24THRUST_300001_SM_1000_NS6detail15normal_iteratorINSC_10device_ptrIiEEEEPS6_yS8_S6_S6_15minmax_unary_opIiEEEvT0_T1_T2_T3_T4_T6__param_0[8],
	.param .u64 .ptr .align 1 _ZN3cub18CUB_300001_SM_10006detail6reduce28DeviceReduceSingleTileKernelINS2_10policy_hubI11minmax_pairIiEy16minmax_binary_opIiEE10Policy1000EN6thrust24THRUST_300001_SM_1000_NS6detail15normal_iteratorINSC_10device_ptrIiEEEEPS6_yS8_S6_S6_15minmax_unary_opIiEEEvT0_T1_T2_T3_T4_T6__param_1,
	.param .u64 _ZN3cub18CUB_300001_SM_10006detail6reduce28DeviceReduceSingleTileKernelINS2_10policy_hubI11minmax_pairIiEy16minmax_binary_opIiEE10Policy1000EN6thrust24THRUST_300001_SM_1000_NS6detail15normal_iteratorINSC_10device_ptrIiEEEEPS6_yS8_S6_S6_15minmax_unary_opIiEEEvT0_T1_T2_T3_T4_T6__param_2,
	.param .align 1 .b8 _ZN3cub18CUB_300001_SM_10006detail6reduce28DeviceReduceSingleTileKernelINS2_10policy_hubI11minmax_pairIiEy16minmax_binary_opIiEE10Policy1000EN6thrust24THRUST_300001_SM_1000_NS6detail15normal_iteratorINSC_10device_ptrIiEEEEPS6_yS8_S6_S6_15minmax_unary_opIiEEEvT0_T1_T2_T3_T4_T6__param_3[1],
	.param .align 4 .b8 _ZN3cub18CUB_300001_SM_10006detail6reduce28DeviceReduceSingleTileKernelINS2_10policy_hubI11minmax_pairIiEy16minmax_binary_opIiEE10Policy1000EN6thrust24THRUST_300001_SM_1000_NS6detail15normal_iteratorINSC_10device_ptrIiEEEEPS6_yS8_S6_S6_15minmax_unary_opIiEEEvT0_T1_T2_T3_T4_T6__param_4[8],
	.param .align 1 .b8 _ZN3cub18CUB_300001_SM_10006detail6reduce28DeviceReduceSingleTileKernelINS2_10policy_hubI11minmax_pairIiEy16minmax_binary_opIiEE10Policy1000EN6thrust24THRUST_300001_SM_1000_NS6detail15normal_iteratorINSC_10device_ptrIiEEEEPS6_yS8_S6_S6_15minmax_unary_opIiEEEvT0_T1_T2_T3_T4_T6__param_5[1]
)
.maxntid 256
.minnctapersm 1
{
	.reg .pred 	%p<59>;
	.reg .b32 	%r<698>;
	.reg .b64 	%rd<56>;
	// demoted variable
	.shared .align 4 .b8 _ZZN3cub18CUB_300001_SM_10006detail6reduce28DeviceReduceSingleTileKernelINS2_10policy_hubI11minmax_pairIiEy16minmax_binary_opIiEE10Policy1000EN6thrust24THRUST_300001_SM_1000_NS6detail15normal_iteratorINSC_10device_ptrIiEEEEPS6_yS8_S6_S6_15minmax_unary_opIiEEEvT0_T1_T2_T3_T4_T6_E12temp_storage[80];
	ld.param.u32 	%r123, [_ZN3cub18CUB_300001_SM_10006detail6reduce28DeviceReduceSingleTileKernelINS2_10policy_hubI11minmax_pairIiEy16minmax_binary_opIiEE10Policy1000EN6thrust24THRUST_300001_SM_1000_NS6detail15normal_iteratorINSC_10device_ptrIiEEEEPS6_yS8_S6_S6_15minmax_unary_opIiEEEvT0_T1_T2_T3_T4_T6__param_4+4];
	ld.param.u32 	%r122, [_ZN3cub18CUB_300001_SM_10006detail6reduce28DeviceReduceSingleTileKernelINS2_10policy_hubI11minmax_pairIiEy16minmax_binary_opIiEE10Policy1000EN6thrust24THRUST_300001_SM_1000_NS6detail15normal_iteratorINSC_10device_ptrIiEEEEPS6_yS8_S6_S6_15minmax_unary_opIiEEEvT0_T1_T2_T3_T4_T6__param_4];
	ld.param.u64 	%rd18, [_ZN3cub18CUB_300001_SM_10006detail6reduce28DeviceReduceSingleTileKernelINS2_10policy_hubI11minmax_pairIiEy16minmax_binary_opIiEE10Policy1000EN6thrust24THRUST_300001_SM_1000_NS6detail15normal_iteratorINSC_10device_ptrIiEEEEPS6_yS8_S6_S6_15minmax_unary_opIiEEEvT0_T1_T2_T3_T4_T6__param_0];
	ld.param.u64 	%rd20, [_ZN3cub18CUB_300001_SM_10006detail6reduce28DeviceReduceSingleTileKernelINS2_10policy_hubI11minmax_pairIiEy16minmax_binary_opIiEE10Policy1000EN6thrust24THRUST_300001_SM_1000_NS6detail15normal_iteratorINSC_10device_ptrIiEEEEPS6_yS8_S6_S6_15minmax_unary_opIiEEEvT0_T1_T2_T3_T4_T6__param_1];
	ld.param.u64 	%rd19, [_ZN3cub18CUB_300001_SM_10006detail6reduce28DeviceReduceSingleTileKernelINS2_10policy_hubI11minmax_pairIiEy16minmax_binary_opIiEE10Policy1000EN6thrust24THRUST_300001_SM_1000_NS6detail15normal_iteratorINSC_10device_ptrIiEEEEPS6_yS8_S6_S6_15minmax_unary_opIiEEEvT0_T1_T2_T3_T4_T6__param_2];
	cvta.to.global.u64 	%rd1, %rd20;
	setp.ne.s64 	%p1, %rd19, 0;
	@%p1 bra 	$L__BB4_3;
	mov.u32 	%r640, %tid.x;
	setp.ne.s32 	%p58, %r640, 0;
	@%p58 bra 	$L__BB4_51;
	st.global.u32 	[%rd1], %r122;
	st.global.u32 	[%rd1+4], %r123;
	bra.uni 	$L__BB4_51;
$L__BB4_3:
	cvta.to.global.u64 	%rd2, %rd18;
	setp.gt.u64 	%p2, %rd19, 2047;
	@%p2 bra 	$L__BB4_28;
	cvt.u32.u64 	%r1, %rd19;
	mov.u32 	%r2, %tid.x;
	setp.ge.u32 	%p24, %r2, %r1;
	mov.b32 	%r666, 0;
	mov.u32 	%r649, %r2;
	@%p24 bra 	$L__BB4_6;
	mul.wide.u32 	%rd41, %r2, 4;
	add.s64 	%rd42, %rd2, %rd41;
	ld.global.u32 	%r666, [%rd42];
	add.s32 	%r649, %r2, 256;
$L__BB4_6:
	setp.ge.u32 	%p25, %r649, %r1;
	mov.u32 	%r667, %r666;
	@%p25 bra 	$L__BB4_19;
	not.b32 	%r350, %r649;
	add.s32 	%r351, %r350, %r1;
	shr.u32 	%r352, %r351, 8;
	add.s32 	%r7, %r352, 1;
	and.b32  	%r8, %r7, 15;
	setp.lt.u32 	%p26, %r351, 3840;
	mov.u32 	%r667, %r666;
	@%p26 bra 	$L__BB4_10;
	and.b32  	%r353, %r7, 33554416;
	neg.s32 	%r643, %r353;
	mul.wide.u32 	%rd43, %r649, 4;
	add.s64 	%rd44, %rd43, %rd2;
	add.s64 	%rd51, %rd44, 8192;
	mov.u32 	%r667, %r666;
$L__BB4_9:
	.pragma "nounroll";
	ld.global.u32 	%r354, [%rd51+-8192];
	min.s32 	%r355, %r354, %r666;
	max.s32 	%r356, %r667, %r354;
	ld.global.u32 	%r357, [%rd51+-7168];
	min.s32 	%r358, %r357, %r355;
	max.s32 	%r359, %r356, %r357;
	ld.global.u32 	%r360, [%rd51+-6144];
	min.s32 	%r361, %r360, %r358;
	max.s32 	%r362, %r359, %r360;
	ld.global.u32 	%r363, [%rd51+-5120];
	min.s32 	%r364, %r363, %r361;
	max.s32 	%r365, %r362, %r363;
	ld.global.u32 	%r366, [%rd51+-4096];
	min.s32 	%r367, %r366, %r364;
	max.s32 	%r368, %r365, %r366;
	ld.global.u32 	%r369, [%rd51+-3072];
	min.s32 	%r370, %r369, %r367;
	max.s32 	%r371, %r368, %r369;
	ld.global.u32 	%r372, [%rd51+-2048];
	min.s32 	%r373, %r372, %r370;
	max.s32 	%r374, %r371, %r372;
	ld.global.u32 	%r375, [%rd51+-1024];
	min.s32 	%r376, %r375, %r373;
	max.s32 	%r377, %r374, %r375;
	ld.global.u32 	%r378, [%rd51];
	min.s32 	%r379, %r378, %r376;
	max.s32 	%r380, %r377, %r378;
	ld.global.u32 	%r381, [%rd51+1024];
	min.s32 	%r382, %r381, %r379;
	max.s32 	%r383, %r380, %r381;
	ld.global.u32 	%r384, [%rd51+2048];
	min.s32 	%r385, %r384, %r382;
	max.s32 	%r386, %r383, %r384;
	ld.global.u32 	%r387, [%rd51+3072];
	min.s32 	%r388, %r387, %r385;
	max.s32 	%r389, %r386, %r387;
	ld.global.u32 	%r390, [%rd51+4096];
	min.s32 	%r391, %r390, %r388;
	max.s32 	%r392, %r389, %r390;
	ld.global.u32 	%r393, [%rd51+5120];
	min.s32 	%r394, %r393, %r391;
	max.s32 	%r395, %r392, %r393;
	ld.global.u32 	%r396, [%rd51+6144];
	min.s32 	%r397, %r396, %r394;
	max.s32 	%r398, %r395, %r396;
	ld.global.u32 	%r399, [%rd51+7168];
	min.s32 	%r666, %r399, %r397;
	max.s32 	%r667, %r398, %r399;
	add.s32 	%r649, %r649, 4096;
	add.s32 	%r643, %r643, 16;
	add.s64 	%rd51, %rd51, 16384;
	setp.ne.s32 	%p27, %r643, 0;
	@%p27 bra 	$L__BB4_9;
$L__BB4_10:
	setp.eq.s32 	%p28, %r8, 0;
	@%p28 bra 	$L__BB4_19;
	and.b32  	%r23, %r7, 7;
	setp.lt.u32 	%p29, %r8, 8;
	@%p29 bra 	$L__BB4_13;
	mul.wide.s32 	%rd45, %r649, 4;
	add.s64 	%rd46, %rd2, %rd45;
	ld.global.u32 	%r401, [%rd46];
	min.s32 	%r402, %r401, %r666;
	max.s32 	%r403, %r667, %r401;
	ld.global.u32 	%r404, [%rd46+1024];
	min.s32 	%r405, %r404, %r402;
	max.s32 	%r406, %r403, %r404;
	ld.global.u32 	%r407, [%rd46+2048];
	min.s32 	%r408, %r407, %r405;
	max.s32 	%r409, %r406, %r407;
	ld.global.u32 	%r410, [%rd46+3072];
	min.s32 	%r411, %r410, %r408;
	max.s32 	%r412, %r409, %r410;
	ld.global.u32 	%r413, [%rd46+4096];
	min.s32 	%r414, %r413, %r411;
	max.s32 	%r415, %r412, %r413;
	ld.global.u32 	%r416, [%rd46+5120];
	min.s32 	%r417, %r416, %r414;
	max.s32 	%r418, %r415, %r416;
	ld.global.u32 	%r419, [%rd46+6144];
	min.s32 	%r420, %r419, %r417;
	max.s32 	%r421, %r418, %r419;
	ld.global.u32 	%r422, [%rd46+7168];
	min.s32 	%r666, %r422, %r420;
	max.s32 	%r667, %r421, %r422;
	add.s32 	%r649, %r649, 2048;
$L__BB4_13:
	setp.eq.s32 	%p30, %r23, 0;
	@%p30 bra 	$L__BB4_19;
	and.b32  	%r32, %r7, 3;
	setp.lt.u32 	%p31, %r23, 4;
	@%p31 bra 	$L__BB4_16;
	mul.wide.s32 	%rd47, %r649, 4;
	add.s64 	%rd48, %rd2, %rd47;
	ld.global.u32 	%r424, [%rd48];
	min.s32 	%r425, %r424, %r666;
	max.s32 	%r426, %r667, %r424;
	ld.global.u32 	%r427, [%rd48+1024];
	min.s32 	%r428, %r427, %r425;
	max.s32 	%r429, %r426, %r427;
	ld.global.u32 	%r430, [%rd48+2048];
	min.s32 	%r431, %r430, %r428;
	max.s32 	%r432, %r429, %r430;
	ld.global.u32 	%r433, [%rd48+3072];
	min.s32 	%r666, %r433, %r431;
	max.s32 	%r667, %r432, %r433;
	add.s32 	%r649, %r649, 1024;
$L__BB4_16:
	setp.eq.s32 	%p32, %r32, 0;
	@%p32 bra 	$L__BB4_19;
	neg.s32 	%r662, %r32;
$L__BB4_18:
	.pragma "nounroll";
	mul.wide.s32 	%rd49, %r649, 4;
	add.s64 	%rd50, %rd2, %rd49;
	ld.global.u32 	%r434, [%rd50];
	min.s32 	%r666, %r434, %r666;
	max.s32 	%r667, %r667, %r434;
	add.s32 	%r649, %r649, 256;
	add.s32 	%r662, %r662, 1;
	setp.ne.s32 	%p33, %r662, 0;
	@%p33 bra 	$L__BB4_18;
$L__BB4_19:
	setp.lt.u64 	%p34, %rd19, 256;
	@%p34 bra 	$L__BB4_24;
	// begin inline asm
	mov.u32 %r548, %laneid;
	// end inline asm
	mov.b32 	%r556, 1;
	mov.b32 	%r597, 31;
	mov.b32 	%r598, -1;
	// begin inline asm
	shfl.sync.down.b32 %r549, %r666, %r556, %r597, %r598;
	// end inline asm
	// begin inline asm
	shfl.sync.down.b32 %r554, %r667, %r556, %r597, %r598;
	// end inline asm
	setp.gt.s32 	%p50, %r548, 30;
	min.s32 	%r599, %r549, %r666;
	max.s32 	%r600, %r667, %r554;
	selp.b32 	%r565, %r667, %r600, %p50;
	selp.b32 	%r560, %r666, %r599, %p50;
	mov.b32 	%r566, 2;
	// begin inline asm
	shfl.sync.down.b32 %r559, %r560, %r566, %r597, %r598;
	// end inline asm
	// begin inline asm
	shfl.sync.down.b32 %r564, %r565, %r566, %r597, %r598;
	// end inline asm
	setp.gt.s32 	%p51, %r548, 29;
	min.s32 	%r601, %r559, %r560;
	max.s32 	%r602, %r565, %r564;
	selp.b32 	%r570, %r560, %r601, %p51;
	selp.b32 	%r575, %r565, %r602, %p51;
	mov.b32 	%r576, 4;
	// begin inline asm
	shfl.sync.down.b32 %r569, %r570, %r576, %r597, %r598;
	// end inline asm
	// begin inline asm
	shfl.sync.down.b32 %r574, %r575, %r576, %r597, %r598;
	// end inline asm
	setp.gt.s32 	%p52, %r548, 27;
	min.s32 	%r603, %r569, %r570;
	max.s32 	%r604, %r575, %r574;
	selp.b32 	%r580, %r570, %r603, %p52;
	selp.b32 	%r585, %r575, %r604, %p52;
	mov.b32 	%r586, 8;
	// begin inline asm
	shfl.sync.down.b32 %r579, %r580, %r586, %r597, %r598;
	// end inline asm
	// begin inline asm
	shfl.sync.down.b32 %r584, %r585, %r586, %r597, %r598;
	// end inline asm
	setp.gt.s32 	%p53, %r548, 23;
	min.s32 	%r605, %r579, %r580;
	max.s32 	%r606, %r585, %r584;
	selp.b32 	%r590, %r580, %r605, %p53;
	selp.b32 	%r595, %r585, %r606, %p53;
	mov.b32 	%r596, 16;
	// begin inline asm
	shfl.sync.down.b32 %r589, %r590, %r596, %r597, %r598;
	// end inline asm
	// begin inline asm
	shfl.sync.down.b32 %r594, %r595, %r596, %r597, %r598;
	// end inline asm
	setp.gt.s32 	%p54, %r548, 15;
	min.s32 	%r52, %r589, %r590;
	max.s32 	%r53, %r595, %r594;
	selp.b32 	%r697, %r590, %r52, %p54;
	selp.b32 	%r696, %r595, %r53, %p54;
	setp.ne.s32 	%p55, %r548, 0;
	@%p55 bra 	$L__BB4_22;
	shr.u32 	%r607, %r2, 2;
	and.b32  	%r608, %r607, 248;
	mov.u32 	%r609, _ZZN3cub18CUB_300001_SM_10006detail6reduce28DeviceReduceSingleTileKernelINS2_10policy_hubI11minmax_pairIiEy16minmax_binary_opIiEE10Policy1000EN6thrust24THRUST_300001_SM_1000_NS6detail15normal_iteratorINSC_10device_ptrIiEEEEPS6_yS8_S6_S6_15minmax_unary_opIiEEEvT0_T1_T2_T3_T4_T6_E12temp_storage;
	add.s32 	%r610, %r609, %r608;
	st.shared.u32 	[%r610+8], %r52;
	st.shared.u32 	[%r610+12], %r53;
$L__BB4_22:
	bar.sync 	0;
	setp.ne.s32 	%p56, %r2, 0;
	@%p56 bra 	$L__BB4_49;
	ld.shared.u32 	%r611, [_ZZN3cub18CUB_300001_SM_10006detail6reduce28DeviceReduceSingleTileKernelINS2_10policy_hubI11minmax_pairIiEy16minmax_binary_opIiEE10Policy1000EN6thrust24THRUST_300001_SM_1000_NS6detail15normal_iteratorINSC_10device_ptrIiEEEEPS6_yS8_S6_S6_15minmax_unary_opIiEEEvT0_T1_T2_T3_T4_T6_E12temp_storage+16];
	ld.shared.u32 	%r612, [_ZZN3cub18CUB_300001_SM_10006detail6reduce28DeviceReduceSingleTileKernelINS2_10policy_hubI11minmax_pairIiEy16minmax_binary_opIiEE10Policy1000EN6thrust24THRUST_300001_SM_1000_NS6detail15normal_iteratorINSC_10device_ptrIiEEEEPS6_yS8_S6_S6_15minmax_unary_opIiEEEvT0_T1_T2_T3_T4_T6_E12temp_storage+20];
	min.s32 	%r613, %r611, %r697;
	max.s32 	%r614, %r696, %r612;
	ld.shared.u32 	%r615, [_ZZN3cub18CUB_300001_SM_10006detail6reduce28DeviceReduceSingleTileKernelINS2_10policy_hubI11minmax_pairIiEy16minmax_binary_opIiEE10Policy1000EN6thrust24THRUST_300001_SM_1000_NS6detail15normal_iteratorINSC_10device_ptrIiEEEEPS6_yS8_S6_S6_15minmax_unary_opIiEEEvT0_T1_T2_T3_T4_T6_E12temp_storage+24];
	ld.shared.u32 	%r616, [_ZZN3cub18CUB_300001_SM_10006detail6reduce28DeviceReduceSingleTileKernelINS2_10policy_hubI11minmax_pairIiEy16minmax_binary_opIiEE10Policy1000EN6thrust24THRUST_300001_SM_1000_NS6detail15normal_iteratorINSC_10device_ptrIiEEEEPS6_yS8_S6_S6_15minmax_unary_opIiEEEvT0_T1_T2_T3_T4_T6_E12temp_storage+28];
	min.s32 	%r617, %r615, %r613;
	max.s32 	%r618, %r614, %r616;
	ld.shared.u32 	%r619, [_ZZN3cub18CUB_300001_SM_10006detail6reduce28DeviceReduceSingleTileKernelINS2_10policy_hubI11minmax_pairIiEy16minmax_binary_opIiEE10Policy1000EN6thrust24THRUST_300001_SM_1000_NS6detail15normal_iteratorINSC_10device_ptrIiEEEEPS6_yS8_S6_S6_15minmax_unary_opIiEEEvT0_T1_T2_T3_T4_T6_E12temp_storage+32];
	ld.shared.u32 	%r620, [_ZZN3cub18CUB_300001_SM_10006detail6reduce28DeviceReduceSingleTileKernelINS2_10policy_hubI11minmax_pairIiEy16minmax_binary_opIiEE10Policy1000EN6thrust24THRUST_300001_SM_1000_NS6detail15normal_iteratorINSC_10device_ptrIiEEEEPS6_yS8_S6_S6_15minmax_unary_opIiEEEvT0_T1_T2_T3_T4_T6_E12temp_storage+36];
	min.s32 	%r621, %r619, %r617;
	max.s32 	%r622, %r618, %r620;
	ld.shared.u32 	%r623, [_ZZN3cub18CUB_300001_SM_10006detail6reduce28DeviceReduceSingleTileKernelINS2_10policy_hubI11minmax_pairIiEy16minmax_binary_opIiEE10Policy1000EN6thrust24THRUST_300001_SM_1000_NS6detail15normal_iteratorINSC_10device_ptrIiEEEEPS6_yS8_S6_S6_15minmax_unary_opIiEEEvT0_T1_T2_T3_T4_T6_E12temp_storage+40];
	ld.shared.u32 	%r624, [_ZZN3cub18CUB_300001_SM_10006detail6reduce28DeviceReduceSingleTileKernelINS2_10policy_hubI11minmax_pairIiEy16minmax_binary_opIiEE10Policy1000EN6thrust24THRUST_300001_SM_1000_NS6detail15normal_iteratorINSC_10device_ptrIiEEEEPS6_yS8_S6_S6_15minmax_unary_opIiEEEvT0_T1_T2_T3_T4_T6_E12temp_storage+44];
	min.s32 	%r625, %r623, %r621;
	max.s32 	%r626, %r622, %r624;
	ld.shared.u32 	%r627, [_ZZN3cub18CUB_300001_SM_10006detail6reduce28DeviceReduceSingleTileKernelINS2_10policy_hubI11minmax_pairIiEy16minmax_binary_opIiEE10Policy1000EN6thrust24THRUST_300001_SM_1000_NS6detail15normal_iteratorINSC_10device_ptrIiEEEEPS6_yS8_S6_S6_15minmax_unary_opIiEEEvT0_T1_T2_T3_T4_T6_E12temp_storage+48];
	ld.shared.u32 	%r628, [_ZZN3cub18CUB_300001_SM_10006detail6reduce28DeviceReduceSingleTileKernelINS2_10policy_hubI11minmax_pairIiEy16minmax_binary_opIiEE10Policy1000EN6thrust24THRUST_300001_SM_1000_NS6detail15normal_iteratorINSC_10device_ptrIiEEEEPS6_yS8_S6_S6_15minmax_unary_opIiEEEvT0_T1_T2_T3_T4_T6_E12temp_storage+52];
	min.s32 	%r629, %r627, %r625;
	max.s32 	%r630, %r626, %r628;
	ld.shared.u32 	%r631, [_ZZN3cub18CUB_300001_SM_10006detail6reduce28DeviceReduceSingleTileKernelINS2_10policy_hubI11minmax_pairIiEy16minmax_binary_opIiEE10Policy1000EN6thrust24THRUST_300001_SM_1000_NS6detail15normal_iteratorINSC_10device_ptrIiEEEEPS6_yS8_S6_S6_15minmax_unary_opIiEEEvT0_T1_T2_T3_T4_T6_E12temp_storage+56];
	ld.shared.u32 	%r632, [_ZZN3cub18CUB_300001_SM_10006detail6reduce28DeviceReduceSingleTileKernelINS2_10policy_hubI11minmax_pairIiEy16minmax_binary_opIiEE10Policy1000EN6thrust24THRUST_300001_SM_1000_NS6detail15normal_iteratorINSC_10device_ptrIiEEEEPS6_yS8_S6_S6_15minmax_unary_opIiEEEvT0_T1_T2_T3_T4_T6_E12temp_storage+60];
	min.s32 	%r633, %r631, %r629;
	max.s32 	%r634, %r630, %r632;
	ld.shared.u32 	%r635, [_ZZN3cub18CUB_300001_SM_10006detail6reduce28DeviceReduceSingleTileKernelINS2_10policy_hubI11minmax_pairIiEy16minmax_binary_opIiEE10Policy1000EN6thrust24THRUST_300001_SM_1000_NS6detail15normal_iteratorINSC_10device_ptrIiEEEEPS6_yS8_S6_S6_15minmax_unary_opIiEEEvT0_T1_T2_T3_T4_T6_E12temp_storage+64];
	ld.shared.u32 	%r636, [_ZZN3cub18CUB_300001_SM_10006detail6reduce28DeviceReduceSingleTileKernelINS2_10policy_hubI11minmax_pairIiEy16minmax_binary_opIiEE10Policy1000EN6thrust24THRUST_300001_SM_1000_NS6detail15normal_iteratorINSC_10device_ptrIiEEEEPS6_yS8_S6_S6_15minmax_unary_opIiEEEvT0_T1_T2_T3_T4_T6_E12temp_storage+68];
	min.s32 	%r697, %r635, %r633;
	max.s32 	%r696, %r634, %r636;
	bra.uni 	$L__BB4_49;
$L__BB4_24:
	// begin inline asm
	mov.u32 %r435, %laneid;
	// end inline asm
	and.b32  	%r486, %r2, 992;
	add.s32 	%r487, %r486, 32;
	setp.gt.u32 	%p35, %r487, %r1;
	not.b32 	%r488, %r486;
	add.s32 	%r489, %r1, %r488;
	selp.b32 	%r484, %r489, 31, %p35;
	mov.b32 	%r443, 1;
	mov.b32 	%r485, -1;
	// begin inline asm
	shfl.sync.down.b32 %r436, %r666, %r443, %r484, %r485;
	// end inline asm
	// begin inline asm
	shfl.sync.down.b32 %r441, %r667, %r443, %r484, %r485;
	// end inline asm
	setp.lt.s32 	%p36, %r435, %r484;
	min.s32 	%r490, %r436, %r666;
	max.s32 	%r491, %r667, %r441;
	selp.b32 	%r447, %r490, %r666, %p36;
	selp.b32 	%r452, %r491, %r667, %p36;
	mov.b32 	%r453, 2;
	// begin inline asm
	shfl.sync.down.b32 %r446, %r447, %r453, %r484, %r485;
	// end inline asm
	// begin inline asm
	shfl.sync.down.b32 %r451, %r452, %r453, %r484, %r485;
	// end inline asm
	add.s32 	%r492, %r435, 2;
	setp.gt.s32 	%p37, %r492, %r484;
	min.s32 	%r493, %r446, %r447;
	max.s32 	%r494, %r452, %r451;
	selp.b32 	%r457, %r447, %r493, %p37;
	selp.b32 	%r462, %r452, %r494, %p37;
	mov.b32 	%r463, 4;
	// begin inline asm
	shfl.sync.down.b32 %r456, %r457, %r463, %r484, %r485;
	// end inline asm
	// begin inline asm
	shfl.sync.down.b32 %r461, %r462, %r463, %r484, %r485;
	// end inline asm
	add.s32 	%r495, %r435, 4;
	setp.gt.s32 	%p38, %r495, %r484;
	min.s32 	%r496, %r456, %r457;
	max.s32 	%r497, %r462, %r461;
	selp.b32 	%r467, %r457, %r496, %p38;
	selp.b32 	%r472, %r462, %r497, %p38;
	mov.b32 	%r473, 8;
	// begin inline asm
	shfl.sync.down.b32 %r466, %r467, %r473, %r484, %r485;
	// end inline asm
	// begin inline asm
	shfl.sync.down.b32 %r471, %r472, %r473, %r484, %r485;
	// end inline asm
	add.s32 	%r498, %r435, 8;
	setp.gt.s32 	%p39, %r498, %r484;
	min.s32 	%r499, %r466, %r467;
	max.s32 	%r500, %r472, %r471;
	selp.b32 	%r477, %r467, %r499, %p39;
	selp.b32 	%r482, %r472, %r500, %p39;
	mov.b32 	%r483, 16;
	// begin inline asm
	shfl.sync.down.b32 %r476, %r477, %r483, %r484, %r485;
	// end inline asm
	// begin inline asm
	shfl.sync.down.b32 %r481, %r482, %r483, %r484, %r485;
	// end inline asm
	add.s32 	%r501, %r435, 16;
	setp.gt.s32 	%p40, %r501, %r484;
	min.s32 	%r502, %r476, %r477;
	max.s32 	%r503, %r482, %r481;
	selp.b32 	%r697, %r477, %r502, %p40;
	selp.b32 	%r696, %r482, %r503, %p40;
	setp.ne.s32 	%p41, %r435, 0;
	@%p41 bra 	$L__BB4_26;
	shr.u32 	%r504, %r2, 2;
	and.b32  	%r505, %r504, 248;
	mov.u32 	%r506, _ZZN3cub18CUB_300001_SM_10006detail6reduce28DeviceReduceSingleTileKernelINS2_10policy_hubI11minmax_pairIiEy16minmax_binary_opIiEE10Policy1000EN6thrust24THRUST_300001_SM_1000_NS6detail15normal_iteratorINSC_10device_ptrIiEEEEPS6_yS8_S6_S6_15minmax_unary_opIiEEEvT0_T1_T2_T3_T4_T6_E12temp_storage;
	add.s32 	%r507, %r506, %r505;
	st.shared.u32 	[%r507+8], %r697;
	st.shared.u32 	[%r507+12], %r696;
$L__BB4_26:
	bar.sync 	0;
	setp.ne.s32 	%p42, %r2, 0;
	@%p42 bra 	$L__BB4_49;
	setp.gt.u64 	%p43, %rd19, 32;
	ld.shared.u32 	%r508, [_ZZN3cub18CUB_300001_SM_10006detail6reduce28DeviceReduceSingleTileKernelINS2_10policy_hubI11minmax_pairIiEy16minmax_binary_opIiEE10Policy1000EN6thrust24THRUST_300001_SM_1000_NS6detail15normal_iteratorINSC_10device_ptrIiEEEEPS6_yS8_S6_S6_15minmax_unary_opIiEEEvT0_T1_T2_T3_T4_T6_E12temp_storage+16];
	ld.shared.u32 	%r509, [_ZZN3cub18CUB_300001_SM_10006detail6reduce28DeviceReduceSingleTileKernelINS2_10policy_hubI11minmax_pairIiEy16minmax_binary_opIiEE10Policy1000EN6thrust24THRUST_300001_SM_1000_NS6detail15normal_iteratorINSC_10device_ptrIiEEEEPS6_yS8_S6_S6_15minmax_unary_opIiEEEvT0_T1_T2_T3_T4_T6_E12temp_storage+20];
	min.s32 	%r510, %r508, %r697;
	max.s32 	%r511, %r696, %r509;
	selp.b32 	%r512, %r510, %r697, %p43;
	selp.b32 	%r513, %r511, %r696, %p43;
	setp.gt.u64 	%p44, %rd19, 64;
	ld.shared.u32 	%r514, [_ZZN3cub18CUB_300001_SM_10006detail6reduce28DeviceReduceSingleTileKernelINS2_10policy_hubI11minmax_pairIiEy16minmax_binary_opIiEE10Policy1000EN6thrust24THRUST_300001_SM_1000_NS6detail15normal_iteratorINSC_10device_ptrIiEEEEPS6_yS8_S6_S6_15minmax_unary_opIiEEEvT0_T1_T2_T3_T4_T6_E12temp_storage+24];
	ld.shared.u32 	%r515, [_ZZN3cub18CUB_300001_SM_10006detail6reduce28DeviceReduceSingleTileKernelINS2_10policy_hubI11minmax_pairIiEy16minmax_binary_opIiEE10Policy1000EN6thrust24THRUST_300001_SM_1000_NS6detail15normal_iteratorINSC_10device_ptrIiEEEEPS6_yS8_S6_S6_15minmax_unary_opIiEEEvT0_T1_T2_T3_T4_T6_E12temp_storage+28];
	min.s32 	%r516, %r514, %r512;
	max.s32 	%r517, %r513, %r515;
	selp.b32 	%r518, %r516, %r512, %p44;
	selp.b32 	%r519, %r517, %r513, %p44;
	setp.gt.u64 	%p45, %rd19, 96;
	ld.shared.u32 	%r520, [_ZZN3cub18CUB_300001_SM_10006detail6reduce28DeviceReduceSingleTileKernelINS2_10policy_hubI11minmax_pairIiEy16minmax_binary_opIiEE10Policy1000EN6thrust24THRUST_300001_SM_1000_NS6detail15normal_iteratorINSC_10device_ptrIiEEEEPS6_yS8_S6_S6_15minmax_unary_opIiEEEvT0_T1_T2_T3_T4_T6_E12temp_storage+32];
	ld.shared.u32 	%r521, [_ZZN3cub18CUB_300001_SM_10006detail6reduce28DeviceReduceSingleTileKernelINS2_10policy_hubI11minmax_pairIiEy16minmax_binary_opIiEE10Policy1000EN6thrust24THRUST_300001_SM_1000_NS6detail15normal_iteratorINSC_10device_ptrIiEEEEPS6_yS8_S6_S6_15minmax_unary_opIiEEEvT0_T1_T2_T3_T4_T6_E12temp_storage+36];
	min.s32 	%r522, %r520, %r518;
	max.s32 	%r523, %r519, %r521;
	selp.b32 	%r524, %r522, %r518, %p45;
	selp.b32 	%r525, %r523, %r519, %p45;
	setp.gt.u64 	%p46, %rd19, 128;
	ld.shared.u32 	%r526, [_ZZN3cub18CUB_300001_SM_10006detail6reduce28DeviceReduceSingleTileKernelINS2_10policy_hubI11minmax_pairIiEy16minmax_binary_opIiEE10Policy1000EN6thrust24THRUST_300001_SM_1000_NS6detail15normal_iteratorINSC_10device_ptrIiEEEEPS6_yS8_S6_S6_15minmax_unary_opIiEEEvT0_T1_T2_T3_T4_T6_E12temp_storage+40];
	ld.shared.u32 	%r527, [_ZZN3cub18CUB_300001_SM_10006detail6reduce28DeviceReduceSingleTileKernelINS2_10policy_hubI11minmax_pairIiEy16minmax_binary_opIiEE10Policy1000EN6thrust24THRUST_300001_SM_1000_NS6detail15normal_iteratorINSC_10device_ptrIiEEEEPS6_yS8_S6_S6_15minmax_unary_opIiEEEvT0_T1_T2_T3_T4_T6_E12temp_storage+44];
	min.s32 	%r528, %r526, %r524;
	max.s32 	%r529, %r525, %r527;
	selp.b32 	%r530, %r528, %r524, %p46;
	selp.b32 	%r531, %r529, %r525, %p46;
	setp.gt.u64 	%p47, %rd19, 160;
	ld.shared.u32 	%r532, [_ZZN3cub18CUB_300001_SM_10006detail6reduce28DeviceReduceSingleTileKernelINS2_10policy_hubI11minmax_pairIiEy16minmax_binary_opIiEE10Policy1000EN6thrust24THRUST_300001_SM_1000_NS6detail15normal_iteratorINSC_10device_ptrIiEEEEPS6_yS8_S6_S6_15minmax_unary_opIiEEEvT0_T1_T2_T3_T4_T6_E12temp_storage+48];
	ld.shared.u32 	%r533, [_ZZN3cub18CUB_300001_SM_10006detail6reduce28DeviceReduceSingleTileKernelINS2_10policy_hubI11minmax_pairIiEy16minmax_binary_opIiEE10Policy1000EN6thrust24THRUST_300001_SM_1000_NS6detail15normal_iteratorINSC_10device_ptrIiEEEEPS6_yS8_S6_S6_15minmax_unary_opIiEEEvT0_T1_T2_T3_T4_T6_E12temp_storage+52];
	min.s32 	%r534, %r532, %r530;
	max.s32 	%r535, %r531, %r533;
	selp.b32 	%r536, %r534, %r530, %p47;
	selp.b32 	%r537, %r535, %r531, %p47;
	setp.gt.u64 	%p48, %rd19, 192;
	ld.shared.u32 	%r538, [_ZZN3cub18CUB_300001_SM_10006detail6reduce28DeviceReduceSingleTileKernelINS2_10policy_hubI11minmax_pairIiEy16minmax_binary_opIiEE10Policy1000EN6thrust24THRUST_300001_SM_1000_NS6detail15normal_iteratorINSC_10device_ptrIiEEEEPS6_yS8_S6_S6_15minmax_unary_opIiEEEvT0_T1_T2_T3_T4_T6_E12temp_storage+56];
	ld.shared.u32 	%r539, [_ZZN3cub18CUB_300001_SM_10006detail6reduce28DeviceReduceSingleTileKernelINS2_10policy_hubI11minmax_pairIiEy16minmax_binary_opIiEE10Policy1000EN6thrust24THRUST_300001_SM_1000_NS6detail15normal_iteratorINSC_10device_ptrIiEEEEPS6_yS8_S6_S6_15minmax_unary_opIiEEEvT0_T1_T2_T3_T4_T6_E12temp_storage+60];
	min.s32 	%r540, %r538, %r536;
	max.s32 	%r541, %r537, %r539;
	selp.b32 	%r542, %r540, %r536, %p48;
	selp.b32 	%r543, %r541, %r537, %p48;
	setp.gt.u64 	%p49, %rd19, 224;
	ld.shared.u32 	%r544, [_ZZN3cub18CUB_300001_SM_10006detail6reduce28DeviceReduceSingleTileKernelINS2_10policy_hubI11minmax_pairIiEy16minmax_binary_opIiEE10Policy1000EN6thrust24THRUST_300001_SM_1000_NS6detail15normal_iteratorINSC_10device_ptrIiEEEEPS6_yS8_S6_S6_15minmax_unary_opIiEEEvT0_T1_T2_T3_T4_T6_E12temp_storage+64];
	ld.shared.u32 	%r545, [_ZZN3cub18CUB_300001_SM_10006detail6reduce28DeviceReduceSingleTileKernelINS2_10policy_hubI11minmax_pairIiEy16minmax_binary_opIiEE10Policy1000EN6thrust24THRUST_300001_SM_1000_NS6detail15normal_iteratorINSC_10device_ptrIiEEEEPS6_yS8_S6_S6_15minmax_unary_opIiEEEvT0_T1_T2_T3_T4_T6_E12temp_storage+68];
	min.s32 	%r546, %r544, %r542;
	max.s32 	%r547, %r543, %r545;
	selp.b32 	%r697, %r546, %r542, %p49;
	selp.b32 	%r696, %r547, %r543, %p49;
	bra.uni 	$L__BB4_49;
$L__BB4_28:
	mov.u32 	%r62, %tid.x;
	cvt.u64.u32 	%rd6, %r62;
	mul.wide.u32 	%rd22, %r62, 4;
	add.s64 	%rd7, %rd2, %rd22;
	ld.global.u32 	%r124, [%rd7];
	ld.global.u32 	%r125, [%rd7+1024];
	ld.global.u32 	%r126, [%rd7+2048];
	ld.global.u32 	%r127, [%rd7+3072];
	ld.global.u32 	%r128, [%rd7+4096];
	ld.global.u32 	%r129, [%rd7+5120];
	ld.global.u32 	%r130, [%rd7+6144];
	ld.global.u32 	%r131, [%rd7+7168];
	min.s32 	%r132, %r125, %r124;
	max.s32 	%r133, %r124, %r125;
	min.s32 	%r134, %r126, %r132;
	max.s32 	%r135, %r133, %r126;
	min.s32 	%r136, %r127, %r134;
	max.s32 	%r137, %r135, %r127;
	min.s32 	%r138, %r128, %r136;
	max.s32 	%r139, %r137, %r128;
	min.s32 	%r140, %r129, %r138;
	max.s32 	%r141, %r139, %r129;
	min.s32 	%r142, %r130, %r140;
	max.s32 	%r143, %r141, %r130;
	min.s32 	%r694, %r131, %r142;
	max.s32 	%r695, %r143, %r131;
	add.s64 	%rd8, %rd19, -2048;
	setp.lt.u64 	%p3, %rd8, 2048;
	mov.b64 	%rd53, 2048;
	@%p3 bra 	$L__BB4_32;
	mov.b64 	%rd53, 2048;
$L__BB4_30:
	shl.b64 	%rd24, %rd53, 2;
	add.s64 	%rd25, %rd7, %rd24;
	ld.global.u32 	%r144, [%rd25];
	ld.global.u32 	%r145, [%rd25+1024];
	ld.global.u32 	%r146, [%rd25+2048];
	ld.global.u32 	%r147, [%rd25+3072];
	ld.global.u32 	%r148, [%rd25+4096];
	ld.global.u32 	%r149, [%rd25+5120];
	ld.global.u32 	%r150, [%rd25+6144];
	ld.global.u32 	%r151, [%rd25+7168];
	min.s32 	%r152, %r144, %r694;
	max.s32 	%r153, %r695, %r144;
	min.s32 	%r154, %r145, %r152;
	max.s32 	%r155, %r153, %r145;
	min.s32 	%r156, %r146, %r154;
	max.s32 	%r157, %r155, %r146;
	min.s32 	%r158, %r147, %r156;
	max.s32 	%r159, %r157, %r147;
	min.s32 	%r160, %r148, %r158;
	max.s32 	%r161, %r159, %r148;
	min.s32 	%r162, %r149, %r160;
	max.s32 	%r163, %r161, %r149;
	min.s32 	%r164, %r150, %r162;
	max.s32 	%r165, %r163, %r150;
	min.s32 	%r694, %r151, %r164;
	max.s32 	%r695, %r165, %r151;
	sub.s64 	%rd26, %rd19, %rd53;
	setp.lt.u64 	%p4, %rd26, 2048;
	@%p4 bra 	$L__BB4_45;
	add.s64 	%rd53, %rd53, 2048;
	setp.le.u64 	%p5, %rd53, %rd8;
	@%p5 bra 	$L__BB4_30;
$L__BB4_32:
	setp.le.u64 	%p6, %rd19, %rd53;
	cvt.u32.u64 	%r166, %rd53;
	cvt.u32.u64 	%r167, %rd19;
	sub.s32 	%r168, %r167, %r166;
	setp.ge.s32 	%p7, %r62, %r168;
	or.pred  	%p8, %p6, %p7;
	@%p8 bra 	$L__BB4_45;
	not.b32 	%r172, %r62;
	add.s32 	%r173, %r172, %r167;
	sub.s32 	%r175, %r173, %r166;
	shr.u32 	%r176, %r175, 8;
	add.s32 	%r71, %r176, 1;
	and.b32  	%r72, %r71, 15;
	setp.lt.u32 	%p9, %r175, 3840;
	mov.u32 	%r678, %r62;
	@%p9 bra 	$L__BB4_36;
	and.b32  	%r177, %r71, 33554416;
	neg.s32 	%r672, %r177;
	add.s64 	%rd27, %rd53, %rd6;
	shl.b64 	%rd28, %rd27, 2;
	add.s64 	%rd29, %rd28, %rd2;
	add.s64 	%rd54, %rd29, 8192;
	mov.u32 	%r678, %r62;
$L__BB4_35:
	.pragma "nounroll";
	ld.global.u32 	%r178, [%rd54+-8192];
	min.s32 	%r179, %r178, %r694;
	max.s32 	%r180, %r695, %r178;
	ld.global.u32 	%r181, [%rd54+-7168];
	min.s32 	%r182, %r181, %r179;
	max.s32 	%r183, %r180, %r181;
	ld.global.u32 	%r184, [%rd54+-6144];
	min.s32 	%r185, %r184, %r182;
	max.s32 	%r186, %r183, %r184;
	ld.global.u32 	%r187, [%rd54+-5120];
	min.s32 	%r188, %r187, %r185;
	max.s32 	%r189, %r186, %r187;
	ld.global.u32 	%r190, [%rd54+-4096];
	min.s32 	%r191, %r190, %r188;
	max.s32 	%r192, %r189, %r190;
	ld.global.u32 	%r193, [%rd54+-3072];
	min.s32 	%r194, %r193, %r191;
	max.s32 	%r195, %r192, %r193;
	ld.global.u32 	%r196, [%rd54+-2048];
	min.s32 	%r197, %r196, %r194;
	max.s32 	%r198, %r195, %r196;
	ld.global.u32 	%r199, [%rd54+-1024];
	min.s32 	%r200, %r199, %r197;
	max.s32 	%r201, %r198, %r199;
	ld.global.u32 	%r202, [%rd54];
	min.s32 	%r203, %r202, %r200;
	max.s32 	%r204, %r201, %r202;
	ld.global.u32 	%r205, [%rd54+1024];
	min.s32 	%r206, %r205, %r203;
	max.s32 	%r207, %r204, %r205;
	ld.global.u32 	%r208, [%rd54+2048];
	min.s32 	%r209, %r208, %r206;
	max.s32 	%r210, %r207, %r208;
	ld.global.u32 	%r211, [%rd54+3072];
	min.s32 	%r212, %r211, %r209;
	max.s32 	%r213, %r210, %r211;
	ld.global.u32 	%r214, [%rd54+4096];
	min.s32 	%r215, %r214, %r212;
	max.s32 	%r216, %r213, %r214;
	ld.global.u32 	%r217, [%rd54+5120];
	min.s32 	%r218, %r217, %r215;
	max.s32 	%r219, %r216, %r217;
	ld.global.u32 	%r220, [%rd54+6144];
	min.s32 	%r221, %r220, %r218;
	max.s32 	%r222, %r219, %r220;
	ld.global.u32 	%r223, [%rd54+7168];
	min.s32 	%r694, %r223, %r221;
	max.s32 	%r695, %r222, %r223;
	add.s32 	%r678, %r678, 4096;
	add.s32 	%r672, %r672, 16;
	add.s64 	%rd54, %rd54, 16384;
	setp.ne.s32 	%p10, %r672, 0;
	@%p10 bra 	$L__BB4_35;
$L__BB4_36:
	setp.eq.s32 	%p11, %r72, 0;
	@%p11 bra 	$L__BB4_45;
	and.b32  	%r87, %r71, 7;
	setp.lt.u32 	%p12, %r72, 8;
	@%p12 bra 	$L__BB4_39;
	cvt.u64.u32 	%rd30, %r678;
	add.s64 	%rd31, %rd53, %rd30;
	shl.b64 	%rd32, %rd31, 2;
	add.s64 	%rd33, %rd2, %rd32;
	ld.global.u32 	%r225, [%rd33];
	min.s32 	%r226, %r225, %r694;
	max.s32 	%r227, %r695, %r225;
	ld.global.u32 	%r228, [%rd33+1024];
	min.s32 	%r229, %r228, %r226;
	max.s32 	%r230, %r227, %r228;
	ld.global.u32 	%r231, [%rd33+2048];
	min.s32 	%r232, %r231, %r229;
	max.s32 	%r233, %r230, %r231;
	ld.global.u32 	%r234, [%rd33+3072];
	min.s32 	%r235, %r234, %r232;
	max.s32 	%r236, %r233, %r234;
	ld.global.u32 	%r237, [%rd33+4096];
	min.s32 	%r238, %r237, %r235;
	max.s32 	%r239, %r236, %r237;
	ld.global.u32 	%r240, [%rd33+5120];
	min.s32 	%r241, %r240, %r238;
	max.s32 	%r242, %r239, %r240;
	ld.global.u32 	%r243, [%rd33+6144];
	min.s32 	%r244, %r243, %r241;
	max.s32 	%r245, %r242, %r243;
	ld.global.u32 	%r246, [%rd33+7168];
	min.s32 	%r694, %r246, %r244;
	max.s32 	%r695, %r245, %r246;
	add.s32 	%r678, %r678, 2048;
$L__BB4_39:
	setp.eq.s32 	%p13, %r87, 0;
	@%p13 bra 	$L__BB4_45;
	and.b32  	%r96, %r71, 3;
	setp.lt.u32 	%p14, %r87, 4;
	@%p14 bra 	$L__BB4_42;
	cvt.u64.u32 	%rd34, %r678;
	add.s64 	%rd35, %rd53, %rd34;
	shl.b64 	%rd36, %rd35, 2;
	add.s64 	%rd37, %rd2, %rd36;
	ld.global.u32 	%r248, [%rd37];
	min.s32 	%r249, %r248, %r694;
	max.s32 	%r250, %r695, %r248;
	ld.global.u32 	%r251, [%rd37+1024];
	min.s32 	%r252, %r251, %r249;
	max.s32 	%r253, %r250, %r251;
	ld.global.u32 	%r254, [%rd37+2048];
	min.s32 	%r255, %r254, %r252;
	max.s32 	%r256, %r253, %r254;
	ld.global.u32 	%r257, [%rd37+3072];
	min.s32 	%r694, %r257, %r255;
	max.s32 	%r695, %r256, %r257;
	add.s32 	%r678, %r678, 1024;
$L__BB4_42:
	setp.eq.s32 	%p15, %r96, 0;
	@%p15 bra 	$L__BB4_45;
	cvt.u64.u32 	%rd38, %r678;
	add.s64 	%rd39, %rd53, %rd38;
	shl.b64 	%rd40, %rd39, 2;
	add.s64 	%rd55, %rd2, %rd40;
	neg.s32 	%r691, %r96;
$L__BB4_44:
	.pragma "nounroll";
	ld.global.u32 	%r258, [%rd55];
	min.s32 	%r694, %r258, %r694;
	max.s32 	%r695, %r695, %r258;
	add.s64 	%rd55, %rd55, 1024;
	add.s32 	%r691, %r691, 1;
	setp.ne.s32 	%p16, %r691, 0;
	@%p16 bra 	$L__BB4_44;
$L__BB4_45:
	// begin inline asm
	mov.u32 %r259, %laneid;
	// end inline asm
	mov.b32 	%r267, 1;
	mov.b32 	%r308, 31;
	mov.b32 	%r309, -1;
	// begin inline asm
	shfl.sync.down.b32 %r260, %r694, %r267, %r308, %r309;
	// end inline asm
	// begin inline asm
	shfl.sync.down.b32 %r265, %r695, %r267, %r308, %r309;
	// end inline asm
	setp.gt.s32 	%p17, %r259, 30;
	min.s32 	%r310, %r260, %r694;
	max.s32 	%r311, %r695, %r265;
	selp.b32 	%r271, %r694, %r310, %p17;
	selp.b32 	%r276, %r695, %r311, %p17;
	mov.b32 	%r277, 2;
	// begin inline asm
	shfl.sync.down.b32 %r270, %r271, %r277, %r308, %r309;
	// end inline asm
	// begin inline asm
	shfl.sync.down.b32 %r275, %r276, %r277, %r308, %r309;
	// end inline asm
	setp.gt.s32 	%p18, %r259, 29;
	min.s32 	%r312, %r270, %r271;
	max.s32 	%r313, %r276, %r275;
	selp.b32 	%r281, %r271, %r312, %p18;
	selp.b32 	%r286, %r276, %r313, %p18;
	mov.b32 	%r287, 4;
	// begin inline asm
	shfl.sync.down.b32 %r280, %r281, %r287, %r308, %r309;
	// end inline asm
	// begin inline asm
	shfl.sync.down.b32 %r285, %r286, %r287, %r308, %r309;
	// end inline asm
	setp.gt.s32 	%p19, %r259, 27;
	min.s32 	%r314, %r280, %r281;
	max.s32 	%r315, %r286, %r285;
	selp.b32 	%r291, %r281, %r314, %p19;
	selp.b32 	%r296, %r286, %r315, %p19;
	mov.b32 	%r297, 8;
	// begin inline asm
	shfl.sync.down.b32 %r290, %r291, %r297, %r308, %r309;
	// end inline asm
	// begin inline asm
	shfl.sync.down.b32 %r295, %r296, %r297, %r308, %r309;
	// end inline asm
	setp.gt.s32 	%p20, %r259, 23;
	min.s32 	%r316, %r290, %r291;
	max.s32 	%r317, %r296, %r295;
	selp.b32 	%r301, %r291, %r316, %p20;
	selp.b32 	%r306, %r296, %r317, %p20;
	mov.b32 	%r307, 16;
	// begin inline asm
	shfl.sync.down.b32 %r300, %r301, %r307, %r308, %r309;
	// end inline asm
	// begin inline asm
	shfl.sync.down.b32 %r305, %r306, %r307, %r308, %r309;
	// end inline asm
	setp.gt.s32 	%p21, %r259, 15;
	min.s32 	%r114, %r300, %r301;
	max.s32 	%r115, %r306, %r305;
	selp.b32 	%r697, %r301, %r114, %p21;
	selp.b32 	%r696, %r306, %r115, %p21;
	setp.ne.s32 	%p22, %r259, 0;
	@%p22 bra 	$L__BB4_47;
	shr.u32 	%r318, %r62, 2;
	and.b32  	%r319, %r318, 248;
	mov.u32 	%r320, _ZZN3cub18CUB_300001_SM_10006detail6reduce28DeviceReduceSingleTileKernelINS2_10policy_hubI11minmax_pairIiEy16minmax_binary_opIiEE10Policy1000EN6thrust24THRUST_300001_SM_1000_NS6detail15normal_iteratorINSC_10device_ptrIiEEEEPS6_yS8_S6_S6_15minmax_unary_opIiEEEvT0_T1_T2_T3_T4_T6_E12temp_storage;
	add.s32 	%r321, %r320, %r319;
	st.shared.u32 	[%r321+8], %r114;
	st.shared.u32 	[%r321+12], %r115;
$L__BB4_47:
	bar.sync 	0;
	setp.ne.s32 	%p23, %r62, 0;
	@%p23 bra 	$L__BB4_49;
	ld.shared.u32 	%r322, [_ZZN3cub18CUB_300001_SM_10006detail6reduce28DeviceReduceSingleTileKernelINS2_10policy_hubI11minmax_pairIiEy16minmax_binary_opIiEE10Policy1000EN6thrust24THRUST_300001_SM_1000_NS6detail15normal_iteratorINSC_10device_ptrIiEEEEPS6_yS8_S6_S6_15minmax_unary_opIiEEEvT0_T1_T2_T3_T4_T6_E12temp_storage+16];
	ld.shared.u32 	%r323, [_ZZN3cub18CUB_300001_SM_10006detail6reduce28DeviceReduceSingleTileKernelINS2_10policy_hubI11minmax_pairIiEy16minmax_binary_opIiEE10Policy1000EN6thrust24THRUST_300001_SM_1000_NS6detail15normal_iteratorINSC_10device_ptrIiEEEEPS6_yS8_S6_S6_15minmax_unary_opIiEEEvT0_T1_T2_T3_T4_T6_E12temp_storage+20];
	min.s32 	%r324, %r322, %r697;
	max.s32 	%r325, %r696, %r323;
	ld.shared.u32 	%r326, [_ZZN3cub18CUB_300001_SM_10006detail6reduce28DeviceReduceSingleTileKernelINS2_10policy_hubI11minmax_pairIiEy16minmax_binary_opIiEE10Policy1000EN6thrust24THRUST_300001_SM_1000_NS6detail15normal_iteratorINSC_10device_ptrIiEEEEPS6_yS8_S6_S6_15minmax_unary_opIiEEEvT0_T1_T2_T3_T4_T6_E12temp_storage+24];
	ld.shared.u32 	%r327, [_ZZN3cub18CUB_300001_SM_10006detail6reduce28DeviceReduceSingleTileKernelINS2_10policy_hubI11minmax_pairIiEy16minmax_binary_opIiEE10Policy1000EN6thrust24THRUST_300001_SM_1000_NS6detail15normal_iteratorINSC_10device_ptrIiEEEEPS6_yS8_S6_S6_15minmax_unary_opIiEEEvT0_T1_T2_T3_T4_T6_E12temp_storage+28];
	min.s32 	%r328, %r326, %r324;
	max.s32 	%r329, %r325, %r327;
	ld.shared.u32 	%r330, [_ZZN3cub18CUB_300001_SM_10006detail6reduce28DeviceReduceSingleTileKernelINS2_10policy_hubI11minmax_pairIiEy16minmax_binary_opIiEE10Policy1000EN6thrust24THRUST_300001_SM_1000_NS6detail15normal_iteratorINSC_10device_ptrIiEEEEPS6_yS8_S6_S6_15minmax_unary_opIiEEEvT0_T1_T2_T3_T4_T6_E12temp_storage+32];
	ld.shared.u32 	%r331, [_ZZN3cub18CUB_300001_SM_10006detail6reduce28DeviceReduceSingleTileKernelINS2_10policy_hubI11minmax_pairIiEy16minmax_binary_opIiEE10Policy1000EN6thrust24THRUST_300001_SM_1000_NS6detail15normal_iteratorINSC_10device_ptrIiEEEEPS6_yS8_S6_S6_15minmax_unary_opIiEEEvT0_T1_T2_T3_T4_T6_E12temp_storage+36];
	min.s32 	%r332, %r330, %r328;
	max.s32 	%r333, %r329, %r331;
	ld.shared.u32 	%r334, [_ZZN3cub18CUB_300001_SM_10006detail6reduce28DeviceReduceSingleTileKernelINS2_10policy_hubI11minmax_pairIiEy16minmax_binary_opIiEE10Policy1000EN6thrust24THRUST_300001_SM_1000_NS6detail15normal_iteratorINSC_10device_ptrIiEEEEPS6_yS8_S6_S6_15minmax_unary_opIiEEEvT0_T1_T2_T3_T4_T6_E12temp_storage+40];
	ld.shared.u32 	%r335, [_ZZN3cub18CUB_300001_SM_10006detail6reduce28DeviceReduceSingleTileKernelINS2_10policy_hubI11minmax_pairIiEy16minmax_binary_opIiEE10Policy1000EN6thrust24THRUST_300001_SM_1000_NS6detail15normal_iteratorINSC_10device_ptrIiEEEEPS6_yS8_S6_S6_15minmax_unary_opIiEEEvT0_T1_T2_T3_T4_T6_E12temp_storage+44];
	min.s32 	%r336, %r334, %r332;
	max.s32 	%r337, %r333, %r335;
	ld.shared.u32 	%r338, [_ZZN3cub18CUB_300001_SM_10006detail6reduce28DeviceReduceSingleTileKernelINS2_10policy_hubI11minmax_pairIiEy16minmax_binary_opIiEE10Policy1000EN6thrust24THRUST_300001_SM_1000_NS6detail15normal_iteratorINSC_10device_ptrIiEEEEPS6_yS8_S6_S6_15minmax_unary_opIiEEEvT0_T1_T2_T3_T4_T6_E12temp_storage+48];
	ld.shared.u32 	%r339, [_ZZN3cub18CUB_300001_SM_10006detail6reduce28DeviceReduceSingleTileKernelINS2_10policy_hubI11minmax_pairIiEy16minmax_binary_opIiEE10Policy1000EN6thrust24THRUST_300001_SM_1000_NS6detail15normal_iteratorINSC_10device_ptrIiEEEEPS6_yS8_S6_S6_15minmax_unary_opIiEEEvT0_T1_T2_T3_T4_T6_E12temp_storage+52];
	min.s32 	%r340, %r338, %r336;
	max.s32 	%r341, %r337, %r339;
	ld.shared.u32 	%r342, [_ZZN3cub18CUB_300001_SM_10006detail6reduce28DeviceReduceSingleTileKernelINS2_10policy_hubI11minmax_pairIiEy16minmax_binary_opIiEE10Policy1000EN6thrust24THRUST_300001_SM_1000_NS6detail15normal_iteratorINSC_10device_ptrIiEEEEPS6_yS8_S6_S6_15minmax_unary_opIiEEEvT0_T1_T2_T3_T4_T6_E12temp_storage+56];
	ld.shared.u32 	%r343, [_ZZN3cub18CUB_300001_SM_10006detail6reduce28DeviceReduceSingleTileKernelINS2_10policy_hubI11minmax_pairIiEy16minmax_binary_opIiEE10Policy1000EN6thrust24THRUST_300001_SM_1000_NS6detail15normal_iteratorINSC_10device_ptrIiEEEEPS6_yS8_S6_S6_15minmax_unary_opIiEEEvT0_T1_T2_T3_T4_T6_E12temp_storage+60];
	min.s32 	%r344, %r342, %r340;
	max.s32 	%r345, %r341, %r343;
	ld.shared.u32 	%r346, [_ZZN3cub18CUB_300001_SM_10006detail6reduce28DeviceReduceSingleTileKernelINS2_10policy_hubI11minmax_pairIiEy16minmax_binary_opIiEE10Policy1000EN6thrust24THRUST_300001_SM_1000_NS6detail15normal_iteratorINSC_10device_ptrIiEEEEPS6_yS8_S6_S6_15minmax_unary_opIiEEEvT0_T1_T2_T3_T4_T6_E12temp_storage+64];
	ld.shared.u32 	%r347, [_ZZN3cub18CUB_300001_SM_10006detail6reduce28DeviceReduceSingleTileKernelINS2_10policy_hubI11minmax_pairIiEy16minmax_binary_opIiEE10Policy1000EN6thrust24THRUST_300001_SM_1000_NS6detail15normal_iteratorINSC_10device_ptrIiEEEEPS6_yS8_S6_S6_15minmax_unary_opIiEEEvT0_T1_T2_T3_T4_T6_E12temp_storage+68];
	min.s32 	%r697, %r346, %r344;
	max.s32 	%r696, %r345, %r347;
$L__BB4_49:
	mov.u32 	%r637, %tid.x;
	setp.ne.s32 	%p57, %r637, 0;
	@%p57 bra 	$L__BB4_51;
	min.s32 	%r638, %r697, %r122;
	max.s32 	%r639, %r123, %r696;
	st.global.u32 	[%rd1], %r638;
	st.global.u32 	[%rd1+4], %r639;
$L__BB4_51:
	ret;

}
	// .globl	_ZN3cub18CUB_300001_SM_10006detail6reduce18DeviceReduceKernelINS2_10policy_hubI11minmax_pairIiEy16minmax_binary_opIiEE10Policy1000EN6thrust24THRUST_300001_SM_1000_NS6detail15normal_iteratorINSC_10device_ptrIiEEEEyS8_S6_15minmax_unary_opIiEEEvT0_PT3_T1_NS0_13GridEvenShareISN_EET2_T4_
.visible .entry _ZN3cub18CUB_300001_SM_10006detail6reduce18DeviceReduceKernelINS2_10policy_hubI11minmax_pairIiEy16minmax_binary_opIiEE10Policy1000EN6thrust24THRUST_300001_SM_1000_NS6detail15normal_iteratorINSC_10device_ptrIiEEEEyS8_S6_15minmax_unary_opIiEEEvT0_PT3_T1_NS0_13GridEvenShareISN_EET2_T4_(
	.param .align 8 .b8 _ZN3cub18CUB_300001_SM_10006detail6reduce18DeviceReduceKernelINS2_10policy_hubI11minmax_pairIiEy16minmax_binary_opIiEE10Policy1000EN6thrust24THRUST_300001_SM_1000_NS6detail15normal_iteratorINSC_10device_ptrIiEEEEyS8_S6_15minmax_unary_opIiEEEvT0_PT3_T1_NS0_13GridEvenShareISN_EET2_T4__param_0[8],
	.param .u64 .ptr .align 1 _ZN3cub18CUB_300001_SM_10006detail6reduce18DeviceReduceKernelINS2_10policy_hubI11minmax_pairIiEy16minmax_binary_opIiEE10Policy1000EN6thrust24THRUST_300001_SM_1000_NS6detail15normal_iteratorINSC_10device_ptrIiEEEEyS8_S6_15minmax_unary_opIiEEEvT0_PT3_T1_NS0_13GridEvenShareISN_EET2_T4__param_1,
	.param .u64 _ZN3cub18CUB_300001_SM_10006detail6reduce18DeviceReduceKernelINS2_10policy_hubI11minmax_pairIiEy16minmax_binary_opIiEE10Policy1000EN6thrust24THRUST_300001_SM_1000_NS6detail15normal_iteratorINSC_10device_ptrIiEEEEyS8_S6_15minmax_unary_opIiEEEvT0_PT3_T1_NS0_13GridEvenShareISN_EET2_T4__param_2,
	.param .align 8 .b8 _ZN3cub18CUB_300001_SM_10006detail6reduce18DeviceReduceKernelINS2_10policy_hubI11minmax_pairIiEy16minmax_binary_opIiEE10Policy1000EN6thrust24THRUST_300001_SM_1000_NS6detail15normal_iteratorINSC_10device_ptrIiEEEEyS8_S6_15minmax_unary_opIiEEEvT0_PT3_T1_NS0_13GridEvenShareISN_EET2_T4__param_3[72],
	.param .align 1 .b8 _ZN3cub18CUB_300001_SM_10006detail6reduce18DeviceReduceKernelINS2_10policy_hubI11minmax_pairIiEy16minmax_binary_opIiEE10Policy1000EN6thrust24THRUST_300001_SM_1000_NS6detail15normal_iteratorINSC_10device_ptrIiEEEEyS8_S6_15minmax_unary_opIiEEEvT0_PT3_T1_NS0_13GridEvenShareISN_EET2_T4__param_4[1],
	.param .align 1 .b8 _ZN3cub18CUB_300001_SM_10006detail6reduce18DeviceReduceKernelINS2_10policy_hubI11minmax_pairIiEy16minmax_binary_opIiEE10Policy1000EN6thrust24THRUST_300001_SM_1000_NS6detail15normal_iteratorINSC_10device_ptrIiEEEEyS8_S6_15minmax_unary_opIiEEEvT0_PT3_T1_NS0_13GridEvenShareISN_EET2_T4__param_5[1]
)
.maxntid 256
{
	.reg .pred 	%p<57>;
	.reg .b16 	%rs<4>;
	.reg .b32 	%r<724>;
	.reg .b64 	%rd<74>;
	// demoted variable
	.shared .align 4 .b8 _ZZN3cub18CUB_300001_SM_10006detail6reduce18DeviceReduceKernelINS2_10policy_hubI11minmax_pairIiEy16minmax_binary_opIiEE10Policy1000EN6thrust24THRUST_300001_SM_1000_NS6detail15normal_iteratorINSC_10device_ptrIiEEEEyS8_S6_15minmax_unary_opIiEEEvT0_PT3_T1_NS0_13GridEvenShareISN_EET2_T4_E12temp_storage[80];
	ld.param.u64 	%rd1, [_ZN3cub18CUB_300001_SM_10006detail6reduce18DeviceReduceKernelINS2_10policy_hubI11minmax_pairIiEy16minmax_binary_opIiEE10Policy1000EN6thrust24THRUST_300001_SM_1000_NS6detail15normal_iteratorINSC_10device_ptrIiEEEEyS8_S6_15minmax_unary_opIiEEEvT0_PT3_T1_NS0_13GridEvenShareISN_EET2_T4__param_3+32];
	ld.param.u32 	%r1, [_ZN3cub18CUB_300001_SM_10006detail6reduce18DeviceReduceKernelINS2_10policy_hubI11minmax_pairIiEy16minmax_binary_opIiEE10Policy1000EN6thrust24THRUST_300001_SM_1000_NS6detail15normal_iteratorINSC_10device_ptrIiEEEEyS8_S6_15minmax_unary_opIiEEEvT0_PT3_T1_NS0_13GridEvenShareISN_EET2_T4__param_3+40];
	ld.param.u64 	%rd26, [_ZN3cub18CUB_300001_SM_10006detail6reduce18DeviceReduceKernelINS2_10policy_hubI11minmax_pairIiEy16minmax_binary_opIiEE10Policy1000EN6thrust24THRUST_300001_SM_1000_NS6detail15normal_iteratorINSC_10device_ptrIiEEEEyS8_S6_15minmax_unary_opIiEEEvT0_PT3_T1_NS0_13GridEvenShareISN_EET2_T4__param_0];
	ld.param.u64 	%rd25, [_ZN3cub18CUB_300001_SM_10006detail6reduce18DeviceReduceKernelINS2_10policy_hubI11minmax_pairIiEy16minmax_binary_opIiEE10Policy1000EN6thrust24THRUST_300001_SM_1000_NS6detail15normal_iteratorINSC_10device_ptrIiEEEEyS8_S6_15minmax_unary_opIiEEEvT0_PT3_T1_NS0_13GridEvenShareISN_EET2_T4__param_1];
	cvta.to.global.u64 	%rd2, %rd26;
	mov.u32 	%r2, %ctaid.x;
	shl.b32 	%r128, %r1, 11;
	cvt.s64.s32 	%rd3, %r128;
	shl.b32 	%r129, %r2, 11;
	cvt.u64.u32 	%rd4, %r129;
	sub.s64 	%rd5, %rd1, %rd4;
	setp.gt.u64 	%p1, %rd5, 2047;
	@%p1 bra 	$L__BB5_25;
	cvt.u32.u64 	%r373, %rd4;
	cvt.u32.u64 	%r3, %rd1;
	sub.s32 	%r4, %r3, %r373;
	mov.u32 	%r5, %tid.x;
	setp.ge.s32 	%p23, %r5, %r4;
	mov.b32 	%r692, 0;
	mov.u32 	%r675, %r5;
	@%p23 bra 	$L__BB5_3;
	add.s32 	%r375, %r373, %r5;
	mul.wide.u32 	%rd48, %r375, 4;
	add.s64 	%rd49, %rd2, %rd48;
	ld.global.u32 	%r692, [%rd49];
	add.s32 	%r675, %r5, 256;
$L__BB5_3:
	setp.ge.s32 	%p24, %r675, %r4;
	mov.u32 	%r693, %r692;
	@%p24 bra 	$L__BB5_16;
	not.b32 	%r378, %r675;
	add.s32 	%r379, %r378, %r3;
	sub.s32 	%r380, %r379, %r373;
	shr.u32 	%r381, %r380, 8;
	add.s32 	%r10, %r381, 1;
	and.b32  	%r11, %r10, 15;
	setp.lt.u32 	%p25, %r380, 3840;
	mov.u32 	%r693, %r692;
	@%p25 bra 	$L__BB5_7;
	and.b32  	%r382, %r10, 33554416;
	neg.s32 	%r669, %r382;
	mul.wide.u32 	%rd50, %r2, 8192;
	mul.wide.u32 	%rd51, %r675, 4;
	or.b64  	%rd52, %rd50, %rd51;
	add.s64 	%rd53, %rd52, %rd2;
	add.s64 	%rd68, %rd53, 8192;
	mov.u32 	%r693, %r692;
$L__BB5_6:
	.pragma "nounroll";
	ld.global.u32 	%r383, [%rd68+-8192];
	min.s32 	%r384, %r383, %r692;
	max.s32 	%r385, %r693, %r383;
	ld.global.u32 	%r386, [%rd68+-7168];
	min.s32 	%r387, %r386, %r384;
	max.s32 	%r388, %r385, %r386;
	ld.global.u32 	%r389, [%rd68+-6144];
	min.s32 	%r390, %r389, %r387;
	max.s32 	%r391, %r388, %r389;
	ld.global.u32 	%r392, [%rd68+-5120];
	min.s32 	%r393, %r392, %r390;
	max.s32 	%r394, %r391, %r392;
	ld.global.u32 	%r395, [%rd68+-4096];
	min.s32 	%r396, %r395, %r393;
	max.s32 	%r397, %r394, %r395;
	ld.global.u32 	%r398, [%rd68+-3072];
	min.s32 	%r399, %r398, %r396;
	max.s32 	%r400, %r397, %r398;
	ld.global.u32 	%r401, [%rd68+-2048];
	min.s32 	%r402, %r401, %r399;
	max.s32 	%r403, %r400, %r401;
	ld.global.u32 	%r404, [%rd68+-1024];
	min.s32 	%r405, %r404, %r402;
	max.s32 	%r406, %r403, %r404;
	ld.global.u32 	%r407, [%rd68];
	min.s32 	%r408, %r407, %r405;
	max.s32 	%r409, %r406, %r407;
	ld.global.u32 	%r410, [%rd68+1024];
	min.s32 	%r411, %r410, %r408;
	max.s32 	%r412, %r409, %r410;
	ld.global.u32 	%r413, [%rd68+2048];
	min.s32 	%r414, %r413, %r411;
	max.s32 	%r415, %r412, %r413;
	ld.global.u32 	%r416, [%rd68+3072];
	min.s32 	%r417, %r416, %r414;
	max.s32 	%r418, %r415, %r416;
	ld.global.u32 	%r419, [%rd68+4096];
	min.s32 	%r420, %r419, %r417;
	max.s32 	%r421, %r418, %r419;
	ld.global.u32 	%r422, [%rd68+5120];
	min.s32 	%r423, %r422, %r420;
	max.s32 	%r424, %r421, %r422;
	ld.global.u32 	%r425, [%rd68+6144];
	min.s32 	%r426, %r425, %r423;
	max.s32 	%r427, %r424, %r425;
	ld.global.u32 	%r428, [%rd68+7168];
	min.s32 	%r692, %r428, %r426;
	max.s32 	%r693, %r427, %r428;
	add.s32 	%r675, %r675, 4096;
	add.s32 	%r669, %r669, 16;
	add.s64 	%rd68, %rd68, 16384;
	setp.ne.s32 	%p26, %r669, 0;
	@%p26 bra 	$L__BB5_6;
$L__BB5_7:
	setp.eq.s32 	%p27, %r11, 0;
	@%p27 bra 	$L__BB5_16;
	and.b32  	%r26, %r10, 7;
	setp.lt.u32 	%p28, %r11, 8;
	@%p28 bra 	$L__BB5_10;
	cvt.s64.s32 	%rd54, %r675;
	add.s64 	%rd55, %rd54, %rd4;
	shl.b64 	%rd56, %rd55, 2;
	add.s64 	%rd57, %rd2, %rd56;
	ld.global.u32 	%r430, [%rd57];
	min.s32 	%r431, %r430, %r692;
	max.s32 	%r432, %r693, %r430;
	ld.global.u32 	%r433, [%rd57+1024];
	min.s32 	%r434, %r433, %r431;
	max.s32 	%r435, %r432, %r433;
	ld.global.u32 	%r436, [%rd57+2048];
	min.s32 	%r437, %r436, %r434;
	max.s32 	%r438, %r435, %r436;
	ld.global.u32 	%r439, [%rd57+3072];
	min.s32 	%r440, %r439, %r437;
	max.s32 	%r441, %r438, %r439;
	ld.global.u32 	%r442, [%rd57+4096];
	min.s32 	%r443, %r442, %r440;
	max.s32 	%r444, %r441, %r442;
	ld.global.u32 	%r445, [%rd57+5120];
	min.s32 	%r446, %r445, %r443;
	max.s32 	%r447, %r444, %r445;
	ld.global.u32 	%r448, [%rd57+6144];
	min.s32 	%r449, %r448, %r446;
	max.s32 	%r450, %r447, %r448;
	ld.global.u32 	%r451, [%rd57+7168];
	min.s32 	%r692, %r451, %r449;
	max.s32 	%r693, %r450, %r451;
	add.s32 	%r675, %r675, 2048;
$L__BB5_10:
	setp.eq.s32 	%p29, %r26, 0;
	@%p29 bra 	$L__BB5_16;
	and.b32  	%r35, %r10, 3;
	setp.lt.u32 	%p30, %r26, 4;
	@%p30 bra 	$L__BB5_13;
	cvt.s64.s32 	%rd58, %r675;
	add.s64 	%rd59, %rd58, %rd4;
	shl.b64 	%rd60, %rd59, 2;
	add.s64 	%rd61, %rd2, %rd60;
	ld.global.u32 	%r453, [%rd61];
	min.s32 	%r454, %r453, %r692;
	max.s32 	%r455, %r693, %r453;
	ld.global.u32 	%r456, [%rd61+1024];
	min.s32 	%r457, %r456, %r454;
	max.s32 	%r458, %r455, %r456;
	ld.global.u32 	%r459, [%rd61+2048];
	min.s32 	%r460, %r459, %r457;
	max.s32 	%r461, %r458, %r459;
	ld.global.u32 	%r462, [%rd61+3072];
	min.s32 	%r692, %r462, %r460;
	max.s32 	%r693, %r461, %r462;
	add.s32 	%r675, %r675, 1024;
$L__BB5_13:
	setp.eq.s32 	%p31, %r35, 0;
	@%p31 bra 	$L__BB5_16;
	mul.wide.u32 	%rd62, %r2, 8192;
	add.s64 	%rd9, %rd2, %rd62;
	neg.s32 	%r688, %r35;
$L__BB5_15:
	.pragma "nounroll";
	mul.wide.s32 	%rd63, %r675, 4;
	add.s64 	%rd64, %rd9, %rd63;
	ld.global.u32 	%r463, [%rd64];
	min.s32 	%r692, %r463, %r692;
	max.s32 	%r693, %r693, %r463;
	add.s32 	%r675, %r675, 256;
	add.s32 	%r688, %r688, 1;
	setp.ne.s32 	%p32, %r688, 0;
	@%p32 bra 	$L__BB5_15;
$L__BB5_16:
	setp.lt.s32 	%p33, %r4, 256;
	@%p33 bra 	$L__BB5_21;
	// begin inline asm
	mov.u32 %r577, %laneid;
	// end inline asm
	mov.b32 	%r585, 1;
	mov.b32 	%r626, 31;
	mov.b32 	%r627, -1;
	// begin inline asm
	shfl.sync.down.b32 %r578, %r692, %r585, %r626, %r627;
	// end inline asm
	// begin inline asm
	shfl.sync.down.b32 %r583, %r693, %r585, %r626, %r627;
	// end inline asm
	setp.gt.s32 	%p49, %r577, 30;
	min.s32 	%r628, %r578, %r692;
	max.s32 	%r629, %r693, %r583;
	selp.b32 	%r594, %r693, %r629, %p49;
	selp.b32 	%r589, %r692, %r628, %p49;
	mov.b32 	%r595, 2;
	// begin inline asm
	shfl.sync.down.b32 %r588, %r589, %r595, %r626, %r627;
	// end inline asm
	// begin inline asm
	shfl.sync.down.b32 %r593, %r594, %r595, %r626, %r627;
	// end inline asm
	setp.gt.s32 	%p50, %r577, 29;
	min.s32 	%r630, %r588, %r589;
	max.s32 	%r631, %r594, %r593;
	selp.b32 	%r599, %r589, %r630, %p50;
	selp.b32 	%r604, %r594, %r631, %p50;
	mov.b32 	%r605, 4;
	// begin inline asm
	shfl.sync.down.b32 %r598, %r599, %r605, %r626, %r627;
	// end inline asm
	// begin inline asm
	shfl.sync.down.b32 %r603, %r604, %r605, %r626, %r627;
	// end inline asm
	setp.gt.s32 	%p51, %r577, 27;
	min.s32 	%r632, %r598, %r599;
	max.s32 	%r633, %r604, %r603;
	selp.b32 	%r609, %r599, %r632, %p51;
	selp.b32 	%r614, %r604, %r633, %p51;
	mov.b32 	%r615, 8;
	// begin inline asm
	shfl.sync.down.b32 %r608, %r609, %r615, %r626, %r627;
	// end inline asm
	// begin inline asm
	shfl.sync.down.b32 %r613, %r614, %r615, %r626, %r627;
	// end inline asm
	setp.gt.s32 	%p52, %r577, 23;
	min.s32 	%r634, %r608, %r609;
	max.s32 	%r635, %r614, %r613;
	selp.b32 	%r619, %r609, %r634, %p52;
	selp.b32 	%r624, %r614, %r635, %p52;
	mov.b32 	%r625, 16;
	// begin inline asm
	shfl.sync.down.b32 %r618, %r619, %r625, %r626, %r627;
	// end inline asm
	// begin inline asm
	shfl.sync.down.b32 %r623, %r624, %r625, %r626, %r627;
	// end inline asm
	setp.gt.s32 	%p53, %r577, 15;
	min.s32 	%r55, %r618, %r619;
	max.s32 	%r56, %r624, %r623;
	selp.b32 	%r723, %r619, %r55, %p53;
	selp.b32 	%r722, %r624, %r56, %p53;
	setp.ne.s32 	%p54, %r577, 0;
	@%p54 bra 	$L__BB5_19;
	shr.u32 	%r636, %r5, 2;
	and.b32  	%r637, %r636, 248;
	mov.u32 	%r638, _ZZN3cub18CUB_300001_SM_10006detail6reduce18DeviceReduceKernelINS2_10policy_hubI11minmax_pairIiEy16minmax_binary_opIiEE10Policy1000EN6thrust24THRUST_300001_SM_1000_NS6detail15normal_iteratorINSC_10device_ptrIiEEEEyS8_S6_15minmax_unary_opIiEEEvT0_PT3_T1_NS0_13GridEvenShareISN_EET2_T4_E12temp_storage;
	add.s32 	%r639, %r638, %r637;
	st.shared.u32 	[%r639+8], %r55;
	st.shared.u32 	[%r639+12], %r56;
$L__BB5_19:
	bar.sync 	0;
	setp.ne.s32 	%p55, %r5, 0;
	@%p55 bra 	$L__BB5_46;
	ld.shared.u32 	%r640, [_ZZN3cub18CUB_300001_SM_10006detail6reduce18DeviceReduceKernelINS2_10policy_hubI11minmax_pairIiEy16minmax_binary_opIiEE10Policy1000EN6thrust24THRUST_300001_SM_1000_NS6detail15normal_iteratorINSC_10device_ptrIiEEEEyS8_S6_15minmax_unary_opIiEEEvT0_PT3_T1_NS0_13GridEvenShareISN_EET2_T4_E12temp_storage+16];
	ld.shared.u32 	%r641, [_ZZN3cub18CUB_300001_SM_10006detail6reduce18DeviceReduceKernelINS2_10policy_hubI11minmax_pairIiEy16minmax_binary_opIiEE10Policy1000EN6thrust24THRUST_300001_SM_1000_NS6detail15normal_iteratorINSC_10device_ptrIiEEEEyS8_S6_15minmax_unary_opIiEEEvT0_PT3_T1_NS0_13GridEvenShareISN_EET2_T4_E12temp_storage+20];
	min.s32 	%r642, %r640, %r723;
	max.s32 	%r643, %r722, %r641;
	ld.shared.u32 	%r644, [_ZZN3cub18CUB_300001_SM_10006detail6reduce18DeviceReduceKernelINS2_10policy_hubI11minmax_pairIiEy16minmax_binary_opIiEE10Policy1000EN6thrust24THRUST_300001_SM_1000_NS6detail15normal_iteratorINSC_10device_ptrIiEEEEyS8_S6_15minmax_unary_opIiEEEvT0_PT3_T1_NS0_13GridEvenShareISN_EET2_T4_E12temp_storage+24];
	ld.shared.u32 	%r645, [_ZZN3cub18CUB_300001_SM_10006detail6reduce18DeviceReduceKernelINS2_10policy_hubI11minmax_pairIiEy16minmax_binary_opIiEE10Policy1000EN6thrust24THRUST_300001_SM_1000_NS6detail15normal_iteratorINSC_10device_ptrIiEEEEyS8_S6_15minmax_unary_opIiEEEvT0_PT3_T1_NS0_13GridEvenShareISN_EET2_T4_E12temp_storage+28];
	min.s32 	%r646, %r644, %r642;
	max.s32 	%r647, %r643, %r645;
	ld.shared.u32 	%r648, [_ZZN3cub18CUB_300001_SM_10006detail6reduce18DeviceReduceKernelINS2_10policy_hubI11minmax_pairIiEy16minmax_binary_opIiEE10Policy1000EN6thrust24THRUST_300001_SM_1000_NS6detail15normal_iteratorINSC_10device_ptrIiEEEEyS8_S6_15minmax_unary_opIiEEEvT0_PT3_T1_NS0_13GridEvenShareISN_EET2_T4_E12temp_storage+32];
	ld.shared.u32 	%r649, [_ZZN3cub18CUB_300001_SM_10006detail6reduce18DeviceReduceKernelINS2_10policy_hubI11minmax_pairIiEy16minmax_binary_opIiEE10Policy1000EN6thrust24THRUST_300001_SM_1000_NS6detail15normal_iteratorINSC_10device_ptrIiEEEEyS8_S6_15minmax_unary_opIiEEEvT0_PT3_T1_NS0_13GridEvenShareISN_EET2_T4_E12temp_storage+36];
	min.s32 	%r650, %r648, %r646;
	max.s32 	%r651, %r647, %r649;
	ld.shared.u32 	%r652, [_ZZN3cub18CUB_300001_SM_10006detail6reduce18DeviceReduceKernelINS2_10policy_hubI11minmax_pairIiEy16minmax_binary_opIiEE10Policy1000EN6thrust24THRUST_300001_SM_1000_NS6detail15normal_iteratorINSC_10device_ptrIiEEEEyS8_S6_15minmax_unary_opIiEEEvT0_PT3_T1_NS0_13GridEvenShareISN_EET2_T4_E12temp_storage+40];
	ld.shared.u32 	%r653, [_ZZN3cub18CUB_300001_SM_10006detail6reduce18DeviceReduceKernelINS2_10policy_hubI11minmax_pairIiEy16minmax_binary_opIiEE10Policy1000EN6thrust24THRUST_300001_SM_1000_NS6detail15normal_iteratorINSC_10device_ptrIiEEEEyS8_S6_15minmax_unary_opIiEEEvT0_PT3_T1_NS0_13GridEvenShareISN_EET2_T4_E12temp_storage+44];
	min.s32 	%r654, %r652, %r650;
	max.s32 	%r655, %r651, %r653;
	ld.shared.u32 	%r656, [_ZZN3cub18CUB_300001_SM_10006detail6reduce18DeviceReduceKernelINS2_10policy_hubI11minmax_pairIiEy16minmax_binary_opIiEE10Policy1000EN6thrust24THRUST_300001_SM_1000_NS6detail15normal_iteratorINSC_10device_ptrIiEEEEyS8_S6_15minmax_unary_opIiEEEvT0_PT3_T1_NS0_13GridEvenShareISN_EET2_T4_E12temp_storage+48];
	ld.shared.u32 	%r657, [_ZZN3cub18CUB_300001_SM_10006detail6reduce18DeviceReduceKernelINS2_10policy_hubI11minmax_pairIiEy16minmax_binary_opIiEE10Policy1000EN6thrust24THRUST_300001_SM_1000_NS6detail15normal_iteratorINSC_10device_ptrIiEEEEyS8_S6_15minmax_unary_opIiEEEvT0_PT3_T1_NS0_13GridEvenShareISN_EET2_T4_E12temp_storage+52];
	min.s32 	%r658, %r656, %r654;
	max.s32 	%r659, %r655, %r657;
	ld.shared.u32 	%r660, [_ZZN3cub18CUB_300001_SM_10006detail6reduce18DeviceReduceKernelINS2_10policy_hubI11minmax_pairIiEy16minmax_binary_opIiEE10Policy1000EN6thrust24THRUST_300001_SM_1000_NS6detail15normal_iteratorINSC_10device_ptrIiEEEEyS8_S6_15minmax_unary_opIiEEEvT0_PT3_T1_NS0_13GridEvenShareISN_EET2_T4_E12temp_storage+56];
	ld.shared.u32 	%r661, [_ZZN3cub18CUB_300001_SM_10006detail6reduce18DeviceReduceKernelINS2_10policy_hubI11minmax_pairIiEy16minmax_binary_opIiEE10Policy1000EN6thrust24THRUST_300001_SM_1000_NS6detail15normal_iteratorINSC_10device_ptrIiEEEEyS8_S6_15minmax_unary_opIiEEEvT0_PT3_T1_NS0_13GridEvenShareISN_EET2_T4_E12temp_storage+60];
	min.s32 	%r662, %r660, %r658;
	max.s32 	%r663, %r659, %r661;
	ld.shared.u32 	%r664, [_ZZN3cub18CUB_300001_SM_10006detail6reduce18DeviceReduceKernelINS2_10policy_hubI11minmax_pairIiEy16minmax_binary_opIiEE10Policy1000EN6thrust24THRUST_300001_SM_1000_NS6detail15normal_iteratorINSC_10device_ptrIiEEEEyS8_S6_15minmax_unary_opIiEEEvT0_PT3_T1_NS0_13GridEvenShareISN_EET2_T4_E12temp_storage+64];
	ld.shared.u32 	%r665, [_ZZN3cub18CUB_300001_SM_10006detail6reduce18DeviceReduceKernelINS2_10policy_hubI11minmax_pairIiEy16minmax_binary_opIiEE10Policy1000EN6thrust24THRUST_300001_SM_1000_NS6detail15normal_iteratorINSC_10device_ptrIiEEEEyS8_S6_15minmax_unary_opIiEEEvT0_PT3_T1_NS0_13GridEvenShareISN_EET2_T4_E12temp_storage+68];
	min.s32 	%r723, %r664, %r662;
	max.s32 	%r722, %r663, %r665;
	bra.uni 	$L__BB5_46;
$L__BB5_21:
	// begin inline asm
	mov.u32 %r464, %laneid;
	// end inline asm
	and.b32  	%r515, %r5, 992;
	add.s32 	%r516, %r515, 32;
	setp.gt.s32 	%p34, %r516, %r4;
	not.b32 	%r517, %r515;
	add.s32 	%r518, %r4, %r517;
	selp.b32 	%r513, %r518, 31, %p34;
	mov.b32 	%r472, 1;
	mov.b32 	%r514, -1;
	// begin inline asm
	shfl.sync.down.b32 %r465, %r692, %r472, %r513, %r514;
	// end inline asm
	// begin inline asm
	shfl.sync.down.b32 %r470, %r693, %r472, %r513, %r514;
	// end inline asm
	setp.lt.s32 	%p35, %r464, %r513;
	min.s32 	%r519, %r465, %r692;
	max.s32 	%r520, %r693, %r470;
	selp.b32 	%r476, %r519, %r692, %p35;
	selp.b32 	%r481, %r520, %r693, %p35;
	mov.b32 	%r482, 2;
	// begin inline asm
	shfl.sync.down.b32 %r475, %r476, %r482, %r513, %r514;
	// end inline asm
	// begin inline asm
	shfl.sync.down.b32 %r480, %r481, %r482, %r513, %r514;
	// end inline asm
	add.s32 	%r521, %r464, 2;
	setp.gt.s32 	%p36, %r521, %r513;
	min.s32 	%r522, %r475, %r476;
	max.s32 	%r523, %r481, %r480;
	selp.b32 	%r486, %r476, %r522, %p36;
	selp.b32 	%r491, %r481, %r523, %p36;
	mov.b32 	%r492, 4;
	// begin inline asm
	shfl.sync.down.b32 %r485, %r486, %r492, %r513, %r514;
	// end inline asm
	// begin inline asm
	shfl.sync.down.b32 %r490, %r491, %r492, %r513, %r514;
	// end inline asm
	add.s32 	%r524, %r464, 4;
	setp.gt.s32 	%p37, %r524, %r513;
	min.s32 	%r525, %r485, %r486;
	max.s32 	%r526, %r491, %r490;
	selp.b32 	%r496, %r486, %r525, %p37;
	selp.b32 	%r501, %r491, %r526, %p37;
	mov.b32 	%r502, 8;
	// begin inline asm
	shfl.sync.down.b32 %r495, %r496, %r502, %r513, %r514;
	// end inline asm
	// begin inline asm
	shfl.sync.down.b32 %r500, %r501, %r502, %r513, %r514;
	// end inline asm
	add.s32 	%r527, %r464, 8;
	setp.gt.s32 	%p38, %r527, %r513;
	min.s32 	%r528, %r495, %r496;
	max.s32 	%r529, %r501, %r500;
	selp.b32 	%r506, %r496, %r528, %p38;
	selp.b32 	%r511, %r501, %r529, %p38;
	mov.b32 	%r512, 16;
	// begin inline asm
	shfl.sync.down.b32 %r505, %r506, %r512, %r513, %r514;
	// end inline asm
	// begin inline asm
	shfl.sync.down.b32 %r510, %r511, %r512, %r513, %r514;
	// end inline asm
	add.s32 	%r530, %r464, 16;
	setp.gt.s32 	%p39, %r530, %r513;
	min.s32 	%r531, %r505, %r506;
	max.s32 	%r532, %r511, %r510;
	selp.b32 	%r723, %r506, %r531, %p39;
	selp.b32 	%r722, %r511, %r532, %p39;
	setp.ne.s32 	%p40, %r464, 0;
	@%p40 bra 	$L__BB5_23;
	shr.u32 	%r533, %r5, 2;
	and.b32  	%r534, %r533, 248;
	mov.u32 	%r535, _ZZN3cub18CUB_300001_SM_10006detail6reduce18DeviceReduceKernelINS2_10policy_hubI11minmax_pairIiEy16minmax_binary_opIiEE10Policy1000EN6thrust24THRUST_300001_SM_1000_NS6detail15normal_iteratorINSC_10device_ptrIiEEEEyS8_S6_15minmax_unary_opIiEEEvT0_PT3_T1_NS0_13GridEvenShareISN_EET2_T4_E12temp_storage;
	add.s32 	%r536, %r535, %r534;
	st.shared.u32 	[%r536+8], %r723;
	st.shared.u32 	[%r536+12], %r722;
$L__BB5_23:
	bar.sync 	0;
	setp.ne.s32 	%p41, %r5, 0;
	@%p41 bra 	$L__BB5_46;
	setp.gt.s32 	%p42, %r4, 32;
	ld.shared.u32 	%r537, [_ZZN3cub18CUB_300001_SM_10006detail6reduce18DeviceReduceKernelINS2_10policy_hubI11minmax_pairIiEy16minmax_binary_opIiEE10Policy1000EN6thrust24THRUST_300001_SM_1000_NS6detail15normal_iteratorINSC_10device_ptrIiEEEEyS8_S6_15minmax_unary_opIiEEEvT0_PT3_T1_NS0_13GridEvenShareISN_EET2_T4_E12temp_storage+16];
	ld.shared.u32 	%r538, [_ZZN3cub18CUB_300001_SM_10006detail6reduce18DeviceReduceKernelINS2_10policy_hubI11minmax_pairIiEy16minmax_binary_opIiEE10Policy1000EN6thrust24THRUST_300001_SM_1000_NS6detail15normal_iteratorINSC_10device_ptrIiEEEEyS8_S6_15minmax_unary_opIiEEEvT0_PT3_T1_NS0_13GridEvenShareISN_EET2_T4_E12temp_storage+20];
	min.s32 	%r539, %r537, %r723;
	max.s32 	%r540, %r722, %r538;
	selp.b32 	%r541, %r539, %r723, %p42;
	selp.b32 	%r542, %r540, %r722, %p42;
	setp.gt.s32 	%p43, %r4, 64;
	ld.shared.u32 	%r543, [_ZZN3cub18CUB_300001_SM_10006detail6reduce18DeviceReduceKernelINS2_10policy_hubI11minmax_pairIiEy16minmax_binary_opIiEE10Policy1000EN6thrust24THRUST_300001_SM_1000_NS6detail15normal_iteratorINSC_10device_ptrIiEEEEyS8_S6_15minmax_unary_opIiEEEvT0_PT3_T1_NS0_13GridEvenShareISN_EET2_T4_E12temp_storage+24];
	ld.shared.u32 	%r544, [_ZZN3cub18CUB_300001_SM_10006detail6reduce18DeviceReduceKernelINS2_10policy_hubI11minmax_pairIiEy16minmax_binary_opIiEE10Policy1000EN6thrust24THRUST_300001_SM_1000_NS6detail15normal_iteratorINSC_10device_ptrIiEEEEyS8_S6_15minmax_unary_opIiEEEvT0_PT3_T1_NS0_13GridEvenShareISN_EET2_T4_E12temp_storage+28];
	min.s32 	%r545, %r543, %r541;
	max.s32 	%r546, %r542, %r544;
	selp.b32 	%r547, %r545, %r541, %p43;
	selp.b32 	%r548, %r546, %r542, %p43;
	setp.gt.s32 	%p44, %r4, 96;
	ld.shared.u32 	%r549, [_ZZN3cub18CUB_300001_SM_10006detail6reduce18DeviceReduceKernelINS2_10policy_hubI11minmax_pairIiEy16minmax_binary_opIiEE10Policy1000EN6thrust24THRUST_300001_SM_1000_NS6detail15normal_iteratorINSC_10device_ptrIiEEEEyS8_S6_15minmax_unary_opIiEEEvT0_PT3_T1_NS0_13GridEvenShareISN_EET2_T4_E12temp_storage+32];
	ld.shared.u32 	%r550, [_ZZN3cub18CUB_300001_SM_10006detail6reduce18DeviceReduceKernelINS2_10policy_hubI11minmax_pairIiEy16minmax_binary_opIiEE10Policy1000EN6thrust24THRUST_300001_SM_1000_NS6detail15normal_iteratorINSC_10device_ptrIiEEEEyS8_S6_15minmax_unary_opIiEEEvT0_PT3_T1_NS0_13GridEvenShareISN_EET2_T4_E12temp_storage+36];
	min.s32 	%r551, %r549, %r547;
	max.s32 	%r552, %r548, %r550;
	selp.b32 	%r553, %r551, %r547, %p44;
	selp.b32 	%r554, %r552, %r548, %p44;
	setp.gt.s32 	%p45, %r4, 128;
	ld.shared.u32 	%r555, [_ZZN3cub18CUB_300001_SM_10006detail6reduce18DeviceReduceKernelINS2_10policy_hubI11minmax_pairIiEy16minmax_binary_opIiEE10Policy1000EN6thrust24THRUST_300001_SM_1000_NS6detail15normal_iteratorINSC_10device_ptrIiEEEEyS8_S6_15minmax_unary_opIiEEEvT0_PT3_T1_NS0_13GridEvenShareISN_EET2_T4_E12temp_storage+40];
	ld.shared.u32 	%r556, [_ZZN3cub18CUB_300001_SM_10006detail6reduce18DeviceReduceKernelINS2_10policy_hubI11minmax_pairIiEy16minmax_binary_opIiEE10Policy1000EN6thrust24THRUST_300001_SM_1000_NS6detail15normal_iteratorINSC_10device_ptrIiEEEEyS8_S6_15minmax_unary_opIiEEEvT0_PT3_T1_NS0_13GridEvenShareISN_EET2_T4_E12temp_storage+44];
	min.s32 	%r557, %r555, %r553;
	max.s32 	%r558, %r554, %r556;
	selp.b32 	%r559, %r557, %r553, %p45;
	selp.b32 	%r560, %r558, %r554, %p45;
	setp.gt.s32 	%p46, %r4, 160;
	ld.shared.u32 	%r561, [_ZZN3cub18CUB_300001_SM_10006detail6reduce18DeviceReduceKernelINS2_10policy_hubI11minmax_pairIiEy16minmax_binary_opIiEE10Policy1000EN6thrust24THRUST_300001_SM_1000_NS6detail15normal_iteratorINSC_10device_ptrIiEEEEyS8_S6_15minmax_unary_opIiEEEvT0_PT3_T1_NS0_13GridEvenShareISN_EET2_T4_E12temp_storage+48];
	ld.shared.u32 	%r562, [_ZZN3cub18CUB_300001_SM_10006detail6reduce18DeviceReduceKernelINS2_10policy_hubI11minmax_pairIiEy16minmax_binary_opIiEE10Policy1000EN6thrust24THRUST_300001_SM_1000_NS6detail15normal_iteratorINSC_10device_ptrIiEEEEyS8_S6_15minmax_unary_opIiEEEvT0_PT3_T1_NS0_13GridEvenShareISN_EET2_T4_E12temp_storage+52];
	min.s32 	%r563, %r561, %r559;
	max.s32 	%r564, %r560, %r562;
	selp.b32 	%r565, %r563, %r559, %p46;
	selp.b32 	%r566, %r564, %r560, %p46;
	setp.gt.s32 	%p47, %r4, 192;
	ld.shared.u32 	%r567, [_ZZN3cub18CUB_300001_SM_10006detail6reduce18DeviceReduceKernelINS2_10policy_hubI11minmax_pairIiEy16minmax_binary_opIiEE10Policy1000EN6thrust24THRUST_300001_SM_1000_NS6detail15normal_iteratorINSC_10device_ptrIiEEEEyS8_S6_15minmax_unary_opIiEEEvT0_PT3_T1_NS0_13GridEvenShareISN_EET2_T4_E12temp_storage+56];
	ld.shared.u32 	%r568, [_ZZN3cub18CUB_300001_SM_10006detail6reduce18DeviceReduceKernelINS2_10policy_hubI11minmax_pairIiEy16minmax_binary_opIiEE10Policy1000EN6thrust24THRUST_300001_SM_1000_NS6detail15normal_iteratorINSC_10device_ptrIiEEEEyS8_S6_15minmax_unary_opIiEEEvT0_PT3_T1_NS0_13GridEvenShareISN_EET2_T4_E12temp_storage+60];
	min.s32 	%r569, %r567, %r565;
	max.s32 	%r570, %r566, %r568;
	selp.b32 	%r571, %r569, %r565, %p47;
	selp.b32 	%r572, %r570, %r566, %p47;
	setp.gt.s32 	%p48, %r4, 224;
	ld.shared.u32 	%r573, [_ZZN3cub18CUB_300001_SM_10006detail6reduce18DeviceReduceKernelINS2_10policy_hubI11minmax_pairIiEy16minmax_binary_opIiEE10Policy1000EN6thrust24THRUST_300001_SM_1000_NS6detail15normal_iteratorINSC_10device_ptrIiEEEEyS8_S6_15minmax_unary_opIiEEEvT0_PT3_T1_NS0_13GridEvenShareISN_EET2_T4_E12temp_storage+64];
	ld.shared.u32 	%r574, [_ZZN3cub18CUB_300001_SM_10006detail6reduce18DeviceReduceKernelINS2_10policy_hubI11minmax_pairIiEy16minmax_binary_opIiEE10Policy1000EN6thrust24THRUST_300001_SM_1000_NS6detail15normal_iteratorINSC_10device_ptrIiEEEEyS8_S6_15minmax_unary_opIiEEEvT0_PT3_T1_NS0_13GridEvenShareISN_EET2_T4_E12temp_storage+68];
	min.s32 	%r575, %r573, %r571;
	max.s32 	%r576, %r572, %r574;
	selp.b32 	%r723, %r575, %r571, %p48;
	selp.b32 	%r722, %r576, %r572, %p48;
	bra.uni 	$L__BB5_46;
$L__BB5_25:
	cvt.u32.u64 	%r130, %rd4;
	mov.u32 	%r65, %tid.x;
	add.s32 	%r131, %r65, %r130;
	mul.wide.u32 	%rd27, %r131, 4;
	add.s64 	%rd28, %rd2, %rd27;
	ld.global.u32 	%r132, [%rd28];
	ld.global.u32 	%r133, [%rd28+1024];
	ld.global.u32 	%r134, [%rd28+2048];
	ld.global.u32 	%r135, [%rd28+3072];
	ld.global.u32 	%r136, [%rd28+4096];
	ld.global.u32 	%r137, [%rd28+5120];
	ld.global.u32 	%r138, [%rd28+6144];
	ld.global.u32 	%r139, [%rd28+7168];
	min.s32 	%r140, %r133, %r132;
	max.s32 	%r141, %r132, %r133;
	min.s32 	%r142, %r134, %r140;
	max.s32 	%r143, %r141, %r134;
	min.s32 	%r144, %r135, %r142;
	max.s32 	%r145, %r143, %r135;
	min.s32 	%r146, %r136, %r144;
	max.s32 	%r147, %r145, %r136;
	min.s32 	%r148, %r137, %r146;
	max.s32 	%r149, %r147, %r137;
	min.s32 	%r150, %r138, %r148;
	max.s32 	%r151, %r149, %r138;
	min.s32 	%r720, %r139, %r150;
	max.s32 	%r721, %r151, %r139;
	setp.lt.u64 	%p2, %rd5, %rd3;
	@%p2 bra 	$L__BB5_42;
	cvt.u32.u64 	%r153, %rd3;
	cvt.u64.u32 	%rd10, %r65;
	add.s64 	%rd70, %rd4, %rd3;
	cvt.u32.u64 	%r68, %rd1;
	not.b32 	%r155, %r65;
	add.s32 	%r156, %r155, %r68;
	sub.s32 	%r157, %r156, %r153;
	sub.s32 	%r694, %r157, %r130;
	add.s64 	%rd29, %rd70, %rd10;
	shl.b64 	%rd30, %rd29, 2;
	add.s64 	%rd31, %rd30, %rd2;
	add.s64 	%rd69, %rd31, 8192;
	shl.b64 	%rd13, %rd3, 2;
	mov.b32 	%r695, 0;
	mov.u64 	%rd71, %rd4;
$L__BB5_27:
	add.s64 	%rd71, %rd71, %rd3;
	add.s64 	%rd32, %rd1, -2048;
	setp.gt.u64 	%p3, %rd71, %rd32;
	@%p3 bra 	$L__BB5_29;
	cvt.u32.u64 	%r158, %rd3;
	add.s64 	%rd33, %rd71, %rd10;
	shl.b64 	%rd34, %rd33, 2;
	add.s64 	%rd35, %rd2, %rd34;
	ld.global.u32 	%r159, [%rd35];
	ld.global.u32 	%r160, [%rd35+1024];
	ld.global.u32 	%r161, [%rd35+2048];
	ld.global.u32 	%r162, [%rd35+3072];
	ld.global.u32 	%r163, [%rd35+4096];
	ld.global.u32 	%r164, [%rd35+5120];
	ld.global.u32 	%r165, [%rd35+6144];
	ld.global.u32 	%r166, [%rd35+7168];
	min.s32 	%r167, %r159, %r720;
	max.s32 	%r168, %r721, %r159;
	min.s32 	%r169, %r160, %r167;
	max.s32 	%r170, %r168, %r160;
	min.s32 	%r171, %r161, %r169;
	max.s32 	%r172, %r170, %r161;
	min.s32 	%r173, %r162, %r171;
	max.s32 	%r174, %r172, %r162;
	min.s32 	%r175, %r163, %r173;
	max.s32 	%r176, %r174, %r163;
	min.s32 	%r177, %r164, %r175;
	max.s32 	%r178, %r176, %r164;
	min.s32 	%r179, %r165, %r177;
	max.s32 	%r180, %r178, %r165;
	min.s32 	%r720, %r166, %r179;
	max.s32 	%r721, %r180, %r166;
	sub.s64 	%rd36, %rd1, %rd71;
	setp.lt.u64 	%p4, %rd36, %rd3;
	add.s32 	%r695, %r695, 1;
	add.s64 	%rd70, %rd70, %rd3;
	sub.s32 	%r694, %r694, %r158;
	add.s64 	%rd69, %rd69, %rd13;
	@%p4 bra 	$L__BB5_42;
	bra.uni 	$L__BB5_27;
$L__BB5_29:
	setp.le.u64 	%p5, %rd1, %rd71;
	cvt.u32.u64 	%r181, %rd71;
	cvt.u32.u64 	%r182, %rd1;
	sub.s32 	%r183, %r182, %r181;
	setp.ge.s32 	%p6, %r65, %r183;
	or.pred  	%p7, %p5, %p6;
	@%p7 bra 	$L__BB5_42;
	cvt.u32.u64 	%r186, %rd3;
	cvt.u32.u64 	%r187, %rd4;
	not.b32 	%r188, %r65;
	add.s32 	%r189, %r188, %r68;
	add.s32 	%r190, %r186, %r187;
	sub.s32 	%r191, %r189, %r190;
	mul.lo.s32 	%r192, %r1, %r695;
	shl.b32 	%r193, %r192, 11;
	sub.s32 	%r194, %r191, %r193;
	shr.u32 	%r195, %r194, 8;
	add.s32 	%r78, %r195, 1;
	and.b32  	%r79, %r78, 15;
	setp.lt.u32 	%p8, %r194, 3840;
	mov.u32 	%r704, %r65;
	@%p8 bra 	$L__BB5_33;
	shr.u32 	%r196, %r694, 8;
	add.s32 	%r197, %r196, 1;
	and.b32  	%r198, %r197, 33554416;
	neg.s32 	%r698, %r198;
	mov.u32 	%r704, %r65;
$L__BB5_32:
	.pragma "nounroll";
	ld.global.u32 	%r199, [%rd69+-8192];
	min.s32 	%r200, %r199, %r720;
	max.s32 	%r201, %r721, %r199;
	ld.global.u32 	%r202, [%rd69+-7168];
	min.s32 	%r203, %r202, %r200;
	max.s32 	%r204, %r201, %r202;
	ld.global.u32 	%r205, [%rd69+-6144];
	min.s32 	%r206, %r205, %r203;
	max.s32 	%r207, %r204, %r205;
	ld.global.u32 	%r208, [%rd69+-5120];
	min.s32 	%r209, %r208, %r206;
	max.s32 	%r210, %r207, %r208;
	ld.global.u32 	%r211, [%rd69+-4096];
	min.s32 	%r212, %r211, %r209;
	max.s32 	%r213, %r210, %r211;
	ld.global.u32 	%r214, [%rd69+-3072];
	min.s32 	%r215, %r214, %r212;
	max.s32 	%r216, %r213, %r214;
	ld.global.u32 	%r217, [%rd69+-2048];
	min.s32 	%r218, %r217, %r215;
	max.s32 	%r219, %r216, %r217;
	ld.global.u32 	%r220, [%rd69+-1024];
	min.s32 	%r221, %r220, %r218;
	max.s32 	%r222, %r219, %r220;
	ld.global.u32 	%r223, [%rd69];
	min.s32 	%r224, %r223, %r221;
	max.s32 	%r225, %r222, %r223;
	ld.global.u32 	%r226, [%rd69+1024];
	min.s32 	%r227, %r226, %r224;
	max.s32 	%r228, %r225, %r226;
	ld.global.u32 	%r229, [%rd69+2048];
	min.s32 	%r230, %r229, %r227;
	max.s32 	%r231, %r228, %r229;
	ld.global.u32 	%r232, [%rd69+3072];
	min.s32 	%r233, %r232, %r230;
	max.s32 	%r234, %r231, %r232;
	ld.global.u32 	%r235, [%rd69+4096];
	min.s32 	%r236, %r235, %r233;
	max.s32 	%r237, %r234, %r235;
	ld.global.u32 	%r238, [%rd69+5120];
	min.s32 	%r239, %r238, %r236;
	max.s32 	%r240, %r237, %r238;
	ld.global.u32 	%r241, [%rd69+6144];
	min.s32 	%r242, %r241, %r239;
	max.s32 	%r243, %r240, %r241;
	ld.global.u32 	%r244, [%rd69+7168];
	min.s32 	%r720, %r244, %r242;
	max.s32 	%r721, %r243, %r244;
	add.s32 	%r704, %r704, 4096;
	add.s32 	%r698, %r698, 16;
	add.s64 	%rd69, %rd69, 16384;
	setp.ne.s32 	%p9, %r698, 0;
	@%p9 bra 	$L__BB5_32;
$L__BB5_33:
	setp.eq.s32 	%p10, %r79, 0;
	@%p10 bra 	$L__BB5_42;
	and.b32  	%r94, %r78, 7;
	setp.lt.u32 	%p11, %r79, 8;
	@%p11 bra 	$L__BB5_36;
	cvt.u64.u32 	%rd37, %r704;
	add.s64 	%rd38, %rd71, %rd37;
	shl.b64 	%rd39, %rd38, 2;
	add.s64 	%rd40, %rd2, %rd39;
	ld.global.u32 	%r246, [%rd40];
	min.s32 	%r247, %r246, %r720;
	max.s32 	%r248, %r721, %r246;
	ld.global.u32 	%r249, [%rd40+1024];
	min.s32 	%r250, %r249, %r247;
	max.s32 	%r251, %r248, %r249;
	ld.global.u32 	%r252, [%rd40+2048];
	min.s32 	%r253, %r252, %r250;
	max.s32 	%r254, %r251, %r252;
	ld.global.u32 	%r255, [%rd40+3072];
	min.s32 	%r256, %r255, %r253;
	max.s32 	%r257, %r254, %r255;
	ld.global.u32 	%r258, [%rd40+4096];
	min.s32 	%r259, %r258, %r256;
	max.s32 	%r260, %r257, %r258;
	ld.global.u32 	%r261, [%rd40+5120];
	min.s32 	%r262, %r261, %r259;
	max.s32 	%r263, %r260, %r261;
	ld.global.u32 	%r264, [%rd40+6144];
	min.s32 	%r265, %r264, %r262;
	max.s32 	%r266, %r263, %r264;
	ld.global.u32 	%r267, [%rd40+7168];
	min.s32 	%r720, %r267, %r265;
	max.s32 	%r721, %r266, %r267;
	add.s32 	%r704, %r704, 2048;
$L__BB5_36:
	setp.eq.s32 	%p12, %r94, 0;
	@%p12 bra 	$L__BB5_42;
	setp.lt.u32 	%p13, %r94, 4;
	@%p13 bra 	$L__BB5_39;
	cvt.u64.u32 	%rd41, %r704;
	add.s64 	%rd42, %rd71, %rd41;
	shl.b64 	%rd43, %rd42, 2;
	add.s64 	%rd44, %rd2, %rd43;
	ld.global.u32 	%r269, [%rd44];
	min.s32 	%r270, %r269, %r720;
	max.s32 	%r271, %r721, %r269;
	ld.global.u32 	%r272, [%rd44+1024];
	min.s32 	%r273, %r272, %r270;
	max.s32 	%r274, %r271, %r272;
	ld.global.u32 	%r275, [%rd44+2048];
	min.s32 	%r276, %r275, %r273;
	max.s32 	%r277, %r274, %r275;
	ld.global.u32 	%r278, [%rd44+3072];
	min.s32 	%r720, %r278, %r276;
	max.s32 	%r721, %r277, %r278;
	add.s32 	%r704, %r704, 1024;
$L__BB5_39:
	and.b32  	%r279, %r78, 3;
	setp.eq.s32 	%p14, %r279, 0;
	@%p14 bra 	$L__BB5_42;
	cvt.u64.u32 	%rd45, %r704;
	add.s64 	%rd46, %rd45, %rd70;
	shl.b64 	%rd47, %rd46, 2;
	add.s64 	%rd73, %rd2, %rd47;
	cvt.u16.u32 	%rs1, %r694;
	shr.u16 	%rs2, %rs1, 8;
	add.s16 	%rs3, %rs2, 1;
	cvt.u32.u16 	%r280, %rs3;
	and.b32  	%r281, %r280, 3;
	neg.s32 	%r717, %r281;
$L__BB5_41:
	.pragma "nounroll";
	ld.global.u32 	%r282, [%rd73];
	min.s32 	%r720, %r282, %r720;
	max.s32 	%r721, %r721, %r282;
	add.s64 	%rd73, %rd73, 1024;
	add.s32 	%r717, %r717, 1;
	setp.ne.s32 	%p15, %r717, 0;
	@%p15 bra 	$L__BB5_41;
$L__BB5_42:
	// begin inline asm
	mov.u32 %r283, %laneid;
	// end inline asm
	mov.b32 	%r291, 1;
	mov.b32 	%r332, 31;
	mov.b32 	%r333, -1;
	// begin inline asm
	shfl.sync.down.b32 %r284, %r720, %r291, %r332, %r333;
	// end inline asm
	// begin inline asm
	shfl.sync.down.b32 %r289, %r721, %r291, %r332, %r333;
	// end inline asm
	setp.gt.s32 	%p16, %r283, 30;
	min.s32 	%r334, %r284, %r720;
	max.s32 	%r335, %r721, %r289;
	selp.b32 	%r295, %r720, %r334, %p16;
	selp.b32 	%r300, %r721, %r335, %p16;
	mov.b32 	%r301, 2;
	// begin inline asm
	shfl.sync.down.b32 %r294, %r295, %r301, %r332, %r333;
	// end inline asm
	// begin inline asm
	shfl.sync.down.b32 %r299, %r300, %r301, %r332, %r333;
	// end inline asm
	setp.gt.s32 	%p17, %r283, 29;
	min.s32 	%r336, %r294, %r295;
	max.s32 	%r337, %r300, %r299;
	selp.b32 	%r305, %r295, %r336, %p17;
	selp.b32 	%r310, %r300, %r337, %p17;
	mov.b32 	%r311, 4;
	// begin inline asm
	shfl.sync.down.b32 %r304, %r305, %r311, %r332, %r333;
	// end inline asm
	// begin inline asm
	shfl.sync.down.b32 %r309, %r310, %r311, %r332, %r333;
	// end inline asm
	setp.gt.s32 	%p18, %r283, 27;
	min.s32 	%r338, %r304, %r305;
	max.s32 	%r339, %r310, %r309;
	selp.b32 	%r315, %r305, %r338, %p18;
	selp.b32 	%r320, %r310, %r339, %p18;
	mov.b32 	%r321, 8;
	// begin inline asm
	shfl.sync.down.b32 %r314, %r315, %r321, %r332, %r333;
	// end inline asm
	// begin inline asm
	shfl.sync.down.b32 %r319, %r320, %r321, %r332, %r333;
	// end inline asm
	setp.gt.s32 	%p19, %r283, 23;
	min.s32 	%r340, %r314, %r315;
	max.s32 	%r341, %r320, %r319;
	selp.b32 	%r325, %r315, %r340, %p19;
	selp.b32 	%r330, %r320, %r341, %p19;
	mov.b32 	%r331, 16;
	// begin inline asm
	shfl.sync.down.b32 %r324, %r325, %r331, %r332, %r333;
	// end inline asm
	// begin inline asm
	shfl.sync.down.b32 %r329, %r330, %r331, %r332, %r333;
	// end inline asm
	setp.gt.s32 	%p20, %r283, 15;
	min.s32 	%r120, %r324, %r325;
	max.s32 	%r121, %r330, %r329;
	selp.b32 	%r723, %r325, %r120, %p20;
	selp.b32 	%r722, %r330, %r121, %p20;
	setp.ne.s32 	%p21, %r283, 0;
	@%p21 bra 	$L__BB5_44;
	shr.u32 	%r342, %r65, 2;
	and.b32  	%r343, %r342, 248;
	mov.u32 	%r344, _ZZN3cub18CUB_300001_SM_10006detail6reduce18DeviceReduceKernelINS2_10policy_hubI11minmax_pairIiEy16minmax_binary_opIiEE10Policy1000EN6thrust24THRUST_300001_SM_1000_NS6detail15normal_iteratorINSC_10device_ptrIiEEEEyS8_S6_15minmax_unary_opIiEEEvT0_PT3_T1_NS0_13GridEvenShareISN_EET2_T4_E12temp_storage;
	add.s32 	%r345, %r344, %r343;
	st.shared.u32 	[%r345+8], %r120;
	st.shared.u32 	[%r345+12], %r121;
$L__BB5_44:
	bar.sync 	0;
	setp.ne.s32 	%p22, %r65, 0;
	@%p22 bra 	$L__BB5_46;
	ld.shared.u32 	%r346, [_ZZN3cub18CUB_300001_SM_10006detail6reduce18DeviceReduceKernelINS2_10policy_hubI11minmax_pairIiEy16minmax_binary_opIiEE10Policy1000EN6thrust24THRUST_300001_SM_1000_NS6detail15normal_iteratorINSC_10device_ptrIiEEEEyS8_S6_15minmax_unary_opIiEEEvT0_PT3_T1_NS0_13GridEvenShareISN_EET2_T4_E12temp_storage+16];
	ld.shared.u32 	%r347, [_ZZN3cub18CUB_300001_SM_10006detail6reduce18DeviceReduceKernelINS2_10policy_hubI11minmax_pairIiEy16minmax_binary_opIiEE10Policy1000EN6thrust24THRUST_300001_SM_1000_NS6detail15normal_iteratorINSC_10device_ptrIiEEEEyS8_S6_15minmax_unary_opIiEEEvT0_PT3_T1_NS0_13GridEvenShareISN_EET2_T4_E12temp_storage+20];
	min.s32 	%r348, %r346, %r723;
	max.s32 	%r349, %r722, %r347;
	ld.shared.u32 	%r350, [_ZZN3cub18CUB_300001_SM_10006detail6reduce18DeviceReduceKernelINS2_10policy_hubI11minmax_pairIiEy16minmax_binary_opIiEE10Policy1000EN6thrust24THRUST_300001_SM_1000_NS6detail15normal_iteratorINSC_10device_ptrIiEEEEyS8_S6_15minmax_unary_opIiEEEvT0_PT3_T1_NS0_13GridEvenShareISN_EET2_T4_E12temp_storage+24];
	ld.shared.u32 	%r351, [_ZZN3cub18CUB_300001_SM_10006detail6reduce18DeviceReduceKernelINS2_10policy_hubI11minmax_pairIiEy16minmax_binary_opIiEE10Policy1000EN6thrust24THRUST_300001_SM_1000_NS6detail15normal_iteratorINSC_10device_ptrIiEEEEyS8_S6_15minmax_unary_opIiEEEvT0_PT3_T1_NS0_13GridEvenShareISN_EET2_T4_E12temp_storage+28];
	min.s32 	%r352, %r350, %r348;
	max.s32 	%r353, %r349, %r351;
	ld.shared.u32 	%r354, [_ZZN3cub18CUB_300001_SM_10006detail6reduce18DeviceReduceKernelINS2_10policy_hubI11minmax_pairIiEy16minmax_binary_opIiEE10Policy1000EN6thrust24THRUST_300001_SM_1000_NS6detail15normal_iteratorINSC_10device_ptrIiEEEEyS8_S6_15minmax_unary_opIiEEEvT0_PT3_T1_NS0_13GridEvenShareISN_EET2_T4_E12temp_storage+32];
	ld.shared.u32 	%r355, [_ZZN3cub18CUB_300001_SM_10006detail6reduce18DeviceReduceKernelINS2_10policy_hubI11minmax_pairIiEy16minmax_binary_opIiEE10Policy1000EN6thrust24THRUST_300001_SM_1000_NS6detail15normal_iteratorINSC_10device_ptrIiEEEEyS8_S6_15minmax_unary_opIiEEEvT0_PT3_T1_NS0_13GridEvenShareISN_EET2_T4_E12temp_storage+36];
	min.s32 	%r356, %r354, %r352;
	max.s32 	%r357, %r353, %r355;
	ld.shared.u32 	%r358, [_ZZN3cub18CUB_300001_SM_10006detail6reduce18DeviceReduceKernelINS2_10policy_hubI11minmax_pairIiEy16minmax_binary_opIiEE10Policy1000EN6thrust24THRUST_300001_SM_1000_NS6detail15normal_iteratorINSC_10device_ptrIiEEEEyS8_S6_15minmax_unary_opIiEEEvT0_PT3_T1_NS0_13GridEvenShareISN_EET2_T4_E12temp_storage+40];
	ld.shared.u32 	%r359, [_ZZN3cub18CUB_300001_SM_10006detail6reduce18DeviceReduceKernelINS2_10policy_hubI11minmax_pairIiEy16minmax_binary_opIiEE10Policy1000EN6thrust24THRUST_300001_SM_1000_NS6detail15normal_iteratorINSC_10device_ptrIiEEEEyS8_S6_15minmax_unary_opIiEEEvT0_PT3_T1_NS0_13GridEvenShareISN_EET2_T4_E12temp_storage+44];
	min.s32 	%r360, %r358, %r356;
	max.s32 	%r361, %r357, %r359;
	ld.shared.u32 	%r362, [_ZZN3cub18CUB_300001_SM_10006detail6reduce18DeviceReduceKernelINS2_10policy_hubI11minmax_pairIiEy16minmax_binary_opIiEE10Policy1000EN6thrust24THRUST_300001_SM_1000_NS6detail15normal_iteratorINSC_10device_ptrIiEEEEyS8_S6_15minmax_unary_opIiEEEvT0_PT3_T1_NS0_13GridEvenShareISN_EET2_T4_E12temp_storage+48];
	ld.shared.u32 	%r363, [_ZZN3cub18CUB_300001_SM_10006detail6reduce18DeviceReduceKernelINS2_10policy_hubI11minmax_pairIiEy16minmax_binary_opIiEE10Policy1000EN6thrust24THRUST_300001_SM_1000_NS6detail15normal_iteratorINSC_10device_ptrIiEEEEyS8_S6_15minmax_unary_opIiEEEvT0_PT3_T1_NS0_13GridEvenShareISN_EET2_T4_E12temp_storage+52];
	min.s32 	%r364, %r362, %r360;
	max.s32 	%r365, %r361, %r363;
	ld.shared.u32 	%r366, [_ZZN3cub18CUB_300001_SM_10006detail6reduce18DeviceReduceKernelINS2_10policy_hubI11minmax_pairIiEy16minmax_binary_opIiEE10Policy1000EN6thrust24THRUST_300001_SM_1000_NS6detail15normal_iteratorINSC_10device_ptrIiEEEEyS8_S6_15minmax_unary_opIiEEEvT0_PT3_T1_NS0_13GridEvenShareISN_EET2_T4_E12temp_storage+56];
	ld.shared.u32 	%r367, [_ZZN3cub18CUB_300001_SM_10006detail6reduce18DeviceReduceKernelINS2_10policy_hubI11minmax_pairIiEy16minmax_binary_opIiEE10Policy1000EN6thrust24THRUST_300001_SM_1000_NS6detail15normal_iteratorINSC_10device_ptrIiEEEEyS8_S6_15minmax_unary_opIiEEEvT0_PT3_T1_NS0_13GridEvenShareISN_EET2_T4_E12temp_storage+60];
	min.s32 	%r368, %r366, %r364;
	max.s32 	%r369, %r365, %r367;
	ld.shared.u32 	%r370, [_ZZN3cub18CUB_300001_SM_10006detail6reduce18DeviceReduceKernelINS2_10policy_hubI11minmax_pairIiEy16minmax_binary_opIiEE10Policy1000EN6thrust24THRUST_300001_SM_1000_NS6detail15normal_iteratorINSC_10device_ptrIiEEEEyS8_S6_15minmax_unary_opIiEEEvT0_PT3_T1_NS0_13GridEvenShareISN_EET2_T4_E12temp_storage+64];
	ld.shared.u32 	%r371, [_ZZN3cub18CUB_300001_SM_10006detail6reduce18DeviceReduceKernelINS2_10policy_hubI11minmax_pairIiEy16minmax_binary_opIiEE10Policy1000EN6thrust24THRUST_300001_SM_1000_NS6detail15normal_iteratorINSC_10device_ptrIiEEEEyS8_S6_15minmax_unary_opIiEEEvT0_PT3_T1_NS0_13GridEvenShareISN_EET2_T4_E12temp_storage+68];
	min.s32 	%r723, %r370, %r368;
	max.s32 	%r722, %r369, %r371;
$L__BB5_46:
	mov.u32 	%r666, %tid.x;
	setp.ne.s32 	%p56, %r666, 0;
	@%p56 bra 	$L__BB5_48;
	cvta.to.global.u64 	%rd65, %rd25;
	mul.wide.u32 	%rd66, %r2, 8;
	add.s64 	%rd67, %rd65, %rd66;
	st.global.u32 	[%rd67], %r723;
	st.global.u32 	[%rd67+4], %r722;
$L__BB5_48:
	ret;

}
	// .globl	_ZN3cub18CUB_300001_SM_10006detail6reduce28DeviceReduceSingleTileKernelINS2_10policy_hubI11minmax_pairIiEy16minmax_binary_opIiEE10Policy1000EPS6_SB_iS8_S6_S6_N4cuda3std3__410__identityEEEvT0_T1_T2_T3_T4_T6_
.visible .entry _ZN3cub18CUB_300001_SM_10006detail6reduce28DeviceReduceSingleTileKernelINS2_10policy_hubI11minmax_pairIiEy16minmax_binary_opIiEE10Policy1000EPS6_SB_iS8_S6_S6_N4cuda3std3__410__identityEEEvT0_T1_T2_T3_T4_T6_(
	.param .u64 .ptr .align 1 _ZN3cub18CUB_300001_SM_10006detail6reduce28DeviceReduceSingleTileKernelINS2_10policy_hubI11minmax_pairIiEy16minmax_binary_opIiEE10Policy1000EPS6_SB_iS8_S6_S6_N4cuda3std3__410__identityEEEvT0_T1_T2_T3_T4_T6__param_0,
	.param .u64 .ptr .align 1 _ZN3cub18CUB_300001_SM_10006detail6reduce28DeviceReduceSingleTileKernelINS2_10policy_hubI11minmax_pairIiEy16minmax_binary_opIiEE10Policy1000EPS6_SB_iS8_S6_S6_N4cuda3std3__410__identityEEEvT0_T1_T2_T3_T4_T6__param_1,
	.param .u32 _ZN3cub18CUB_300001_SM_10006detail6reduce28DeviceReduceSingleTileKernelINS2_10policy_hubI11minmax_pairIiEy16minmax_binary_opIiEE10Policy1000EPS6_SB_iS8_S6_S6_N4cuda3std3__410__identityEEEvT0_T1_T2_T3_T4_T6__param_2,
	.param .align 1 .b8 _ZN3cub18CUB_300001_SM_10006detail6reduce28DeviceReduceSingleTileKernelINS2_10policy_hubI11minmax_pairIiEy16minmax_binary_opIiEE10Policy1000EPS6_SB_iS8_S6_S6_N4cuda3std3__410__identityEEEvT0_T1_T2_T3_T4_T6__param_3[1],
	.param .align 4 .b8 _ZN3cub18CUB_300001_SM_10006detail6reduce28DeviceReduceSingleTileKernelINS2_10policy_hubI11minmax_pairIiEy16minmax_binary_opIiEE10Policy1000EPS6_SB_iS8_S6_S6_N4cuda3std3__410__identityEEEvT0_T1_T2_T3_T4_T6__param_4[8],
	.param .align 1 .b8 _ZN3cub18CUB_300001_SM_10006detail6reduce28DeviceReduceSingleTileKernelINS2_10policy_hubI11minmax_pairIiEy16minmax_binary_opIiEE10Policy1000EPS6_SB_iS8_S6_S6_N4cuda3std3__410__identityEEEvT0_T1_T2_T3_T4_T6__param_5[1]
)
.maxntid 256
.minnctapersm 1
{
	.reg .pred 	%p<50>;
	.reg .b32 	%r<540>;
	.reg .b64 	%rd<79>;
	// demoted variable
	.shared .align 4 .b8 _ZZN3cub18CUB_300001_SM_10006detail6reduce28DeviceReduceSingleTileKernelINS2_10policy_hubI11minmax_pairIiEy16minmax_binary_opIiEE10Policy1000EPS6_SB_iS8_S6_S6_N4cuda3std3__410__identityEEEvT0_T1_T2_T3_T4_T6_E12temp_storage[80];
	ld.param.u32 	%r94, [_ZN3cub18CUB_300001_SM_10006detail6reduce28DeviceReduceSingleTileKernelINS2_10policy_hubI11minmax_pairIiEy16minmax_binary_opIiEE10Policy1000EPS6_SB_iS8_S6_S6_N4cuda3std3__410__identityEEEvT0_T1_T2_T3_T4_T6__param_4+4];
	ld.param.u32 	%r93, [_ZN3cub18CUB_300001_SM_10006detail6reduce28DeviceReduceSingleTileKernelINS2_10policy_hubI11minmax_pairIiEy16minmax_binary_opIiEE10Policy1000EPS6_SB_iS8_S6_S6_N4cuda3std3__410__identityEEEvT0_T1_T2_T3_T4_T6__param_4];
	ld.param.u64 	%rd9, [_ZN3cub18CUB_300001_SM_10006detail6reduce28DeviceReduceSingleTileKernelINS2_10policy_hubI11minmax_pairIiEy16minmax_binary_opIiEE10Policy1000EPS6_SB_iS8_S6_S6_N4cuda3std3__410__identityEEEvT0_T1_T2_T3_T4_T6__param_0];
	ld.param.u64 	%rd10, [_ZN3cub18CUB_300001_SM_10006detail6reduce28DeviceReduceSingleTileKernelINS2_10policy_hubI11minmax_pairIiEy16minmax_binary_opIiEE10Policy1000EPS6_SB_iS8_S6_S6_N4cuda3std3__410__identityEEEvT0_T1_T2_T3_T4_T6__param_1];
	ld.param.u32 	%r92, [_ZN3cub18CUB_300001_SM_10006detail6reduce28DeviceReduceSingleTileKernelINS2_10policy_hubI11minmax_pairIiEy16minmax_binary_opIiEE10Policy1000EPS6_SB_iS8_S6_S6_N4cuda3std3__410__identityEEEvT0_T1_T2_T3_T4_T6__param_2];
	cvta.to.global.u64 	%rd1, %rd10;
	setp.ne.s32 	%p1, %r92, 0;
	@%p1 bra 	$L__BB6_3;
	mov.u32 	%r498, %tid.x;
	setp.ne.s32 	%p49, %r498, 0;
	@%p49 bra 	$L__BB6_39;
	st.global.u32 	[%rd1], %r93;
	st.global.u32 	[%rd1+4], %r94;
	bra.uni 	$L__BB6_39;
$L__BB6_3:
	setp.gt.s32 	%p2, %r92, 2047;
	@%p2 bra 	$L__BB6_21;
	mov.u32 	%r1, %tid.x;
	setp.ge.s32 	%p19, %r1, %r92;
	mov.b32 	%r514, 0;
	mov.u32 	%r515, %r514;
	mov.u32 	%r506, %r1;
	@%p19 bra 	$L__BB6_6;
	mul.wide.u32 	%rd64, %r1, 8;
	add.s64 	%rd62, %rd9, %rd64;
	// begin inline asm
	ld.global.nc.u32 %r514, [%rd62];
	// end inline asm
	add.s64 	%rd63, %rd62, 4;
	// begin inline asm
	ld.global.nc.u32 %r515, [%rd63];
	// end inline asm
	add.s32 	%r506, %r1, 256;
$L__BB6_6:
	setp.ge.s32 	%p20, %r506, %r92;
	@%p20 bra 	$L__BB6_12;
	not.b32 	%r272, %r506;
	add.s32 	%r8, %r92, %r272;
	and.b32  	%r273, %r8, 768;
	setp.eq.s32 	%p21, %r273, 768;
	@%p21 bra 	$L__BB6_10;
	mul.wide.u32 	%rd65, %r506, 8;
	add.s64 	%rd77, %rd9, %rd65;
	shr.u32 	%r274, %r8, 8;
	add.s32 	%r275, %r274, 1;
	and.b32  	%r276, %r275, 3;
	neg.s32 	%r502, %r276;
$L__BB6_9:
	.pragma "nounroll";
	// begin inline asm
	ld.global.nc.u32 %r277, [%rd77];
	// end inline asm
	add.s64 	%rd67, %rd77, 4;
	// begin inline asm
	ld.global.nc.u32 %r278, [%rd67];
	// end inline asm
	min.s32 	%r514, %r277, %r514;
	max.s32 	%r515, %r515, %r278;
	add.s32 	%r506, %r506, 256;
	add.s64 	%rd77, %rd77, 2048;
	add.s32 	%r502, %r502, 1;
	setp.ne.s32 	%p22, %r502, 0;
	@%p22 bra 	$L__BB6_9;
$L__BB6_10:
	setp.lt.u32 	%p23, %r8, 768;
	@%p23 bra 	$L__BB6_12;
$L__BB6_11:
	mul.wide.s32 	%rd76, %r506, 8;
	add.s64 	%rd68, %rd9, %rd76;
	// begin inline asm
	ld.global.nc.u32 %r279, [%rd68];
	// end inline asm
	add.s64 	%rd69, %rd68, 4;
	// begin inline asm
	ld.global.nc.u32 %r280, [%rd69];
	// end inline asm
	min.s32 	%r287, %r279, %r514;
	max.s32 	%r288, %r515, %r280;
	add.s64 	%rd70, %rd68, 2048;
	// begin inline asm
	ld.global.nc.u32 %r281, [%rd70];
	// end inline asm
	add.s64 	%rd71, %rd68, 2052;
	// begin inline asm
	ld.global.nc.u32 %r282, [%rd71];
	// end inline asm
	min.s32 	%r289, %r281, %r287;
	max.s32 	%r290, %r288, %r282;
	add.s64 	%rd72, %rd68, 4096;
	// begin inline asm
	ld.global.nc.u32 %r283, [%rd72];
	// end inline asm
	add.s64 	%rd73, %rd68, 4100;
	// begin inline asm
	ld.global.nc.u32 %r284, [%rd73];
	// end inline asm
	min.s32 	%r291, %r283, %r289;
	max.s32 	%r292, %r290, %r284;
	add.s64 	%rd74, %rd68, 6144;
	// begin inline asm
	ld.global.nc.u32 %r285, [%rd74];
	// end inline asm
	add.s64 	%rd75, %rd68, 6148;
	// begin inline asm
	ld.global.nc.u32 %r286, [%rd75];
	// end inline asm
	min.s32 	%r514, %r285, %r291;
	max.s32 	%r515, %r292, %r286;
	add.s32 	%r506, %r506, 1024;
	setp.lt.s32 	%p24, %r506, %r92;
	@%p24 bra 	$L__BB6_11;
$L__BB6_12:
	setp.lt.s32 	%p25, %r92, 256;
	@%p25 bra 	$L__BB6_17;
	// begin inline asm
	mov.u32 %r406, %laneid;
	// end inline asm
	mov.b32 	%r414, 1;
	mov.b32 	%r455, 31;
	mov.b32 	%r456, -1;
	// begin inline asm
	shfl.sync.down.b32 %r407, %r514, %r414, %r455, %r456;
	// end inline asm
	// begin inline asm
	shfl.sync.down.b32 %r412, %r515, %r414, %r455, %r456;
	// end inline asm
	setp.gt.s32 	%p41, %r406, 30;
	min.s32 	%r457, %r407, %r514;
	max.s32 	%r458, %r515, %r412;
	selp.b32 	%r423, %r515, %r458, %p41;
	selp.b32 	%r418, %r514, %r457, %p41;
	mov.b32 	%r424, 2;
	// begin inline asm
	shfl.sync.down.b32 %r417, %r418, %r424, %r455, %r456;
	// end inline asm
	// begin inline asm
	shfl.sync.down.b32 %r422, %r423, %r424, %r455, %r456;
	// end inline asm
	setp.gt.s32 	%p42, %r406, 29;
	min.s32 	%r459, %r417, %r418;
	max.s32 	%r460, %r423, %r422;
	selp.b32 	%r433, %r423, %r460, %p42;
	selp.b32 	%r428, %r418, %r459, %p42;
	mov.b32 	%r434, 4;
	// begin inline asm
	shfl.sync.down.b32 %r427, %r428, %r434, %r455, %r456;
	// end inline asm
	// begin inline asm
	shfl.sync.down.b32 %r432, %r433, %r434, %r455, %r456;
	// end inline asm
	setp.gt.s32 	%p43, %r406, 27;
	min.s32 	%r461, %r427, %r428;
	max.s32 	%r462, %r433, %r432;
	selp.b32 	%r438, %r428, %r461, %p43;
	selp.b32 	%r443, %r433, %r462, %p43;
	mov.b32 	%r444, 8;
	// begin inline asm
	shfl.sync.down.b32 %r437, %r438, %r444, %r455, %r456;
	// end inline asm
	// begin inline asm
	shfl.sync.down.b32 %r442, %r443, %r444, %r455, %r456;
	// end inline asm
	setp.gt.s32 	%p44, %r406, 23;
	min.s32 	%r463, %r437, %r438;
	max.s32 	%r464, %r443, %r442;
	selp.b32 	%r448, %r438, %r463, %p44;
	selp.b32 	%r453, %r443, %r464, %p44;
	mov.b32 	%r454, 16;
	// begin inline asm
	shfl.sync.down.b32 %r447, %r448, %r454, %r455, %r456;
	// end inline asm
	// begin inline asm
	shfl.sync.down.b32 %r452, %r453, %r454, %r455, %r456;
	// end inline asm
	setp.gt.s32 	%p45, %r406, 15;
	min.s32 	%r31, %r447, %r448;
	max.s32 	%r32, %r453, %r452;
	selp.b32 	%r539, %r448, %r31, %p45;
	selp.b32 	%r538, %r453, %r32, %p45;
	setp.ne.s32 	%p46, %r406, 0;
	@%p46 bra 	$L__BB6_15;
	shr.u32 	%r465, %r1, 2;
	and.b32  	%r466, %r465, 248;
	mov.u32 	%r467, _ZZN3cub18CUB_300001_SM_10006detail6reduce28DeviceReduceSingleTileKernelINS2_10policy_hubI11minmax_pairIiEy16minmax_binary_opIiEE10Policy1000EPS6_SB_iS8_S6_S6_N4cuda3std3__410__identityEEEvT0_T1_T2_T3_T4_T6_E12temp_storage;
	add.s32 	%r468, %r467, %r466;
	st.shared.u32 	[%r468+8], %r31;
	st.shared.u32 	[%r468+12], %r32;
$L__BB6_15:
	bar.sync 	0;
	setp.ne.s32 	%p47, %r1, 0;
	@%p47 bra 	$L__BB6_37;
	ld.shared.u32 	%r469, [_ZZN3cub18CUB_300001_SM_10006detail6reduce28DeviceReduceSingleTileKernelINS2_10policy_hubI11minmax_pairIiEy16minmax_binary_opIiEE10Policy1000EPS6_SB_iS8_S6_S6_N4cuda3std3__410__identityEEEvT0_T1_T2_T3_T4_T6_E12temp_storage+16];
	ld.shared.u32 	%r470, [_ZZN3cub18CUB_300001_SM_10006detail6reduce28DeviceReduceSingleTileKernelINS2_10policy_hubI11minmax_pairIiEy16minmax_binary_opIiEE10Policy1000EPS6_SB_iS8_S6_S6_N4cuda3std3__410__identityEEEvT0_T1_T2_T3_T4_T6_E12temp_storage+20];
	min.s32 	%r471, %r469, %r539;
	max.s32 	%r472, %r538, %r470;
	ld.shared.u32 	%r473, [_ZZN3cub18CUB_300001_SM_10006detail6reduce28DeviceReduceSingleTileKernelINS2_10policy_hubI11minmax_pairIiEy16minmax_binary_opIiEE10Policy1000EPS6_SB_iS8_S6_S6_N4cuda3std3__410__identityEEEvT0_T1_T2_T3_T4_T6_E12temp_storage+24];
	ld.shared.u32 	%r474, [_ZZN3cub18CUB_300001_SM_10006detail6reduce28DeviceReduceSingleTileKernelINS2_10policy_hubI11minmax_pairIiEy16minmax_binary_opIiEE10Policy1000EPS6_SB_iS8_S6_S6_N4cuda3std3__410__identityEEEvT0_T1_T2_T3_T4_T6_E12temp_storage+28];
	min.s32 	%r475, %r473, %r471;
	max.s32 	%r476, %r472, %r474;
	ld.shared.u32 	%r477, [_ZZN3cub18CUB_300001_SM_10006detail6reduce28DeviceReduceSingleTileKernelINS2_10policy_hubI11minmax_pairIiEy16minmax_binary_opIiEE10Policy1000EPS6_SB_iS8_S6_S6_N4cuda3std3__410__identityEEEvT0_T1_T2_T3_T4_T6_E12temp_storage+32];
	ld.shared.u32 	%r478, [_ZZN3cub18CUB_300001_SM_10006detail6reduce28DeviceReduceSingleTileKernelINS2_10policy_hubI11minmax_pairIiEy16minmax_binary_opIiEE10Policy1000EPS6_SB_iS8_S6_S6_N4cuda3std3__410__identityEEEvT0_T1_T2_T3_T4_T6_E12temp_storage+36];
	min.s32 	%r479, %r477, %r475;
	max.s32 	%r480, %r476, %r478;
	ld.shared.u32 	%r481, [_ZZN3cub18CUB_300001_SM_10006detail6reduce28DeviceReduceSingleTileKernelINS2_10policy_hubI11minmax_pairIiEy16minmax_binary_opIiEE10Policy1000EPS6_SB_iS8_S6_S6_N4cuda3std3__410__identityEEEvT0_T1_T2_T3_T4_T6_E12temp_storage+40];
	ld.shared.u32 	%r482, [_ZZN3cub18CUB_300001_SM_10006detail6reduce28DeviceReduceSingleTileKernelINS2_10policy_hubI11minmax_pairIiEy16minmax_binary_opIiEE10Policy1000EPS6_SB_iS8_S6_S6_N4cuda3std3__410__identityEEEvT0_T1_T2_T3_T4_T6_E12temp_storage+44];
	min.s32 	%r483, %r481, %r479;
	max.s32 	%r484, %r480, %r482;
	ld.shared.u32 	%r485, [_ZZN3cub18CUB_300001_SM_10006detail6reduce28DeviceReduceSingleTileKernelINS2_10policy_hubI11minmax_pairIiEy16minmax_binary_opIiEE10Policy1000EPS6_SB_iS8_S6_S6_N4cuda3std3__410__identityEEEvT0_T1_T2_T3_T4_T6_E12temp_storage+48];
	ld.shared.u32 	%r486, [_ZZN3cub18CUB_300001_SM_10006detail6reduce28DeviceReduceSingleTileKernelINS2_10policy_hubI11minmax_pairIiEy16minmax_binary_opIiEE10Policy1000EPS6_SB_iS8_S6_S6_N4cuda3std3__410__identityEEEvT0_T1_T2_T3_T4_T6_E12temp_storage+52];
	min.s32 	%r487, %r485, %r483;
	max.s32 	%r488, %r484, %r486;
	ld.shared.u32 	%r489, [_ZZN3cub18CUB_300001_SM_10006detail6reduce28DeviceReduceSingleTileKernelINS2_10policy_hubI11minmax_pairIiEy16minmax_binary_opIiEE10Policy1000EPS6_SB_iS8_S6_S6_N4cuda3std3__410__identityEEEvT0_T1_T2_T3_T4_T6_E12temp_storage+56];
	ld.shared.u32 	%r490, [_ZZN3cub18CUB_300001_SM_10006detail6reduce28DeviceReduceSingleTileKernelINS2_10policy_hubI11minmax_pairIiEy16minmax_binary_opIiEE10Policy1000EPS6_SB_iS8_S6_S6_N4cuda3std3__410__identityEEEvT0_T1_T2_T3_T4_T6_E12temp_storage+60];
	min.s32 	%r491, %r489, %r487;
	max.s32 	%r492, %r488, %r490;
	ld.shared.u32 	%r493, [_ZZN3cub18CUB_300001_SM_10006detail6reduce28DeviceReduceSingleTileKernelINS2_10policy_hubI11minmax_pairIiEy16minmax_binary_opIiEE10Policy1000EPS6_SB_iS8_S6_S6_N4cuda3std3__410__identityEEEvT0_T1_T2_T3_T4_T6_E12temp_storage+64];
	ld.shared.u32 	%r494, [_ZZN3cub18CUB_300001_SM_10006detail6reduce28DeviceReduceSingleTileKernelINS2_10policy_hubI11minmax_pairIiEy16minmax_binary_opIiEE10Policy1000EPS6_SB_iS8_S6_S6_N4cuda3std3__410__identityEEEvT0_T1_T2_T3_T4_T6_E12temp_storage+68];
	min.s32 	%r539, %r493, %r491;
	max.s32 	%r538, %r492, %r494;
	bra.uni 	$L__BB6_37;
$L__BB6_17:
	// begin inline asm
	mov.u32 %r293, %laneid;
	// end inline asm
	and.b32  	%r344, %r1, 992;
	add.s32 	%r345, %r344, 32;
	setp.gt.s32 	%p26, %r345, %r92;
	not.b32 	%r346, %r344;
	add.s32 	%r347, %r92, %r346;
	selp.b32 	%r342, %r347, 31, %p26;
	mov.b32 	%r301, 1;
	mov.b32 	%r343, -1;
	// begin inline asm
	shfl.sync.down.b32 %r294, %r514, %r301, %r342, %r343;
	// end inline asm
	// begin inline asm
	shfl.sync.down.b32 %r299, %r515, %r301, %r342, %r343;
	// end inline asm
	setp.lt.s32 	%p27, %r293, %r342;
	min.s32 	%r348, %r294, %r514;
	max.s32 	%r349, %r515, %r299;
	selp.b32 	%r305, %r348, %r514, %p27;
	selp.b32 	%r310, %r349, %r515, %p27;
	mov.b32 	%r311, 2;
	// begin inline asm
	shfl.sync.down.b32 %r304, %r305, %r311, %r342, %r343;
	// end inline asm
	// begin inline asm
	shfl.sync.down.b32 %r309, %r310, %r311, %r342, %r343;
	// end inline asm
	add.s32 	%r350, %r293, 2;
	setp.gt.s32 	%p28, %r350, %r342;
	min.s32 	%r351, %r304, %r305;
	max.s32 	%r352, %r310, %r309;
	selp.b32 	%r315, %r305, %r351, %p28;
	selp.b32 	%r320, %r310, %r352, %p28;
	mov.b32 	%r321, 4;
	// begin inline asm
	shfl.sync.down.b32 %r314, %r315, %r321, %r342, %r343;
	// end inline asm
	// begin inline asm
	shfl.sync.down.b32 %r319, %r320, %r321, %r342, %r343;
	// end inline asm
	add.s32 	%r353, %r293, 4;
	setp.gt.s32 	%p29, %r353, %r342;
	min.s32 	%r354, %r314, %r315;
	max.s32 	%r355, %r320, %r319;
	selp.b32 	%r325, %r315, %r354, %p29;
	selp.b32 	%r330, %r320, %r355, %p29;
	mov.b32 	%r331, 8;
	// begin inline asm
	shfl.sync.down.b32 %r324, %r325, %r331, %r342, %r343;
	// end inline asm
	// begin inline asm
	shfl.sync.down.b32 %r329, %r330, %r331, %r342, %r343;
	// end inline asm
	add.s32 	%r356, %r293, 8;
	setp.gt.s32 	%p30, %r356, %r342;
	min.s32 	%r357, %r324, %r325;
	max.s32 	%r358, %r330, %r329;
	selp.b32 	%r335, %r325, %r357, %p30;
	selp.b32 	%r340, %r330, %r358, %p30;
	mov.b32 	%r341, 16;
	// begin inline asm
	shfl.sync.down.b32 %r334, %r335, %r341, %r342, %r343;
	// end inline asm
	// begin inline asm
	shfl.sync.down.b32 %r339, %r340, %r341, %r342, %r343;
	// end inline asm
	add.s32 	%r359, %r293, 16;
	setp.gt.s32 	%p31, %r359, %r342;
	min.s32 	%r360, %r334, %r335;
	max.s32 	%r361, %r340, %r339;
	selp.b32 	%r539, %r335, %r360, %p31;
	selp.b32 	%r538, %r340, %r361, %p31;
	setp.ne.s32 	%p32, %r293, 0;
	@%p32 bra 	$L__BB6_19;
	shr.u32 	%r362, %r1, 2;
	and.b32  	%r363, %r362, 248;
	mov.u32 	%r364, _ZZN3cub18CUB_300001_SM_10006detail6reduce28DeviceReduceSingleTileKernelINS2_10policy_hubI11minmax_pairIiEy16minmax_binary_opIiEE10Policy1000EPS6_SB_iS8_S6_S6_N4cuda3std3__410__identityEEEvT0_T1_T2_T3_T4_T6_E12temp_storage;
	add.s32 	%r365, %r364, %r363;
	st.shared.u32 	[%r365+8], %r539;
	st.shared.u32 	[%r365+12], %r538;
$L__BB6_19:
	bar.sync 	0;
	setp.ne.s32 	%p33, %r1, 0;
	@%p33 bra 	$L__BB6_37;
	setp.gt.s32 	%p34, %r92, 32;
	ld.shared.u32 	%r366, [_ZZN3cub18CUB_300001_SM_10006detail6reduce28DeviceReduceSingleTileKernelINS2_10policy_hubI11minmax_pairIiEy16minmax_binary_opIiEE10Policy1000EPS6_SB_iS8_S6_S6_N4cuda3std3__410__identityEEEvT0_T1_T2_T3_T4_T6_E12temp_storage+16];
	ld.shared.u32 	%r367, [_ZZN3cub18CUB_300001_SM_10006detail6reduce28DeviceReduceSingleTileKernelINS2_10policy_hubI11minmax_pairIiEy16minmax_binary_opIiEE10Policy1000EPS6_SB_iS8_S6_S6_N4cuda3std3__410__identityEEEvT0_T1_T2_T3_T4_T6_E12temp_storage+20];
	min.s32 	%r368, %r366, %r539;
	max.s32 	%r369, %r538, %r367;
	selp.b32 	%r370, %r368, %r539, %p34;
	selp.b32 	%r371, %r369, %r538, %p34;
	setp.gt.s32 	%p35, %r92, 64;
	ld.shared.u32 	%r372, [_ZZN3cub18CUB_300001_SM_10006detail6reduce28DeviceReduceSingleTileKernelINS2_10policy_hubI11minmax_pairIiEy16minmax_binary_opIiEE10Policy1000EPS6_SB_iS8_S6_S6_N4cuda3std3__410__identityEEEvT0_T1_T2_T3_T4_T6_E12temp_storage+24];
	ld.shared.u32 	%r373, [_ZZN3cub18CUB_300001_SM_10006detail6reduce28DeviceReduceSingleTileKernelINS2_10policy_hubI11minmax_pairIiEy16minmax_binary_opIiEE10Policy1000EPS6_SB_iS8_S6_S6_N4cuda3std3__410__identityEEEvT0_T1_T2_T3_T4_T6_E12temp_storage+28];
	min.s32 	%r374, %r372, %r370;
	max.s32 	%r375, %r371, %r373;
	selp.b32 	%r376, %r374, %r370, %p35;
	selp.b32 	%r377, %r375, %r371, %p35;
	setp.gt.s32 	%p36, %r92, 96;
	ld.shared.u32 	%r378, [_ZZN3cub18CUB_300001_SM_10006detail6reduce28DeviceReduceSingleTileKernelINS2_10policy_hubI11minmax_pairIiEy16minmax_binary_opIiEE10Policy1000EPS6_SB_iS8_S6_S6_N4cuda3std3__410__identityEEEvT0_T1_T2_T3_T4_T6_E12temp_storage+32];
	ld.shared.u32 	%r379, [_ZZN3cub18CUB_300001_SM_10006detail6reduce28DeviceReduceSingleTileKernelINS2_10policy_hubI11minmax_pairIiEy16minmax_binary_opIiEE10Policy1000EPS6_SB_iS8_S6_S6_N4cuda3std3__410__identityEEEvT0_T1_T2_T3_T4_T6_E12temp_storage+36];
	min.s32 	%r380, %r378, %r376;
	max.s32 	%r381, %r377, %r379;
	selp.b32 	%r382, %r380, %r376, %p36;
	selp.b32 	%r383, %r381, %r377, %p36;
	setp.gt.s32 	%p37, %r92, 128;
	ld.shared.u32 	%r384, [_ZZN3cub18CUB_300001_SM_10006detail6reduce28DeviceReduceSingleTileKernelINS2_10policy_hubI11minmax_pairIiEy16minmax_binary_opIiEE10Policy1000EPS6_SB_iS8_S6_S6_N4cuda3std3__410__identityEEEvT0_T1_T2_T3_T4_T6_E12temp_storage+40];
	ld.shared.u32 	%r385, [_ZZN3cub18CUB_300001_SM_10006detail6reduce28DeviceReduceSingleTileKernelINS2_10policy_hubI11minmax_pairIiEy16minmax_binary_opIiEE10Policy1000EPS6_SB_iS8_S6_S6_N4cuda3std3__410__identityEEEvT0_T1_T2_T3_T4_T6_E12temp_storage+44];
	min.s32 	%r386, %r384, %r382;
	max.s32 	%r387, %r383, %r385;
	selp.b32 	%r388, %r386, %r382, %p37;
	selp.b32 	%r389, %r387, %r383, %p37;
	setp.gt.s32 	%p38, %r92, 160;
	ld.shared.u32 	%r390, [_ZZN3cub18CUB_300001_SM_10006detail6reduce28DeviceReduceSingleTileKernelINS2_10policy_hubI11minmax_pairIiEy16minmax_binary_opIiEE10Policy1000EPS6_SB_iS8_S6_S6_N4cuda3std3__410__identityEEEvT0_T1_T2_T3_T4_T6_E12temp_storage+48];
	ld.shared.u32 	%r391, [_ZZN3cub18CUB_300001_SM_10006detail6reduce28DeviceReduceSingleTileKernelINS2_10policy_hubI11minmax_pairIiEy16minmax_binary_opIiEE10Policy1000EPS6_SB_iS8_S6_S6_N4cuda3std3__410__identityEEEvT0_T1_T2_T3_T4_T6_E12temp_storage+52];
	min.s32 	%r392, %r390, %r388;
	max.s32 	%r393, %r389, %r391;
	selp.b32 	%r394, %r392, %r388, %p38;
	selp.b32 	%r395, %r393, %r389, %p38;
	setp.gt.s32 	%p39, %r92, 192;
	ld.shared.u32 	%r396, [_ZZN3cub18CUB_300001_SM_10006detail6reduce28DeviceReduceSingleTileKernelINS2_10policy_hubI11minmax_pairIiEy16minmax_binary_opIiEE10Policy1000EPS6_SB_iS8_S6_S6_N4cuda3std3__410__identityEEEvT0_T1_T2_T3_T4_T6_E12temp_storage+56];
	ld.shared.u32 	%r397, [_ZZN3cub18CUB_300001_SM_10006detail6reduce28DeviceReduceSingleTileKernelINS2_10policy_hubI11minmax_pairIiEy16minmax_binary_opIiEE10Policy1000EPS6_SB_iS8_S6_S6_N4cuda3std3__410__identityEEEvT0_T1_T2_T3_T4_T6_E12temp_storage+60];
	min.s32 	%r398, %r396, %r394;
	max.s32 	%r399, %r395, %r397;
	selp.b32 	%r400, %r398, %r394, %p39;
	selp.b32 	%r401, %r399, %r395, %p39;
	setp.gt.s32 	%p40, %r92, 224;
	ld.shared.u32 	%r402, [_ZZN3cub18CUB_300001_SM_10006detail6reduce28DeviceReduceSingleTileKernelINS2_10policy_hubI11minmax_pairIiEy16minmax_binary_opIiEE10Policy1000EPS6_SB_iS8_S6_S6_N4cuda3std3__410__identityEEEvT0_T1_T2_T3_T4_T6_E12temp_storage+64];
	ld.shared.u32 	%r403, [_ZZN3cub18CUB_300001_SM_10006detail6reduce28DeviceReduceSingleTileKernelINS2_10policy_hubI11minmax_pairIiEy16minmax_binary_opIiEE10Policy1000EPS6_SB_iS8_S6_S6_N4cuda3std3__410__identityEEEvT0_T1_T2_T3_T4_T6_E12temp_storage+68];
	min.s32 	%r404, %r402, %r400;
	max.s32 	%r405, %r401, %r403;
	selp.b32 	%r539, %r404, %r400, %p40;
	selp.b32 	%r538, %r405, %r401, %p40;
	bra.uni 	$L__BB6_37;
$L__BB6_21:
	mov.u32 	%r41, %tid.x;
	mul.wide.u32 	%rd27, %r41, 8;
	add.s64 	%rd11, %rd9, %rd27;
	// begin inline asm
	ld.global.nc.u32 %r95, [%rd11];
	// end inline asm
	add.s64 	%rd12, %rd11, 4;
	// begin inline asm
	ld.global.nc.u32 %r96, [%rd12];
	// end inline asm
	add.s64 	%rd13, %rd11, 2048;
	// begin inline asm
	ld.global.nc.u32 %r97, [%rd13];
	// end inline asm
	add.s64 	%rd14, %rd11, 2052;
	// begin inline asm
	ld.global.nc.u32 %r98, [%rd14];
	// end inline asm
	add.s64 	%rd15, %rd11, 4096;
	// begin inline asm
	ld.global.nc.u32 %r99, [%rd15];
	// end inline asm
	add.s64 	%rd16, %rd11, 4100;
	// begin inline asm
	ld.global.nc.u32 %r100, [%rd16];
	// end inline asm
	add.s64 	%rd17, %rd11, 6144;
	// begin inline asm
	ld.global.nc.u32 %r101, [%rd17];
	// end inline asm
	add.s64 	%rd18, %rd11, 6148;
	// begin inline asm
	ld.global.nc.u32 %r102, [%rd18];
	// end inline asm
	add.s64 	%rd19, %rd11, 8192;
	// begin inline asm
	ld.global.nc.u32 %r103, [%rd19];
	// end inline asm
	add.s64 	%rd20, %rd11, 8196;
	// begin inline asm
	ld.global.nc.u32 %r104, [%rd20];
	// end inline asm
	add.s64 	%rd21, %rd11, 10240;
	// begin inline asm
	ld.global.nc.u32 %r105, [%rd21];
	// end inline asm
	add.s64 	%rd22, %rd11, 10244;
	// begin inline asm
	ld.global.nc.u32 %r106, [%rd22];
	// end inline asm
	add.s64 	%rd23, %rd11, 12288;
	// begin inline asm
	ld.global.nc.u32 %r107, [%rd23];
	// end inline asm
	add.s64 	%rd24, %rd11, 12292;
	// begin inline asm
	ld.global.nc.u32 %r108, [%rd24];
	// end inline asm
	add.s64 	%rd25, %rd11, 14336;
	// begin inline asm
	ld.global.nc.u32 %r109, [%rd25];
	// end inline asm
	add.s64 	%rd26, %rd11, 14340;
	// begin inline asm
	ld.global.nc.u32 %r110, [%rd26];
	// end inline asm
	min.s32 	%r112, %r97, %r95;
	max.s32 	%r113, %r96, %r98;
	min.s32 	%r114, %r99, %r112;
	max.s32 	%r115, %r113, %r100;
	min.s32 	%r116, %r101, %r114;
	max.s32 	%r117, %r115, %r102;
	min.s32 	%r118, %r103, %r116;
	max.s32 	%r119, %r117, %r104;
	min.s32 	%r120, %r105, %r118;
	max.s32 	%r121, %r119, %r106;
	min.s32 	%r122, %r107, %r120;
	max.s32 	%r123, %r121, %r108;
	min.s32 	%r536, %r109, %r122;
	max.s32 	%r537, %r123, %r110;
	setp.lt.u32 	%p3, %r92, 4096;
	mov.b32 	%r521, 2048;
	@%p3 bra 	$L__BB6_25;
	add.s32 	%r44, %r92, -2048;
	mov.b32 	%r521, 2048;
$L__BB6_23:
	mul.wide.s32 	%rd44, %r521, 8;
	add.s64 	%rd28, %rd11, %rd44;
	// begin inline asm
	ld.global.nc.u32 %r125, [%rd28];
	// end inline asm
	add.s64 	%rd29, %rd28, 4;
	// begin inline asm
	ld.global.nc.u32 %r126, [%rd29];
	// end inline asm
	add.s64 	%rd30, %rd28, 2048;
	// begin inline asm
	ld.global.nc.u32 %r127, [%rd30];
	// end inline asm
	add.s64 	%rd31, %rd28, 2052;
	// begin inline asm
	ld.global.nc.u32 %r128, [%rd31];
	// end inline asm
	add.s64 	%rd32, %rd28, 4096;
	// begin inline asm
	ld.global.nc.u32 %r129, [%rd32];
	// end inline asm
	add.s64 	%rd33, %rd28, 4100;
	// begin inline asm
	ld.global.nc.u32 %r130, [%rd33];
	// end inline asm
	add.s64 	%rd34, %rd28, 6144;
	// begin inline asm
	ld.global.nc.u32 %r131, [%rd34];
	// end inline asm
	add.s64 	%rd35, %rd28, 6148;
	// begin inline asm
	ld.global.nc.u32 %r132, [%rd35];
	// end inline asm
	add.s64 	%rd36, %rd28, 8192;
	// begin inline asm
	ld.global.nc.u32 %r133, [%rd36];
	// end inline asm
	add.s64 	%rd37, %rd28, 8196;
	// begin inline asm
	ld.global.nc.u32 %r134, [%rd37];
	// end inline asm
	add.s64 	%rd38, %rd28, 10240;
	// begin inline asm
	ld.global.nc.u32 %r135, [%rd38];
	// end inline asm
	add.s64 	%rd39, %rd28, 10244;
	// begin inline asm
	ld.global.nc.u32 %r136, [%rd39];
	// end inline asm
	add.s64 	%rd40, %rd28, 12288;
	// begin inline asm
	ld.global.nc.u32 %r137, [%rd40];
	// end inline asm
	add.s64 	%rd41, %rd28, 12292;
	// begin inline asm
	ld.global.nc.u32 %r138, [%rd41];
	// end inline asm
	add.s64 	%rd42, %rd28, 14336;
	// begin inline asm
	ld.global.nc.u32 %r139, [%rd42];
	// end inline asm
	add.s64 	%rd43, %rd28, 14340;
	// begin inline asm
	ld.global.nc.u32 %r140, [%rd43];
	// end inline asm
	min.s32 	%r141, %r125, %r536;
	max.s32 	%r142, %r537, %r126;
	min.s32 	%r143, %r127, %r141;
	max.s32 	%r144, %r142, %r128;
	min.s32 	%r145, %r129, %r143;
	max.s32 	%r146, %r144, %r130;
	min.s32 	%r147, %r131, %r145;
	max.s32 	%r148, %r146, %r132;
	min.s32 	%r149, %r133, %r147;
	max.s32 	%r150, %r148, %r134;
	min.s32 	%r151, %r135, %r149;
	max.s32 	%r152, %r150, %r136;
	min.s32 	%r153, %r137, %r151;
	max.s32 	%r154, %r152, %r138;
	min.s32 	%r536, %r139, %r153;
	max.s32 	%r537, %r154, %r140;
	sub.s32 	%r155, %r92, %r521;
	setp.lt.s32 	%p4, %r155, 2048;
	@%p4 bra 	$L__BB6_33;
	add.s32 	%r521, %r521, 2048;
	setp.le.s32 	%p5, %r521, %r44;
	@%p5 bra 	$L__BB6_23;
$L__BB6_25:
	setp.le.s32 	%p6, %r92, %r521;
	@%p6 bra 	$L__BB6_33;
	sub.s32 	%r54, %r92, %r521;
	setp.ge.s32 	%p7, %r41, %r54;
	@%p7 bra 	$L__BB6_33;
	not.b32 	%r157, %r41;
	add.s32 	%r158, %r92, %r157;
	sub.s32 	%r55, %r158, %r521;
	and.b32  	%r159, %r55, 768;
	setp.eq.s32 	%p8, %r159, 768;
	mov.u32 	%r527, %r41;
	@%p8 bra 	$L__BB6_30;
	add.s32 	%r523, %r41, %r521;
	shr.u32 	%r160, %r55, 8;
	add.s32 	%r161, %r160, 1;
	and.b32  	%r162, %r161, 3;
	neg.s32 	%r522, %r162;
	mov.u32 	%r527, %r41;
$L__BB6_29:
	.pragma "nounroll";
	mul.wide.u32 	%rd47, %r523, 8;
	add.s64 	%rd45, %rd9, %rd47;
	// begin inline asm
	ld.global.nc.u32 %r163, [%rd45];
	// end inline asm
	add.s64 	%rd46, %rd45, 4;
	// begin inline asm
	ld.global.nc.u32 %r164, [%rd46];
	// end inline asm
	min.s32 	%r536, %r163, %r536;
	max.s32 	%r537, %r537, %r164;
	add.s32 	%r527, %r527, 256;
	add.s32 	%r523, %r523, 256;
	add.s32 	%r522, %r522, 1;
	setp.ne.s32 	%p9, %r522, 0;
	@%p9 bra 	$L__BB6_29;
$L__BB6_30:
	setp.lt.u32 	%p10, %r55, 768;
	@%p10 bra 	$L__BB6_33;
	cvt.u64.u32 	%rd48, %r527;
	cvt.u64.u32 	%rd49, %r521;
	add.s64 	%rd50, %rd48, %rd49;
	shl.b64 	%rd51, %rd50, 3;
	add.s64 	%rd52, %rd51, %rd9;
	add.s64 	%rd78, %rd52, 6148;
	add.s32 	%r532, %r527, %r521;
$L__BB6_32:
	mul.wide.u32 	%rd61, %r532, 8;
	add.s64 	%rd53, %rd9, %rd61;
	// begin inline asm
	ld.global.nc.u32 %r165, [%rd53];
	// end inline asm
	add.s64 	%rd54, %rd53, 4;
	// begin inline asm
	ld.global.nc.u32 %r166, [%rd54];
	// end inline asm
	min.s32 	%r173, %r165, %r536;
	max.s32 	%r174, %r537, %r166;
	add.s64 	%rd55, %rd78, -4100;
	// begin inline asm
	ld.global.nc.u32 %r167, [%rd55];
	// end inline asm
	add.s64 	%rd56, %rd78, -4096;
	// begin inline asm
	ld.global.nc.u32 %r168, [%rd56];
	// end inline asm
	min.s32 	%r175, %r167, %r173;
	max.s32 	%r176, %r174, %r168;
	add.s64 	%rd57, %rd78, -2052;
	// begin inline asm
	ld.global.nc.u32 %r169, [%rd57];
	// end inline asm
	add.s64 	%rd58, %rd78, -2048;
	// begin inline asm
	ld.global.nc.u32 %r170, [%rd58];
	// end inline asm
	min.s32 	%r177, %r169, %r175;
	max.s32 	%r178, %r176, %r170;
	add.s64 	%rd59, %rd78, -4;
	// begin inline asm
	ld.global.nc.u32 %r171, [%rd59];
	// end inline asm
	// begin inline asm
	ld.global.nc.u32 %r172, [%rd78];
	// end inline asm
	min.s32 	%r536, %r171, %r177;
	max.s32 	%r537, %r178, %r172;
	add.s32 	%r527, %r527, 1024;
	add.s64 	%rd78, %rd78, 8192;
	add.s32 	%r532, %r532, 1024;
	setp.lt.s32 	%p11, %r527, %r54;
	@%p11 bra 	$L__BB6_32;
$L__BB6_33:
	// begin inline asm
	mov.u32 %r179, %laneid;
	// end inline asm
	mov.b32 	%r187, 1;
	mov.b32 	%r228, 31;
	mov.b32 	%r229, -1;
	// begin inline asm
	shfl.sync.down.b32 %r180, %r536, %r187, %r228, %r229;
	// end inline asm
	// begin inline asm
	shfl.sync.down.b32 %r185, %r537, %r187, %r228, %r229;
	// end inline asm
	setp.gt.s32 	%p12, %r179, 30;
	min.s32 	%r230, %r180, %r536;
	max.s32 	%r231, %r537, %r185;
	selp.b32 	%r191, %r536, %r230, %p12;
	selp.b32 	%r196, %r537, %r231, %p12;
	mov.b32 	%r197, 2;
	// begin inline asm
	shfl.sync.down.b32 %r190, %r191, %r197, %r228, %r229;
	// end inline asm
	// begin inline asm
	shfl.sync.down.b32 %r195, %r196, %r197, %r228, %r229;
	// end inline asm
	setp.gt.s32 	%p13, %r179, 29;
	min.s32 	%r232, %r190, %r191;
	max.s32 	%r233, %r196, %r195;
	selp.b32 	%r201, %r191, %r232, %p13;
	selp.b32 	%r206, %r196, %r233, %p13;
	mov.b32 	%r207, 4;
	// begin inline asm
	shfl.sync.down.b32 %r200, %r201, %r207, %r228, %r229;
	// end inline asm
	// begin inline asm
	shfl.sync.down.b32 %r205, %r206, %r207, %r228, %r229;
	// end inline asm
	setp.gt.s32 	%p14, %r179, 27;
	min.s32 	%r234, %r200, %r201;
	max.s32 	%r235, %r206, %r205;
	selp.b32 	%r211, %r201, %r234, %p14;
	selp.b32 	%r216, %r206, %r235, %p14;
	mov.b32 	%r217, 8;
	// begin inline asm
	shfl.sync.down.b32 %r210, %r211, %r217, %r228, %r229;
	// end inline asm
	// begin inline asm
	shfl.sync.down.b32 %r215, %r216, %r217, %r228, %r229;
	// end inline asm
	setp.gt.s32 	%p15, %r179, 23;
	min.s32 	%r236, %r210, %r211;
	max.s32 	%r237, %r216, %r215;
	selp.b32 	%r221, %r211, %r236, %p15;
	selp.b32 	%r226, %r216, %r237, %p15;
	mov.b32 	%r227, 16;
	// begin inline asm
	shfl.sync.down.b32 %r220, %r221, %r227, %r228, %r229;
	// end inline asm
	// begin inline asm
	shfl.sync.down.b32 %r225, %r226, %r227, %r228, %r229;
	// end inline asm
	setp.gt.s32 	%p16, %r179, 15;
	min.s32 	%r84, %r220, %r221;
	max.s32 	%r85, %r226, %r225;
	selp.b32 	%r539, %r221, %r84, %p16;
	selp.b32 	%r538, %r226, %r85, %p16;
	setp.ne.s32 	%p17, %r179, 0;
	@%p17 bra 	$L__BB6_35;
	shr.u32 	%r238, %r41, 2;
	and.b32  	%r239, %r238, 248;
	mov.u32 	%r240, _ZZN3cub18CUB_300001_SM_10006detail6reduce28DeviceReduceSingleTileKernelINS2_10policy_hubI11minmax_pairIiEy16minmax_binary_opIiEE10Policy1000EPS6_SB_iS8_S6_S6_N4cuda3std3__410__identityEEEvT0_T1_T2_T3_T4_T6_E12temp_storage;
	add.s32 	%r241, %r240, %r239;
	st.shared.u32 	[%r241+8], %r84;
	st.shared.u32 	[%r241+12], %r85;
$L__BB6_35:
	bar.sync 	0;
	setp.ne.s32 	%p18, %r41, 0;
	@%p18 bra 	$L__BB6_37;
	ld.shared.u32 	%r242, [_ZZN3cub18CUB_300001_SM_10006detail6reduce28DeviceReduceSingleTileKernelINS2_10policy_hubI11minmax_pairIiEy16minmax_binary_opIiEE10Policy1000EPS6_SB_iS8_S6_S6_N4cuda3std3__410__identityEEEvT0_T1_T2_T3_T4_T6_E12temp_storage+16];
	ld.shared.u32 	%r243, [_ZZN3cub18CUB_300001_SM_10006detail6reduce28DeviceReduceSingleTileKernelINS2_10policy_hubI11minmax_pairIiEy16minmax_binary_opIiEE10Policy1000EPS6_SB_iS8_S6_S6_N4cuda3std3__410__identityEEEvT0_T1_T2_T3_T4_T6_E12temp_storage+20];
	min.s32 	%r244, %r242, %r539;
	max.s32 	%r245, %r538, %r243;
	ld.shared.u32 	%r246, [_ZZN3cub18CUB_300001_SM_10006detail6reduce28DeviceReduceSingleTileKernelINS2_10policy_hubI11minmax_pairIiEy16minmax_binary_opIiEE10Policy1000EPS6_SB_iS8_S6_S6_N4cuda3std3__410__identityEEEvT0_T1_T2_T3_T4_T6_E12temp_storage+24];
	ld.shared.u32 	%r247, [_ZZN3cub18CUB_300001_SM_10006detail6reduce28DeviceReduceSingleTileKernelINS2_10policy_hubI11minmax_pairIiEy16minmax_binary_opIiEE10Policy1000EPS6_SB_iS8_S6_S6_N4cuda3std3__410__identityEEEvT0_T1_T2_T3_T4_T6_E12temp_storage+28];
	min.s32 	%r248, %r246, %r244;
	max.s32 	%r249, %r245, %r247;
	ld.shared.u32 	%r250, [_ZZN3cub18CUB_300001_SM_10006detail6reduce28DeviceReduceSingleTileKernelINS2_10policy_hubI11minmax_pairIiEy16minmax_binary_opIiEE10Policy1000EPS6_SB_iS8_S6_S6_N4cuda3std3__410__identityEEEvT0_T1_T2_T3_T4_T6_E12temp_storage+32];
	ld.shared.u32 	%r251, [_ZZN3cub18CUB_300001_SM_10006detail6reduce28DeviceReduceSingleTileKernelINS2_10policy_hubI11minmax_pairIiEy16minmax_binary_opIiEE10Policy1000EPS6_SB_iS8_S6_S6_N4cuda3std3__410__identityEEEvT0_T1_T2_T3_T4_T6_E12temp_storage+36];
	min.s32 	%r252, %r250, %r248;
	max.s32 	%r253, %r249, %r251;
	ld.shared.u32 	%r254, [_ZZN3cub18CUB_300001_SM_10006detail6reduce28DeviceReduceSingleTileKernelINS2_10policy_hubI11minmax_pairIiEy16minmax_binary_opIiEE10Policy1000EPS6_SB_iS8_S6_S6_N4cuda3std3__410__identityEEEvT0_T1_T2_T3_T4_T6_E12temp_storage+40];
	ld.shared.u32 	%r255, [_ZZN3cub18CUB_300001_SM_10006detail6reduce28DeviceReduceSingleTileKernelINS2_10policy_hubI11minmax_pairIiEy16minmax_binary_opIiEE10Policy1000EPS6_SB_iS8_S6_S6_N4cuda3std3__410__identityEEEvT0_T1_T2_T3_T4_T6_E12temp_storage+44];
	min.s32 	%r256, %r254, %r252;
	max.s32 	%r257, %r253, %r255;
	ld.shared.u32 	%r258, [_ZZN3cub18CUB_300001_SM_10006detail6reduce28DeviceReduceSingleTileKernelINS2_10policy_hubI11minmax_pairIiEy16minmax_binary_opIiEE10Policy1000EPS6_SB_iS8_S6_S6_N4cuda3std3__410__identityEEEvT0_T1_T2_T3_T4_T6_E12temp_storage+48];
	ld.shared.u32 	%r259, [_ZZN3cub18CUB_300001_SM_10006detail6reduce28DeviceReduceSingleTileKernelINS2_10policy_hubI11minmax_pairIiEy16minmax_binary_opIiEE10Policy1000EPS6_SB_iS8_S6_S6_N4cuda3std3__410__identityEEEvT0_T1_T2_T3_T4_T6_E12temp_storage+52];
	min.s32 	%r260, %r258, %r256;
	max.s32 	%r261, %r257, %r259;
	ld.shared.u32 	%r262, [_ZZN3cub18CUB_300001_SM_10006detail6reduce28DeviceReduceSingleTileKernelINS2_10policy_hubI11minmax_pairIiEy16minmax_binary_opIiEE10Policy1000EPS6_SB_iS8_S6_S6_N4cuda3std3__410__identityEEEvT0_T1_T2_T3_T4_T6_E12temp_storage+56];
	ld.shared.u32 	%r263, [_ZZN3cub18CUB_300001_SM_10006detail6reduce28DeviceReduceSingleTileKernelINS2_10policy_hubI11minmax_pairIiEy16minmax_binary_opIiEE10Policy1000EPS6_SB_iS8_S6_S6_N4cuda3std3__410__identityEEEvT0_T1_T2_T3_T4_T6_E12temp_storage+60];
	min.s32 	%r264, %r262, %r260;
	max.s32 	%r265, %r261, %r263;
	ld.shared.u32 	%r266, [_ZZN3cub18CUB_300001_SM_10006detail6reduce28DeviceReduceSingleTileKernelINS2_10policy_hubI11minmax_pairIiEy16minmax_binary_opIiEE10Policy1000EPS6_SB_iS8_S6_S6_N4cuda3std3__410__identityEEEvT0_T1_T2_T3_T4_T6_E12temp_storage+64];
	ld.shared.u32 	%r267, [_ZZN3cub18CUB_300001_SM_10006detail6reduce28DeviceReduceSingleTileKernelINS2_10policy_hubI11minmax_pairIiEy16minmax_binary_opIiEE10Policy1000EPS6_SB_iS8_S6_S6_N4cuda3std3__410__identityEEEvT0_T1_T2_T3_T4_T6_E12temp_storage+68];
	min.s32 	%r539, %r266, %r264;
	max.s32 	%r538, %r265, %r267;
$L__BB6_37:
	mov.u32 	%r495, %tid.x;
	setp.ne.s32 	%p48, %r495, 0;
	@%p48 bra 	$L__BB6_39;
	min.s32 	%r496, %r539, %r93;
	max.s32 	%r497, %r94, %r538;
	st.global.u32 	[%rd1], %r496;
	st.global.u32 	[%rd1+4], %r497;
$L__BB6_39:
	ret;

}


// ===== COMPILED SASS (sm_100) =====

	.target	sm_100

	.elftype	@"ET_EXEC"


//--------------------- .note.nv.tkinfo           --------------------------
	.section	.note.nv.tkinfo,"",@"SHT_NOTE"
	.sectionflags	@"SHF_NOTE_NV_TKINFO"
	.tkinfo
        /*0018*/ 	.word	0x00000002
        /*0030*/ 	.string	""
        /*0030*/ 	.string	"ptxas"
        /*0030*/ 	.string	"Cuda compilation tools, release 13.0, V13.0.88"
        /*0030*/ 	.string	"Build cuda_13.0.r13.0/compiler.36424714_0"
        /*0030*/ 	.string	"-arch sm_100 -m 64 "



//--------------------- .note.nv.cuinfo           --------------------------
	.section	.note.nv.cuinfo,"",@"SHT_NOTE"
	.sectionflags	@"SHF_NOTE_NV_CUINFO"
        /*0018*/ 	.short	0x0002
        /*001a*/ 	.short	0x0064
        /*001c*/ 	.short	0x0082
	.zero		2


//--------------------- .nv.info                  --------------------------
	.section	.nv.info,"",@"SHT_CUDA_INFO"
	.align	4


	//----- nvinfo : EIATTR_REGCOUNT
	.align		4
        /*0000*/ 	.byte	0x04, 0x2f
        /*0002*/ 	.short	(.L_46 - .L_45)
	.align		4
.L_45:
        /*0004*/ 	.word	index@(_ZN3cub18CUB_300001_SM_10006detail11EmptyKernelIvEEvv)
        /*0008*/ 	.word	0x00000004


	//----- nvinfo : EIATTR_FRAME_SIZE
	.align		4
.L_46:
        /*000c*/ 	.byte	0x04, 0x11
        /*000e*/ 	.short	(.L_48 - .L_47)
	.align		4
.L_47:
        /*0010*/ 	.word	index@(_ZN3cub18CUB_300001_SM_10006detail11EmptyKernelIvEEvv)
        /*0014*/ 	.word	0x00000000


	//----- nvinfo : EIATTR_REGCOUNT
	.align		4
.L_48:
        /*0018*/ 	.byte	0x04, 0x2f
        /*001a*/ 	.short	(.L_50 - .L_49)
	.align		4
.L_49:
        /*001c*/ 	.word	index@(_ZN3cub18CUB_300001_SM_10006detail6reduce28DeviceReduceSingleTileKernelINS2_10policy_hubI11minmax_pairIiEj16minmax_binary_opIiEE10Policy1000EN6thrust24THRUST_300001_SM_1000_NS6detail15normal_iteratorINSC_10device_ptrIiEEEEPS6_jS8_S6_S6_15minmax_unary_opIiEEEvT0_T1_T2_T3_T4_T6_)
        /*0020*/ 	.word	0x00000020


	//----- nvinfo : EIATTR_FRAME_SIZE
	.align		4
.L_50:
        /*0024*/ 	.byte	0x04, 0x11
        /*0026*/ 	.short	(.L_52 - .L_51)
	.align		4
.L_51:
        /*0028*/ 	.word	index@(_ZN3cub18CUB_300001_SM_10006detail6reduce28DeviceReduceSingleTileKernelINS2_10policy_hubI11minmax_pairIiEj16minmax_binary_opIiEE10Policy1000EN6thrust24THRUST_300001_SM_1000_NS6detail15normal_iteratorINSC_10device_ptrIiEEEEPS6_jS8_S6_S6_15minmax_unary_opIiEEEvT0_T1_T2_T3_T4_T6_)
        /*002c*/ 	.word	0x00000000


	//----- nvinfo : EIATTR_REGCOUNT
	.align		4
.L_52:
        /*0030*/ 	.byte	0x04, 0x2f
        /*0032*/ 	.short	(.L_54 - .L_53)
	.align		4
.L_53:
        /*0034*/ 	.word	index@(_ZN3cub18CUB_300001_SM_10006detail6reduce18DeviceReduceKernelINS2_10policy_hubI11minmax_pairIiEj16minmax_binary_opIiEE10Policy1000EN6thrust24THRUST_300001_SM_1000_NS6detail15normal_iteratorINSC_10device_ptrIiEEEEjS8_S6_15minmax_unary_opIiEEEvT0_PT3_T1_NS0_13GridEvenShareISN_EET2_T4_)
        /*0038*/ 	.word	0x00000020


	//----- nvinfo : EIATTR_FRAME_SIZE
	.align		4
.L_54:
        /*003c*/ 	.byte	0x04, 0x11
        /*003e*/ 	.short	(.L_56 - .L_55)
	.align		4
.L_55:
        /*0040*/ 	.word	index@(_ZN3cub18CUB_300001_SM_10006detail6reduce18DeviceReduceKernelINS2_10policy_hubI11minmax_pairIiEj16minmax_binary_opIiEE10Policy1000EN6thrust24THRUST_300001_SM_1000_NS6detail15normal_iteratorINSC_10device_ptrIiEEEEjS8_S6_15minmax_unary_opIiEEEvT0_PT3_T1_NS0_13GridEvenShareISN_EET2_T4_)
        /*0044*/ 	.word	0x00000000


	//----- nvinfo : EIATTR_REGCOUNT
	.align		4
.L_56:
        /*0048*/ 	.byte	0x04, 0x2f
        /*004a*/ 	.short	(.L_58 - .L_57)
	.align		4
.L_57:
        /*004c*/ 	.word	index@(_ZN3cub18CUB_300001_SM_10006detail6reduce28DeviceReduceSingleTileKernelINS2_10policy_hubI11minmax_pairIiEj16minmax_binary_opIiEE10Policy1000EPS6_SB_iS8_S6_S6_N4cuda3std3__410__identityEEEvT0_T1_T2_T3_T4_T6_)
        /*0050*/ 	.word	0x0000002e


	//----- nvinfo : EIATTR_FRAME_SIZE
	.align		4
.L_58:
        /*0054*/ 	.byte	0x04, 0x11
        /*0056*/ 	.short	(.L_60 - .L_59)
	.align		4
.L_59:
        /*0058*/ 	.word	index@(_ZN3cub18CUB_300001_SM_10006detail6reduce28DeviceReduceSingleTileKernelINS2_10policy_hubI11minmax_pairIiEj16minmax_binary_opIiEE10Policy1000EPS6_SB_iS8_S6_S6_N4cuda3std3__410__identityEEEvT0_T1_T2_T3_T4_T6_)
        /*005c*/ 	.word	0x00000000


	//----- nvinfo : EIATTR_REGCOUNT
	.align		4
.L_60:
        /*0060*/ 	.byte	0x04, 0x2f
        /*0062*/ 	.short	(.L_62 - .L_61)
	.align		4
.L_61:
        /*0064*/ 	.word	index@(_ZN3cub18CUB_300001_SM_10006detail6reduce28DeviceReduceSingleTileKernelINS2_10policy_hubI11minmax_pairIiEy16minmax_binary_opIiEE10Policy1000EN6thrust24THRUST_300001_SM_1000_NS6detail15normal_iteratorINSC_10device_ptrIiEEEEPS6_yS8_S6_S6_15minmax_unary_opIiEEEvT0_T1_T2_T3_T4_T6_)
        /*0068*/ 	.word	0x0000001e


	//----- nvinfo : EIATTR_FRAME_SIZE
	.align		4
.L_62:
        /*006c*/ 	.byte	0x04, 0x11
        /*006e*/ 	.short	(.L_64 - .L_63)
	.align		4
.L_63:
        /*0070*/ 	.word	index@(_ZN3cub18CUB_300001_SM_10006detail6reduce28DeviceReduceSingleTileKernelINS2_10policy_hubI11minmax_pairIiEy16minmax_binary_opIiEE10Policy1000EN6thrust24THRUST_300001_SM_1000_NS6detail15normal_iteratorINSC_10device_ptrIiEEEEPS6_yS8_S6_S6_15minmax_unary_opIiEEEvT0_T1_T2_T3_T4_T6_)
        /*0074*/ 	.word	0x00000000


	//----- nvinfo : EIATTR_REGCOUNT
	.align		4
.L_64:
        /*0078*/ 	.byte	0x04, 0x2f
        /*007a*/ 	.short	(.L_66 - .L_65)
	.align		4
.L_65:
        /*007c*/ 	.word	index@(_ZN3cub18CUB_300001_SM_10006detail6reduce18DeviceReduceKernelINS2_10policy_hubI11minmax_pairIiEy16minmax_binary_opIiEE10Policy1000EN6thrust24THRUST_300001_SM_1000_NS6detail15normal_iteratorINSC_10device_ptrIiEEEEyS8_S6_15minmax_unary_opIiEEEvT0_PT3_T1_NS0_13GridEvenShareISN_EET2_T4_)
        /*0080*/ 	.word	0x0000001f


	//----- nvinfo : EIATTR_FRAME_SIZE
	.align		4
.L_66:
        /*0084*/ 	.byte	0x04, 0x11
        /*0086*/ 	.short	(.L_68 - .L_67)
	.align		4
.L_67:
        /*0088*/ 	.word	index@(_ZN3cub18CUB_300001_SM_10006detail6reduce18DeviceReduceKernelINS2_10policy_hubI11minmax_pairIiEy16minmax_binary_opIiEE10Policy1000EN6thrust24THRUST_300001_SM_1000_NS6detail15normal_iteratorINSC_10device_ptrIiEEEEyS8_S6_15minmax_unary_opIiEEEvT0_PT3_T1_NS0_13GridEvenShareISN_EET2_T4_)
        /*008c*/ 	.word	0x00000000


	//----- nvinfo : EIATTR_REGCOUNT
	.align		4
.L_68:
        /*0090*/ 	.byte	0x04, 0x2f
        /*0092*/ 	.short	(.L_70 - .L_69)
	.align		4
.L_69:
        /*0094*/ 	.word	index@(_ZN3cub18CUB_300001_SM_10006detail6reduce28DeviceReduceSingleTileKernelINS2_10policy_hubI11minmax_pairIiEy16minmax_binary_opIiEE10Policy1000EPS6_SB_iS8_S6_S6_N4cuda3std3__410__identityEEEvT0_T1_T2_T3_T4_T6_)
        /*0098*/ 	.word	0x0000002e


	//----- nvinfo : EIATTR_FRAME_SIZE
	.align		4
.L_70:
        /*009c*/ 	.byte	0x04, 0x11
        /*009e*/ 	.short	(.L_72 - .L_71)
	.align		4
.L_71:
        /*00a0*/ 	.word	index@(_ZN3cub18CUB_300001_SM_10006detail6reduce28DeviceReduceSingleTileKernelINS2_10policy_hubI11minmax_pairIiEy16minmax_binary_opIiEE10Policy1000EPS6_SB_iS8_S6_S6_N4cuda3std3__410__identityEEEvT0_T1_T2_T3_T4_T6_)
        /*00a4*/ 	.word	0x00000000


	//----- nvinfo : EIATTR_MIN_STACK_SIZE
	.align		4
.L_72:
        /*00a8*/ 	.byte	0x04, 0x12
        /*00aa*/ 	.short	(.L_74 - .L_73)
	.align		4
.L_73:
        /*00ac*/ 	.word	index@(_ZN3cub18CUB_300001_SM_10006detail6reduce28DeviceReduceSingleTileKernelINS2_10policy_hubI11minmax_pairIiEy16minmax_binary_opIiEE10Policy1000EPS6_SB_iS8_S6_S6_N4cuda3std3__410__identityEEEvT0_T1_T2_T3_T4_T6_)
        /*00b0*/ 	.word	0x00000000


	//----- nvinfo : EIATTR_MIN_STACK_SIZE
	.align		4
.L_74:
        /*00b4*/ 	.byte	0x04, 0x12
        /*00b6*/ 	.short	(.L_76 - .L_75)
	.align		4
.L_75:
        /*00b8*/ 	.word	index@(_ZN3cub18CUB_300001_SM_10006detail6reduce18DeviceReduceKernelINS2_10policy_hubI11minmax_pairIiEy16minmax_binary_opIiEE10Policy1000EN6thrust24THRUST_300001_SM_1000_NS6detail15normal_iteratorINSC_10device_ptrIiEEEEyS8_S6_15minmax_unary_opIiEEEvT0_PT3_T1_NS0_13GridEvenShareISN_EET2_T4_)
        /*00bc*/ 	.word	0x00000000


	//----- nvinfo : EIATTR_MIN_STACK_SIZE
	.align		4
.L_76:
        /*00c0*/ 	.byte	0x04, 0x12
        /*00c2*/ 	.short	(.L_78 - .L_77)
	.align		4
.L_77:
        /*00c4*/ 	.word	index@(_ZN3cub18CUB_300001_SM_10006detail6reduce28DeviceReduceSingleTileKernelINS2_10policy_hubI11minmax_pairIiEy16minmax_binary_opIiEE10Policy1000EN6thrust24THRUST_300001_SM_1000_NS6detail15normal_iteratorINSC_10device_ptrIiEEEEPS6_yS8_S6_S6_15minmax_unary_opIiEEEvT0_T1_T2_T3_T4_T6_)
        /*00c8*/ 	.word	0x00000000


	//----- nvinfo : EIATTR_MIN_STACK_SIZE
	.align		4
.L_78:
        /*00cc*/ 	.byte	0x04, 0x12
        /*00ce*/ 	.short	(.L_80 - .L_79)
	.align		4
.L_79:
        /*00d0*/ 	.word	index@(_ZN3cub18CUB_300001_SM_10006detail6reduce28DeviceReduceSingleTileKernelINS2_10policy_hubI11minmax_pairIiEj16minmax_binary_opIiEE10Policy1000EPS6_SB_iS8_S6_S6_N4cuda3std3__410__identityEEEvT0_T1_T2_T3_T4_T6_)
        /*00d4*/ 	.word	0x00000000


	//----- nvinfo : EIATTR_MIN_STACK_SIZE
	.align		4
.L_80:
        /*00d8*/ 	.byte	0x04, 0x12
        /*00da*/ 	.short	(.L_82 - .L_81)
	.align		4
.L_81:
        /*00dc*/ 	.word	index@(_ZN3cub18CUB_300001_SM_10006detail6reduce18DeviceReduceKernelINS2_10policy_hubI11minmax_pairIiEj16minmax_binary_opIiEE10Policy1000EN6thrust24THRUST_300001_SM_1000_NS6detail15normal_iteratorINSC_10device_ptrIiEEEEjS8_S6_15minmax_unary_opIiEEEvT0_PT3_T1_NS0_13GridEvenShareISN_EET2_T4_)
        /*00e0*/ 	.word	0x00000000


	//----- nvinfo : EIATTR_MIN_STACK_SIZE
	.align		4
.L_82:
        /*00e4*/ 	.byte	0x04, 0x12
        /*00e6*/ 	.short	(.L_84 - .L_83)
	.align		4
.L_83:
        /*00e8*/ 	.word	index@(_ZN3cub18CUB_300001_SM_10006detail6reduce28DeviceReduceSingleTileKernelINS2_10policy_hubI11minmax_pairIiEj16minmax_binary_opIiEE10Policy1000EN6thrust24THRUST_300001_SM_1000_NS6detail15normal_iteratorINSC_10device_ptrIiEEEEPS6_jS8_S6_S6_15minmax_unary_opIiEEEvT0_T1_T2_T3_T4_T6_)
        /*00ec*/ 	.word	0x00000000


	//----- nvinfo : EIATTR_MIN_STACK_SIZE
	.align		4
.L_84:
        /*00f0*/ 	.byte	0x04, 0x12
        /*00f2*/ 	.short	(.L_86 - .L_85)
	.align		4
.L_85:
        /*00f4*/ 	.word	index@(_ZN3cub18CUB_300001_SM_10006detail11EmptyKernelIvEEvv)
        /*00f8*/ 	.word	0x00000000
.L_86:


//--------------------- .nv.compat                --------------------------
	.section	.nv.compat,"",@"SHT_CUDA_COMPAT_INFO"
	.align	4
        /*0000*/ 	.byte	0x02, 0x09, 0x00, 0x00, 0x02, 0x02, 0x01, 0x00, 0x02, 0x05, 0x05, 0x00, 0x03, 0x07, 0x01, 0x01
        /*0010*/ 	.byte	0x02, 0x03, 0x00, 0x00, 0x02, 0x06, 0x01, 0x00, 0x04, 0x0b, 0x08, 0x00, 0x09, 0x00, 0x00, 0x00
        /*0020*/ 	.byte	0x00, 0x00, 0x00, 0x00


//--------------------- .nv.info._ZN3cub18CUB_300001_SM_10006detail6reduce28DeviceReduceSingleTileKernelINS2_10policy_hubI11minmax_pairIiEy16minmax_binary_opIiEE10Policy1000EPS6_SB_iS8_S6_S6_N4cuda3std3__410__identityEEEvT0_T1_T2_T3_T4_T6_ --------------------------
	.section	.nv.info._ZN3cub18CUB_300001_SM_10006detail6reduce28DeviceReduceSingleTileKernelINS2_10policy_hubI11minmax_pairIiEy16minmax_binary_opIiEE10Policy1000EPS6_SB_iS8_S6_S6_N4cuda3std3__410__identityEEEvT0_T1_T2_T3_T4_T6_,"",@"SHT_CUDA_INFO"
	.sectionflags	@""
	.align	4


	//----- nvinfo : EIATTR_CUDA_API_VERSION
	.align		4
        /*0000*/ 	.byte	0x04, 0x37
        /*0002*/ 	.short	(.L_88 - .L_87)
.L_87:
        /*0004*/ 	.word	0x00000082


	//----- nvinfo : EIATTR_KPARAM_INFO
	.align		4
.L_88:
        /*0008*/ 	.byte	0x04, 0x17
        /*000a*/ 	.short	(.L_90 - .L_89)
.L_89:
        /*000c*/ 	.word	0x00000000
        /*0010*/ 	.short	0x0005
        /*0012*/ 	.short	0x0020
        /*0014*/ 	.byte	0x00, 0xf0, 0x05, 0x00


	//----- nvinfo : EIATTR_KPARAM_INFO
	.align		4
.L_90:
        /*0018*/ 	.byte	0x04, 0x17
        /*001a*/ 	.short	(.L_92 - .L_91)
.L_91:
        /*001c*/ 	.word	0x00000000
        /*0020*/ 	.short	0x0004
        /*0022*/ 	.short	0x0018
        /*0024*/ 	.byte	0x00, 0xf0, 0x21, 0x00


	//----- nvinfo : EIATTR_KPARAM_INFO
	.align		4
.L_92:
        /*0028*/ 	.byte	0x04, 0x17
        /*002a*/ 	.short	(.L_94 - .L_93)
.L_93:
        /*002c*/ 	.word	0x00000000
        /*0030*/ 	.short	0x0003
        /*0032*/ 	.short	0x0014
        /*0034*/ 	.byte	0x00, 0xf0, 0x05, 0x00


	//----- nvinfo : EIATTR_KPARAM_INFO
	.align		4
.L_94:
        /*0038*/ 	.byte	0x04, 0x17
        /*003a*/ 	.short	(.L_96 - .L_95)
.L_95:
        /*003c*/ 	.word	0x00000000
        /*0040*/ 	.short	0x0002
        /*0042*/ 	.short	0x0010
        /*0044*/ 	.byte	0x00, 0xf0, 0x11, 0x00


	//----- nvinfo : EIATTR_KPARAM_INFO
	.align		4
.L_96:
        /*0048*/ 	.byte	0x04, 0x17
        /*004a*/ 	.short	(.L_98 - .L_97)
.L_97:
        /*004c*/ 	.word	0x00000000
        /*0050*/ 	.short	0x0001
        /*0052*/ 	.short	0x0008
        /*0054*/ 	.byte	0x00, 0xf5, 0x21, 0x00


	//----- nvinfo : EIATTR_KPARAM_INFO
	.align		4
.L_98:
        /*0058*/ 	.byte	0x04, 0x17
        /*005a*/ 	.short	(.L_100 - .L_99)
.L_99:
        /*005c*/ 	.word	0x00000000
        /*0060*/ 	.short	0x0000
        /*0062*/ 	.short	0x0000
        /*0064*/ 	.byte	0x00, 0xf5, 0x21, 0x00


	//----- nvinfo : EIATTR_SPARSE_MMA_MASK
	.align		4
.L_100:
        /*0068*/ 	.byte	0x03, 0x50
        /*006a*/ 	.short	0x0000


	//----- nvinfo : EIATTR_MAXREG_COUNT
	.align		4
        /*006c*/ 	.byte	0x03, 0x1b
        /*006e*/ 	.short	0x00ff


	//----- nvinfo : EIATTR_NUM_BARRIERS
	.align		4
        /*0070*/ 	.byte	0x02, 0x4c
        /*0072*/ 	.byte	0x01
	.zero		1


	//----- nvinfo : EIATTR_MERCURY_ISA_VERSION
	.align		4
        /*0074*/ 	.byte	0x03, 0x5f
        /*0076*/ 	.short	0x0101


	//----- nvinfo : EIATTR_COOP_GROUP_MASK_REGIDS
	.align		4
        /*0078*/ 	.byte	0x04, 0x29
        /*007a*/ 	.short	(.L_102 - .L_101)


	//   ....[0]....
.L_101:
        /*007c*/ 	.word	0xffffffff


	//   ....[1]....
        /*0080*/ 	.word	0xffffffff


	//   ....[2]....
        /*0084*/ 	.word	0xffffffff


	//   ....[3]....
        /*0088*/ 	.word	0xffffffff


	//   ....[4]....
        /*008c*/ 	.word	0xffffffff


	//   ....[5]....
        /*0090*/ 	.word	0xffffffff


	//   ....[6]....
        /*0094*/ 	.word	0xffffffff


	//   ....[7]....
        /*0098*/ 	.word	0xffffffff


	//   ....[8]....
        /*009c*/ 	.word	0xffffffff


	//   ....[9]....
        /*00a0*/ 	.word	0xffffffff


	//   ....[10]....
        /*00a4*/ 	.word	0xffffffff


	//   ....[11]....
        /*00a8*/ 	.word	0xffffffff


	//   ....[12]....
        /*00ac*/ 	.word	0xffffffff


	//   ....[13]....
        /*00b0*/ 	.word	0xffffffff


	//   ....[14]....
        /*00b4*/ 	.word	0xffffffff


	//   ....[15]....
        /*00b8*/ 	.word	0xffffffff


	//   ....[16]....
        /*00bc*/ 	.word	0xffffffff


	//   ....[17]....
        /*00c0*/ 	.word	0xffffffff


	//   ....[18]....
        /*00c4*/ 	.word	0xffffffff


	//   ....[19]....
        /*00c8*/ 	.word	0xffffffff


	//   ....[20]....
        /*00cc*/ 	.word	0xffffffff


	//   ....[21]....
        /*00d0*/ 	.word	0xffffffff


	//   ....[22]....
        /*00d4*/ 	.word	0xffffffff


	//   ....[23]....
        /*00d8*/ 	.word	0xffffffff


	//   ....[24]....
        /*00dc*/ 	.word	0xffffffff


	//   ....[25]....
        /*00e0*/ 	.word	0xffffffff


	//   ....[26]....
        /*00e4*/ 	.word	0xffffffff


	//   ....[27]....
        /*00e8*/ 	.word	0xffffffff


	//   ....[28]....
        /*00ec*/ 	.word	0xffffffff


	//   ....[29]....
        /*00f0*/ 	.word	0xffffffff


	//----- nvinfo : EIATTR_COOP_GROUP_INSTR_OFFSETS
	.align		4
.L_102:
        /*00f4*/ 	.byte	0x04, 0x28
        /*00f6*/ 	.short	(.L_104 - .L_103)


	//   ....[0]....
.L_103:
        /*00f8*/ 	.word	0x00000b40


	//   ....[1]....
        /*00fc*/ 	.word	0x00000b50


	//   ....[2]....
        /*0100*/ 	.word	0x00000bc0


	//   ....[3]....
        /*0104*/ 	.word	0x00000be0


	//   ....[4]....
        /*0108*/ 	.word	0x00000c50


	//   ....[5]....
        /*010c*/ 	.word	0x00000c70


	//   ....[6]....
        /*0110*/ 	.word	0x00000cc0


	//   ....[7]....
        /*0114*/ 	.word	0x00000ce0


	//   ....[8]....
        /*0118*/ 	.word	0x00000d10


	//   ....[9]....
        /*011c*/ 	.word	0x00000d30


	//   ....[10]....
        /*0120*/ 	.word	0x00000f30


	//   ....[11]....
        /*0124*/ 	.word	0x00000f40


	//   ....[12]....
        /*0128*/ 	.word	0x00000fc0


	//   ....[13]....
        /*012c*/ 	.word	0x00000ff0


	//   ....[14]....
        /*0130*/ 	.word	0x00001030


	//   ....[15]....
        /*0134*/ 	.word	0x00001060


	//   ....[16]....
        /*0138*/ 	.word	0x00001090


	//   ....[17]....
        /*013c*/ 	.word	0x000010c0


	//   ....[18]....
        /*0140*/ 	.word	0x000010f0


	//   ....[19]....
        /*0144*/ 	.word	0x00001120


	//   ....[20]....
        /*0148*/ 	.word	0x00002240


	//   ....[21]....
        /*014c*/ 	.word	0x00002250


	//   ....[22]....
        /*0150*/ 	.word	0x000022d0


	//   ....[23]....
        /*0154*/ 	.word	0x000022f0


	//   ....[24]....
        /*0158*/ 	.word	0x00002330


	//   ....[25]....
        /*015c*/ 	.word	0x00002360


	//   ....[26]....
        /*0160*/ 	.word	0x000023a0


	//   ....[27]....
        /*0164*/ 	.word	0x000023c0


	//   ....[28]....
        /*0168*/ 	.word	0x000023f0


	//   ....[29]....
        /*016c*/ 	.word	0x00002410


	//----- nvinfo : EIATTR_VRC_CTA_INIT_COUNT
	.align		4
.L_104:
        /*0170*/ 	.byte	0x02, 0x4a
	.zero		1
	.zero		1


	//----- nvinfo : EIATTR_EXIT_INSTR_OFFSETS
	.align		4
        /*0174*/ 	.byte	0x04, 0x1c
        /*0176*/ 	.short	(.L_106 - .L_105)


	//   ....[0]....
.L_105:
        /*0178*/ 	.word	0x00000080


	//   ....[1]....
        /*017c*/ 	.word	0x000000d0


	//   ....[2]....
        /*0180*/ 	.word	0x000025a0


	//   ....[3]....
        /*0184*/ 	.word	0x00002610


	//----- nvinfo : EIATTR_MAX_THREADS
	.align		4
.L_106:
        /*0188*/ 	.byte	0x04, 0x05
        /*018a*/ 	.short	(.L_108 - .L_107)
.L_107:
        /*018c*/ 	.word	0x00000100
        /*0190*/ 	.word	0x00000001
        /*0194*/ 	.word	0x00000001


	//----- nvinfo : EIATTR_CRS_STACK_SIZE
	.align		4
.L_108:
        /*0198*/ 	.byte	0x04, 0x1e
        /*019a*/ 	.short	(.L_110 - .L_109)
.L_109:
        /*019c*/ 	.word	0x00000000


	//----- nvinfo : EIATTR_CBANK_PARAM_SIZE
	.align		4
.L_110:
        /*01a0*/ 	.byte	0x03, 0x19
        /*01a2*/ 	.short	0x0021


	//----- nvinfo : EIATTR_PARAM_CBANK
	.align		4
        /*01a4*/ 	.byte	0x04, 0x0a
        /*01a6*/ 	.short	(.L_112 - .L_111)
	.align		4
.L_111:
        /*01a8*/ 	.word	index@(.nv.constant0._ZN3cub18CUB_300001_SM_10006detail6reduce28DeviceReduceSingleTileKernelINS2_10policy_hubI11minmax_pairIiEy16minmax_binary_opIiEE10Policy1000EPS6_SB_iS8_S6_S6_N4cuda3std3__410__identityEEEvT0_T1_T2_T3_T4_T6_)
        /*01ac*/ 	.short	0x0380
        /*01ae*/ 	.short	0x0021


	//----- nvinfo : EIATTR_SW_WAR
	.align		4
.L_112:
        /*01b0*/ 	.byte	0x04, 0x36
        /*01b2*/ 	.short	(.L_114 - .L_113)
.L_113:
        /*01b4*/ 	.word	0x00000008
.L_114:


//--------------------- .nv.info._ZN3cub18CUB_300001_SM_10006detail6reduce18DeviceReduceKernelINS2_10policy_hubI11minmax_pairIiEy16minmax_binary_opIiEE10Policy1000EN6thrust24THRUST_300001_SM_1000_NS6detail15normal_iteratorINSC_10device_ptrIiEEEEyS8_S6_15minmax_unary_opIiEEEvT0_PT3_T1_NS0_13GridEvenShareISN_EET2_T4_ --------------------------
	.section	.nv.info._ZN3cub18CUB_300001_SM_10006detail6reduce18DeviceReduceKernelINS2_10policy_hubI11minmax_pairIiEy16minmax_binary_opIiEE10Policy1000EN6thrust24THRUST_300001_SM_1000_NS6detail15normal_iteratorINSC_10device_ptrIiEEEEyS8_S6_15minmax_unary_opIiEEEvT0_PT3_T1_NS0_13GridEvenShareISN_EET2_T4_,"",@"SHT_CUDA_INFO"
	.sectionflags	@""
	.align	4


	//----- nvinfo : EIATTR_CUDA_API_VERSION
	.align		4
        /*0000*/ 	.byte	0x04, 0x37
        /*0002*/ 	.short	(.L_116 - .L_115)
.L_115:
        /*0004*/ 	.word	0x00000082


	//----- nvinfo : EIATTR_KPARAM_INFO
	.align		4
.L_116:
        /*0008*/ 	.byte	0x04, 0x17
        /*000a*/ 	.short	(.L_118 - .L_117)
.L_117:
        /*000c*/ 	.word	0x00000000
        /*0010*/ 	.short	0x0005
        /*0012*/ 	.short	0x0061
        /*0014*/ 	.byte	0x00, 0xf0, 0x05, 0x00


	//----- nvinfo : EIATTR_KPARAM_INFO
	.align		4
.L_118:
        /*0018*/ 	.byte	0x04, 0x17
        /*001a*/ 	.short	(.L_120 - .L_119)
.L_119:
        /*001c*/ 	.word	0x00000000
        /*0020*/ 	.short	0x0004
        /*0022*/ 	.short	0x0060
        /*0024*/ 	.byte	0x00, 0xf0, 0x05, 0x00


	//----- nvinfo : EIATTR_KPARAM_INFO
	.align		4
.L_120:
        /*0028*/ 	.byte	0x04, 0x17
        /*002a*/ 	.short	(.L_122 - .L_121)
.L_121:
        /*002c*/ 	.word	0x00000000
        /*0030*/ 	.short	0x0003
        /*0032*/ 	.short	0x0018
        /*0034*/ 	.byte	0x00, 0xf0, 0x21, 0x01


	//----- nvinfo : EIATTR_KPARAM_INFO
	.align		4
.L_122:
        /*0038*/ 	.byte	0x04, 0x17
        /*003a*/ 	.short	(.L_124 - .L_123)
.L_123:
        /*003c*/ 	.word	0x00000000
        /*0040*/ 	.short	0x0002
        /*0042*/ 	.short	0x0010
        /*0044*/ 	.byte	0x00, 0xf0, 0x21, 0x00


	//----- nvinfo : EIATTR_KPARAM_INFO
	.align		4
.L_124:
        /*0048*/ 	.byte	0x04, 0x17
        /*004a*/ 	.short	(.L_126 - .L_125)
.L_125:
        /*004c*/ 	.word	0x00000000
        /*0050*/ 	.short	0x0001
        /*0052*/ 	.short	0x0008
        /*0054*/ 	.byte	0x00, 0xf5, 0x21, 0x00


	//----- nvinfo : EIATTR_KPARAM_INFO
	.align		4
.L_126:
        /*0058*/ 	.byte	0x04, 0x17
        /*005a*/ 	.short	(.L_128 - .L_127)
.L_127:
        /*005c*/ 	.word	0x00000000
        /*0060*/ 	.short	0x0000
        /*0062*/ 	.short	0x0000
        /*0064*/ 	.byte	0x00, 0xf0, 0x21, 0x00


	//----- nvinfo : EIATTR_SPARSE_MMA_MASK
	.align		4
.L_128:
        /*0068*/ 	.byte	0x03, 0x50
        /*006a*/ 	.short	0x0000


	//----- nvinfo : EIATTR_MAXREG_COUNT
	.align		4
        /*006c*/ 	.byte	0x03, 0x1b
        /*006e*/ 	.short	0x00ff


	//----- nvinfo : EIATTR_NUM_BARRIERS
	.align		4
        /*0070*/ 	.byte	0x02, 0x4c
        /*0072*/ 	.byte	0x01
	.zero		1


	//----- nvinfo : EIATTR_MERCURY_ISA_VERSION
	.align		4
        /*0074*/ 	.byte	0x03, 0x5f
        /*0076*/ 	.short	0x0101


	//----- nvinfo : EIATTR_COOP_GROUP_MASK_REGIDS
	.align		4
        /*0078*/ 	.byte	0x04, 0x29
        /*007a*/ 	.short	(.L_130 - .L_129)


	//   ....[0]....
.L_129:
        /*007c*/ 	.word	0xffffffff


	//   ....[1]....
        /*0080*/ 	.word	0xffffffff


	//   ....[2]....
        /*0084*/ 	.word	0xffffffff


	//   ....[3]....
        /*0088*/ 	.word	0xffffffff


	//   ....[4]....
        /*008c*/ 	.word	0xffffffff


	//   ....[5]....
        /*0090*/ 	.word	0xffffffff


	//   ....[6]....
        /*0094*/ 	.word	0xffffffff


	//   ....[7]....
        /*0098*/ 	.word	0xffffffff


	//   ....[8]....
        /*009c*/ 	.word	0xffffffff


	//   ....[9]....
        /*00a0*/ 	.word	0xffffffff


	//   ....[10]....
        /*00a4*/ 	.word	0xffffffff


	//   ....[11]....
        /*00a8*/ 	.word	0xffffffff


	//   ....[12]....
        /*00ac*/ 	.word	0xffffffff


	//   ....[13]....
        /*00b0*/ 	.word	0xffffffff


	//   ....[14]....
        /*00b4*/ 	.word	0xffffffff


	//   ....[15]....
        /*00b8*/ 	.word	0xffffffff


	//   ....[16]....
        /*00bc*/ 	.word	0xffffffff


	//   ....[17]....
        /*00c0*/ 	.word	0xffffffff


	//   ....[18]....
        /*00c4*/ 	.word	0xffffffff


	//   ....[19]....
        /*00c8*/ 	.word	0xffffffff


	//   ....[20]....
        /*00cc*/ 	.word	0xffffffff


	//   ....[21]....
        /*00d0*/ 	.word	0xffffffff


	//   ....[22]....
        /*00d4*/ 	.word	0xffffffff


	//   ....[23]....
        /*00d8*/ 	.word	0xffffffff


	//   ....[24]....
        /*00dc*/ 	.word	0xffffffff


	//   ....[25]....
        /*00e0*/ 	.word	0xffffffff


	//   ....[26]....
        /*00e4*/ 	.word	0xffffffff


	//   ....[27]....
        /*00e8*/ 	.word	0xffffffff


	//   ....[28]....
        /*00ec*/ 	.word	0xffffffff


	//   ....[29]....
        /*00f0*/ 	.word	0xffffffff


	//----- nvinfo : EIATTR_COOP_GROUP_INSTR_OFFSETS
	.align		4
.L_130:
        /*00f4*/ 	.byte	0x04, 0x28
        /*00f6*/ 	.short	(.L_132 - .L_131)


	//   ....[0]....
.L_131:
        /*00f8*/ 	.word	0x00000a00


	//   ....[1]....
        /*00fc*/ 	.word	0x00000a10


	//   ....[2]....
        /*0100*/ 	.word	0x00000a80


	//   ....[3]....
        /*0104*/ 	.word	0x00000aa0


	//   ....[4]....
        /*0108*/ 	.word	0x00000af0


	//   ....[5]....
        /*010c*/ 	.word	0x00000b20


	//   ....[6]....
        /*0110*/ 	.word	0x00000b60


	//   ....[7]....
        /*0114*/ 	.word	0x00000b80


	//   ....[8]....
        /*0118*/ 	.word	0x00000bd0


	//   ....[9]....
        /*011c*/ 	.word	0x00000bf0


	//   ....[10]....
        /*0120*/ 	.word	0x00000df0


	//   ....[11]....
        /*0124*/ 	.word	0x00000e00


	//   ....[12]....
        /*0128*/ 	.word	0x00000e80


	//   ....[13]....
        /*012c*/ 	.word	0x00000ea0


	//   ....[14]....
        /*0130*/ 	.word	0x00000ed0


	//   ....[15]....
        /*0134*/ 	.word	0x00000f00


	//   ....[16]....
        /*0138*/ 	.word	0x00000f30


	//   ....[17]....
        /*013c*/ 	.word	0x00000f70


	//   ....[18]....
        /*0140*/ 	.word	0x00000fb0


	//   ....[19]....
        /*0144*/ 	.word	0x00000fe0


	//   ....[20]....
        /*0148*/ 	.word	0x00002000


	//   ....[21]....
        /*014c*/ 	.word	0x00002010


	//   ....[22]....
        /*0150*/ 	.word	0x000020a0


	//   ....[23]....
        /*0154*/ 	.word	0x000020c0


	//   ....[24]....
        /*0158*/ 	.word	0x00002100


	//   ....[25]....
        /*015c*/ 	.word	0x00002130


	//   ....[26]....
        /*0160*/ 	.word	0x00002170


	//   ....[27]....
        /*0164*/ 	.word	0x00002190


	//   ....[28]....
        /*0168*/ 	.word	0x000021c0


	//   ....[29]....
        /*016c*/ 	.word	0x000021e0


	//----- nvinfo : EIATTR_VRC_CTA_INIT_COUNT
	.align		4
.L_132:
        /*0170*/ 	.byte	0x02, 0x4a
	.zero		1
	.zero		1


	//----- nvinfo : EIATTR_EXIT_INSTR_OFFSETS
	.align		4
        /*0174*/ 	.byte	0x04, 0x1c
        /*0176*/ 	.short	(.L_134 - .L_133)


	//   ....[0]....
.L_133:
        /*0178*/ 	.word	0x00002370


	//   ....[1]....
        /*017c*/ 	.word	0x000023c0


	//----- nvinfo : EIATTR_MAX_THREADS
	.align		4
.L_134:
        /*0180*/ 	.byte	0x04, 0x05
        /*0182*/ 	.short	(.L_136 - .L_135)
.L_135:
        /*0184*/ 	.word	0x00000100
        /*0188*/ 	.word	0x00000001
        /*018c*/ 	.word	0x00000001


	//----- nvinfo : EIATTR_CRS_STACK_SIZE
	.align		4
.L_136:
        /*0190*/ 	.byte	0x04, 0x1e
        /*0192*/ 	.short	(.L_138 - .L_137)
.L_137:
        /*0194*/ 	.word	0x00000000


	//----- nvinfo : EIATTR_CBANK_PARAM_SIZE
	.align		4
.L_138:
        /*0198*/ 	.byte	0x03, 0x19
        /*019a*/ 	.short	0x0062


	//----- nvinfo : EIATTR_PARAM_CBANK
	.align		4
        /*019c*/ 	.byte	0x04, 0x0a
        /*019e*/ 	.short	(.L_140 - .L_139)
	.align		4
.L_139:
        /*01a0*/ 	.word	index@(.nv.constant0._ZN3cub18CUB_300001_SM_10006detail6reduce18DeviceReduceKernelINS2_10policy_hubI11minmax_pairIiEy16minmax_binary_opIiEE10Policy1000EN6thrust24THRUST_300001_SM_1000_NS6detail15normal_iteratorINSC_10device_ptrIiEEEEyS8_S6_15minmax_unary_opIiEEEvT0_PT3_T1_NS0_13GridEvenShareISN_EET2_T4_)
        /*01a4*/ 	.short	0x0380
        /*01a6*/ 	.short	0x0062


	//----- nvinfo : EIATTR_SW_WAR
	.align		4
.L_140:
        /*01a8*/ 	.byte	0x04, 0x36
        /*01aa*/ 	.short	(.L_142 - .L_141)
.L_141:
        /*01ac*/ 	.word	0x00000008
.L_142:


//--------------------- .nv.info._ZN3cub18CUB_300001_SM_10006detail6reduce28DeviceReduceSingleTileKernelINS2_10policy_hubI11minmax_pairIiEy16minmax_binary_opIiEE10Policy1000EN6thrust24THRUST_300001_SM_1000_NS6detail15normal_iteratorINSC_10device_ptrIiEEEEPS6_yS8_S6_S6_15minmax_unary_opIiEEEvT0_T1_T2_T3_T4_T6_ --------------------------
	.section	.nv.info._ZN3cub18CUB_300001_SM_10006detail6reduce28DeviceReduceSingleTileKernelINS2_10policy_hubI11minmax_pairIiEy16minmax_binary_opIiEE10Policy1000EN6thrust24THRUST_300001_SM_1000_NS6detail15normal_iteratorINSC_10device_ptrIiEEEEPS6_yS8_S6_S6_15minmax_unary_opIiEEEvT0_T1_T2_T3_T4_T6_,"",@"SHT_CUDA_INFO"
	.sectionflags	@""
	.align	4


	//----- nvinfo : EIATTR_CUDA_API_VERSION
	.align		4
        /*0000*/ 	.byte	0x04, 0x37
        /*0002*/ 	.short	(.L_144 - .L_143)
.L_143:
        /*0004*/ 	.word	0x00000082


	//----- nvinfo : EIATTR_KPARAM_INFO
	.align		4
.L_144:
        /*0008*/ 	.byte	0x04, 0x17
        /*000a*/ 	.short	(.L_146 - .L_145)
.L_145:
        /*000c*/ 	.word	0x00000000
        /*0010*/ 	.short	0x0005
        /*0012*/ 	.short	0x0024
        /*0014*/ 	.byte	0x00, 0xf0, 0x05, 0x00


	//----- nvinfo : EIATTR_KPARAM_INFO
	.align		4
.L_146:
        /*0018*/ 	.byte	0x04, 0x17
        /*001a*/ 	.short	(.L_148 - .L_147)
.L_147:
        /*001c*/ 	.word	0x00000000
        /*0020*/ 	.short	0x0004
        /*0022*/ 	.short	0x001c
        /*0024*/ 	.byte	0x00, 0xf0, 0x21, 0x00


	//----- nvinfo : EIATTR_KPARAM_INFO
	.align		4
.L_148:
        /*0028*/ 	.byte	0x04, 0x17
        /*002a*/ 	.short	(.L_150 - .L_149)
.L_149:
        /*002c*/ 	.word	0x00000000
        /*0030*/ 	.short	0x0003
        /*0032*/ 	.short	0x0018
        /*0034*/ 	.byte	0x00, 0xf0, 0x05, 0x00


	//----- nvinfo : EIATTR_KPARAM_INFO
	.align		4
.L_150:
        /*0038*/ 	.byte	0x04, 0x17
        /*003a*/ 	.short	(.L_152 - .L_151)
.L_151:
        /*003c*/ 	.word	0x00000000
        /*0040*/ 	.short	0x0002
        /*0042*/ 	.short	0x0010
        /*0044*/ 	.byte	0x00, 0xf0, 0x21, 0x00


	//----- nvinfo : EIATTR_KPARAM_INFO
	.align		4
.L_152:
        /*0048*/ 	.byte	0x04, 0x17
        /*004a*/ 	.short	(.L_154 - .L_153)
.L_153:
        /*004c*/ 	.word	0x00000000
        /*0050*/ 	.short	0x0001
        /*0052*/ 	.short	0x0008
        /*0054*/ 	.byte	0x00, 0xf5, 0x21, 0x00


	//----- nvinfo : EIATTR_KPARAM_INFO
	.align		4
.L_154:
        /*0058*/ 	.byte	0x04, 0x17
        /*005a*/ 	.short	(.L_156 - .L_155)
.L_155:
        /*005c*/ 	.word	0x00000000
        /*0060*/ 	.short	0x0000
        /*0062*/ 	.short	0x0000
        /*0064*/ 	.byte	0x00, 0xf0, 0x21, 0x00


	//----- nvinfo : EIATTR_SPARSE_MMA_MASK
	.align		4
.L_156:
        /*0068*/ 	.byte	0x03, 0x50
        /*006a*/ 	.short	0x0000


	//----- nvinfo : EIATTR_MAXREG_COUNT
	.align		4
        /*006c*/ 	.byte	0x03, 0x1b
        /*006e*/ 	.short	0x00ff


	//----- nvinfo : EIATTR_NUM_BARRIERS
	.align		4
        /*0070*/ 	.byte	0x02, 0x4c
        /*0072*/ 	.byte	0x01
	.zero		1


	//----- nvinfo : EIATTR_MERCURY_ISA_VERSION
	.align		4
        /*0074*/ 	.byte	0x03, 0x5f
        /*0076*/ 	.short	0x0101


	//----- nvinfo : EIATTR_COOP_GROUP_MASK_REGIDS
	.align		4
        /*0078*/ 	.byte	0x04, 0x29
        /*007a*/ 	.short	(.L_158 - .L_157)


	//   ....[0]....
.L_157:
        /*007c*/ 	.word	0xffffffff


	//   ....[1]....
        /*0080*/ 	.word	0xffffffff


	//   ....[2]....
        /*0084*/ 	.word	0xffffffff


	//   ....[3]....
        /*0088*/ 	.word	0xffffffff


	//   ....[4]....
        /*008c*/ 	.word	0xffffffff


	//   ....[5]....
        /*0090*/ 	.word	0xffffffff


	//   ....[6]....
        /*0094*/ 	.word	0xffffffff


	//   ....[7]....
        /*0098*/ 	.word	0xffffffff


	//   ....[8]....
        /*009c*/ 	.word	0xffffffff


	//   ....[9]....
        /*00a0*/ 	.word	0xffffffff


	//   ....[10]....
        /*00a4*/ 	.word	0xffffffff


	//   ....[11]....
        /*00a8*/ 	.word	0xffffffff


	//   ....[12]....
        /*00ac*/ 	.word	0xffffffff


	//   ....[13]....
        /*00b0*/ 	.word	0xffffffff


	//   ....[14]....
        /*00b4*/ 	.word	0xffffffff


	//   ....[15]....
        /*00b8*/ 	.word	0xffffffff


	//   ....[16]....
        /*00bc*/ 	.word	0xffffffff


	//   ....[17]....
        /*00c0*/ 	.word	0xffffffff


	//   ....[18]....
        /*00c4*/ 	.word	0xffffffff


	//   ....[19]....
        /*00c8*/ 	.word	0xffffffff


	//   ....[20]....
        /*00cc*/ 	.word	0xffffffff


	//   ....[21]....
        /*00d0*/ 	.word	0xffffffff


	//   ....[22]....
        /*00d4*/ 	.word	0xffffffff


	//   ....[23]....
        /*00d8*/ 	.word	0xffffffff


	//   ....[24]....
        /*00dc*/ 	.word	0xffffffff


	//   ....[25]....
        /*00e0*/ 	.word	0xffffffff


	//   ....[26]....
        /*00e4*/ 	.word	0xffffffff


	//   ....[27]....
        /*00e8*/ 	.word	0xffffffff


	//   ....[28]....
        /*00ec*/ 	.word	0xffffffff


	//   ....[29]....
        /*00f0*/ 	.word	0xffffffff


	//----- nvinfo : EIATTR_COOP_GROUP_INSTR_OFFSETS
	.align		4
.L_158:
        /*00f4*/ 	.byte	0x04, 0x28
        /*00f6*/ 	.short	(.L_160 - .L_159)


	//   ....[0]....
.L_159:
        /*00f8*/ 	.word	0x000009a0


	//   ....[1]....
        /*00fc*/ 	.word	0x000009b0


	//   ....[2]....
        /*0100*/ 	.word	0x00000a20


	//   ....[3]....
        /*0104*/ 	.word	0x00000a40


	//   ....[4]....
        /*0108*/ 	.word	0x00000a90


	//   ....[5]....
        /*010c*/ 	.word	0x00000ac0


	//   ....[6]....
        /*0110*/ 	.word	0x00000b00


	//   ....[7]....
        /*0114*/ 	.word	0x00000b20


	//   ....[8]....
        /*0118*/ 	.word	0x00000b70


	//   ....[9]....
        /*011c*/ 	.word	0x00000b90


	//   ....[10]....
        /*0120*/ 	.word	0x00000d90


	//   ....[11]....
        /*0124*/ 	.word	0x00000da0


	//   ....[12]....
        /*0128*/ 	.word	0x00000e20


	//   ....[13]....
        /*012c*/ 	.word	0x00000e40


	//   ....[14]....
        /*0130*/ 	.word	0x00000e70


	//   ....[15]....
        /*0134*/ 	.word	0x00000ea0


	//   ....[16]....
        /*0138*/ 	.word	0x00000ed0


	//   ....[17]....
        /*013c*/ 	.word	0x00000f10


	//   ....[18]....
        /*0140*/ 	.word	0x00000f50


	//   ....[19]....
        /*0144*/ 	.word	0x00000f80


	//   ....[20]....
        /*0148*/ 	.word	0x00001e50


	//   ....[21]....
        /*014c*/ 	.word	0x00001e60


	//   ....[22]....
        /*0150*/ 	.word	0x00001ee0


	//   ....[23]....
        /*0154*/ 	.word	0x00001f00


	//   ....[24]....
        /*0158*/ 	.word	0x00001f40


	//   ....[25]....
        /*015c*/ 	.word	0x00001f70


	//   ....[26]....
        /*0160*/ 	.word	0x00001fb0


	//   ....[27]....
        /*0164*/ 	.word	0x00001fd0


	//   ....[28]....
        /*0168*/ 	.word	0x00002000


	//   ....[29]....
        /*016c*/ 	.word	0x00002020


	//----- nvinfo : EIATTR_VRC_CTA_INIT_COUNT
	.align		4
.L_160:
        /*0170*/ 	.byte	0x02, 0x4a
	.zero		1
	.zero		1


	//----- nvinfo : EIATTR_EXIT_INSTR_OFFSETS
	.align		4
        /*0174*/ 	.byte	0x04, 0x1c
        /*0176*/ 	.short	(.L_162 - .L_161)


	//   ....[0]....
.L_161:
        /*0178*/ 	.word	0x000000a0


	//   ....[1]....
        /*017c*/ 	.word	0x00000100


	//   ....[2]....
        /*0180*/ 	.word	0x000021a0


	//   ....[3]....
        /*0184*/ 	.word	0x00002220


	//----- nvinfo : EIATTR_MAX_THREADS
	.align		4
.L_162:
        /*0188*/ 	.byte	0x04, 0x05
        /*018a*/ 	.short	(.L_164 - .L_163)
.L_163:
        /*018c*/ 	.word	0x00000100
        /*0190*/ 	.word	0x00000001
        /*0194*/ 	.word	0x00000001


	//----- nvinfo : EIATTR_CRS_STACK_SIZE
	.align		4
.L_164:
        /*0198*/ 	.byte	0x04, 0x1e
        /*019a*/ 	.short	(.L_166 - .L_165)
.L_165:
        /*019c*/ 	.word	0x00000000


	//----- nvinfo : EIATTR_CBANK_PARAM_SIZE
	.align		4
.L_166:
        /*01a0*/ 	.byte	0x03, 0x19
        /*01a2*/ 	.short	0x0025


	//----- nvinfo : EIATTR_PARAM_CBANK
	.align		4
        /*01a4*/ 	.byte	0x04, 0x0a
        /*01a6*/ 	.short	(.L_168 - .L_167)
	.align		4
.L_167:
        /*01a8*/ 	.word	index@(.nv.constant0._ZN3cub18CUB_300001_SM_10006detail6reduce28DeviceReduceSingleTileKernelINS2_10policy_hubI11minmax_pairIiEy16minmax_binary_opIiEE10Policy1000EN6thrust24THRUST_300001_SM_1000_NS6detail15normal_iteratorINSC_10device_ptrIiEEEEPS6_yS8_S6_S6_15minmax_unary_opIiEEEvT0_T1_T2_T3_T4_T6_)
        /*01ac*/ 	.short	0x0380
        /*01ae*/ 	.short	0x0025


	//----- nvinfo : EIATTR_SW_WAR
	.align		4
.L_168:
        /*01b0*/ 	.byte	0x04, 0x36
        /*01b2*/ 	.short	(.L_170 - .L_169)
.L_169:
        /*01b4*/ 	.word	0x00000008
.L_170:


//--------------------- .nv.info._ZN3cub18CUB_300001_SM_10006detail6reduce28DeviceReduceSingleTileKernelINS2_10policy_hubI11minmax_pairIiEj16minmax_binary_opIiEE10Policy1000EPS6_SB_iS8_S6_S6_N4cuda3std3__410__identityEEEvT0_T1_T2_T3_T4_T6_ --------------------------
	.section	.nv.info._ZN3cub18CUB_300001_SM_10006detail6reduce28DeviceReduceSingleTileKernelINS2_10policy_hubI11minmax_pairIiEj16minmax_binary_opIiEE10Policy1000EPS6_SB_iS8_S6_S6_N4cuda3std3__410__identityEEEvT0_T1_T2_T3_T4_T6_,"",@"SHT_CUDA_INFO"
	.sectionflags	@""
	.align	4


	//----- nvinfo : EIATTR_CUDA_API_VERSION
	.align		4
        /*0000*/ 	.byte	0x04, 0x37
        /*0002*/ 	.short	(.L_172 - .L_171)
.L_171:
        /*0004*/ 	.word	0x00000082


	//----- nvinfo : EIATTR_KPARAM_INFO
	.align		4
.L_172:
        /*0008*/ 	.byte	0x04, 0x17
        /*000a*/ 	.short	(.L_174 - .L_173)
.L_173:
        /*000c*/ 	.word	0x00000000
        /*0010*/ 	.short	0x0005
        /*0012*/ 	.short	0x0020
        /*0014*/ 	.byte	0x00, 0xf0, 0x05, 0x00


	//----- nvinfo : EIATTR_KPARAM_INFO
	.align		4
.L_174:
        /*0018*/ 	.byte	0x04, 0x17
        /*001a*/ 	.short	(.L_176 - .L_175)
.L_175:
        /*001c*/ 	.word	0x00000000
        /*0020*/ 	.short	0x0004
        /*0022*/ 	.short	0x0018
        /*0024*/ 	.byte	0x00, 0xf0, 0x21, 0x00


	//----- nvinfo : EIATTR_KPARAM_INFO
	.align		4
.L_176:
        /*0028*/ 	.byte	0x04, 0x17
        /*002a*/ 	.short	(.L_178 - .L_177)
.L_177:
        /*002c*/ 	.word	0x00000000
        /*0030*/ 	.short	0x0003
        /*0032*/ 	.short	0x0014
        /*0034*/ 	.byte	0x00, 0xf0, 0x05, 0x00


	//----- nvinfo : EIATTR_KPARAM_INFO
	.align		4
.L_178:
        /*0038*/ 	.byte	0x04, 0x17
        /*003a*/ 	.short	(.L_180 - .L_179)
.L_179:
        /*003c*/ 	.word	0x00000000
        /*0040*/ 	.short	0x0002
        /*0042*/ 	.short	0x0010
        /*0044*/ 	.byte	0x00, 0xf0, 0x11, 0x00


	//----- nvinfo : EIATTR_KPARAM_INFO
	.align		4
.L_180:
        /*0048*/ 	.byte	0x04, 0x17
        /*004a*/ 	.short	(.L_182 - .L_181)
.L_181:
        /*004c*/ 	.word	0x00000000
        /*0050*/ 	.short	0x0001
        /*0052*/ 	.short	0x0008
        /*0054*/ 	.byte	0x00, 0xf5, 0x21, 0x00


	//----- nvinfo : EIATTR_KPARAM_INFO
	.align		4
.L_182:
        /*0058*/ 	.byte	0x04, 0x17
        /*005a*/ 	.short	(.L_184 - .L_183)
.L_183:
        /*005c*/ 	.word	0x00000000
        /*0060*/ 	.short	0x0000
        /*0062*/ 	.short	0x0000
        /*0064*/ 	.byte	0x00, 0xf5, 0x21, 0x00


	//----- nvinfo : EIATTR_SPARSE_MMA_MASK
	.align		4
.L_184:
        /*0068*/ 	.byte	0x03, 0x50
        /*006a*/ 	.short	0x0000


	//----- nvinfo : EIATTR_MAXREG_COUNT
	.align		4
        /*006c*/ 	.byte	0x03, 0x1b
        /*006e*/ 	.short	0x00ff


	//----- nvinfo : EIATTR_NUM_BARRIERS
	.align		4
        /*0070*/ 	.byte	0x02, 0x4c
        /*0072*/ 	.byte	0x01
	.zero		1


	//----- nvinfo : EIATTR_MERCURY_ISA_VERSION
	.align		4
        /*0074*/ 	.byte	0x03, 0x5f
        /*0076*/ 	.short	0x0101


	//----- nvinfo : EIATTR_COOP_GROUP_MASK_REGIDS
	.align		4
        /*0078*/ 	.byte	0x04, 0x29
        /*007a*/ 	.short	(.L_186 - .L_185)


	//   ....[0]....
.L_185:
        /*007c*/ 	.word	0xffffffff


	//   ....[1]....
        /*0080*/ 	.word	0xffffffff


	//   ....[2]....
        /*0084*/ 	.word	0xffffffff


	//   ....[3]....
        /*0088*/ 	.word	0xffffffff


	//   ....[4]....
        /*008c*/ 	.word	0xffffffff


	//   ....[5]....
        /*0090*/ 	.word	0xffffffff


	//   ....[6]....
        /*0094*/ 	.word	0xffffffff


	//   ....[7]....
        /*0098*/ 	.word	0xffffffff


	//   ....[8]....
        /*009c*/ 	.word	0xffffffff


	//   ....[9]....
        /*00a0*/ 	.word	0xffffffff


	//   ....[10]....
        /*00a4*/ 	.word	0xffffffff


	//   ....[11]....
        /*00a8*/ 	.word	0xffffffff


	//   ....[12]....
        /*00ac*/ 	.word	0xffffffff


	//   ....[13]....
        /*00b0*/ 	.word	0xffffffff


	//   ....[14]....
        /*00b4*/ 	.word	0xffffffff


	//   ....[15]....
        /*00b8*/ 	.word	0xffffffff


	//   ....[16]....
        /*00bc*/ 	.word	0xffffffff


	//   ....[17]....
        /*00c0*/ 	.word	0xffffffff


	//   ....[18]....
        /*00c4*/ 	.word	0xffffffff


	//   ....[19]....
        /*00c8*/ 	.word	0xffffffff


	//   ....[20]....
        /*00cc*/ 	.word	0xffffffff


	//   ....[21]....
        /*00d0*/ 	.word	0xffffffff


	//   ....[22]....
        /*00d4*/ 	.word	0xffffffff


	//   ....[23]....
        /*00d8*/ 	.word	0xffffffff


	//   ....[24]....
        /*00dc*/ 	.word	0xffffffff


	//   ....[25]....
        /*00e0*/ 	.word	0xffffffff


	//   ....[26]....
        /*00e4*/ 	.word	0xffffffff


	//   ....[27]....
        /*00e8*/ 	.word	0xffffffff


	//   ....[28]....
        /*00ec*/ 	.word	0xffffffff


	//   ....[29]....
        /*00f0*/ 	.word	0xffffffff


	//----- nvinfo : EIATTR_COOP_GROUP_INSTR_OFFSETS
	.align		4
.L_186:
        /*00f4*/ 	.byte	0x04, 0x28
        /*00f6*/ 	.short	(.L_188 - .L_187)


	//   ....[0]....
.L_187:
        /*00f8*/ 	.word	0x00000b40


	//   ....[1]....
        /*00fc*/ 	.word	0x00000b50


	//   ....[2]....
        /*0100*/ 	.word	0x00000bc0


	//   ....[3]....
        /*0104*/ 	.word	0x00000be0


	//   ....[4]....
        /*0108*/ 	.word	0x00000c50


	//   ....[5]....
        /*010c*/ 	.word	0x00000c70


	//   ....[6]....
        /*0110*/ 	.word	0x00000cc0


	//   ....[7]....
        /*0114*/ 	.word	0x00000ce0


	//   ....[8]....
        /*0118*/ 	.word	0x00000d10


	//   ....[9]....
        /*011c*/ 	.word	0x00000d30


	//   ....[10]....
        /*0120*/ 	.word	0x00000f30


	//   ....[11]....
        /*0124*/ 	.word	0x00000f40


	//   ....[12]....
        /*0128*/ 	.word	0x00000fc0


	//   ....[13]....
        /*012c*/ 	.word	0x00000ff0


	//   ....[14]....
        /*0130*/ 	.word	0x00001030


	//   ....[15]....
        /*0134*/ 	.word	0x00001060


	//   ....[16]....
        /*0138*/ 	.word	0x00001090


	//   ....[17]....
        /*013c*/ 	.word	0x000010c0


	//   ....[18]....
        /*0140*/ 	.word	0x000010f0


	//   ....[19]....
        /*0144*/ 	.word	0x00001120


	//   ....[20]....
        /*0148*/ 	.word	0x00002240


	//   ....[21]....
        /*014c*/ 	.word	0x00002250


	//   ....[22]....
        /*0150*/ 	.word	0x000022d0


	//   ....[23]....
        /*0154*/ 	.word	0x000022f0


	//   ....[24]....
        /*0158*/ 	.word	0x00002330


	//   ....[25]....
        /*015c*/ 	.word	0x00002360


	//   ....[26]....
        /*0160*/ 	.word	0x000023a0


	//   ....[27]....
        /*0164*/ 	.word	0x000023c0


	//   ....[28]....
        /*0168*/ 	.word	0x000023f0


	//   ....[29]....
        /*016c*/ 	.word	0x00002410


	//----- nvinfo : EIATTR_VRC_CTA_INIT_COUNT
	.align		4
.L_188:
        /*0170*/ 	.byte	0x02, 0x4a
	.zero		1
	.zero		1


	//----- nvinfo : EIATTR_EXIT_INSTR_OFFSETS
	.align		4
        /*0174*/ 	.byte	0x04, 0x1c
        /*0176*/ 	.short	(.L_190 - .L_189)


	//   ....[0]....
.L_189:
        /*0178*/ 	.word	0x00000080


	//   ....[1]....
        /*017c*/ 	.word	0x000000d0


	//   ....[2]....
        /*0180*/ 	.word	0x000025a0


	//   ....[3]....
        /*0184*/ 	.word	0x00002610


	//----- nvinfo : EIATTR_MAX_THREADS
	.align		4
.L_190:
        /*0188*/ 	.byte	0x04, 0x05
        /*018a*/ 	.short	(.L_192 - .L_191)
.L_191:
        /*018c*/ 	.word	0x00000100
        /*0190*/ 	.word	0x00000001
        /*0194*/ 	.word	0x00000001


	//----- nvinfo : EIATTR_CRS_STACK_SIZE
	.align		4
.L_192:
        /*0198*/ 	.byte	0x04, 0x1e
        /*019a*/ 	.short	(.L_194 - .L_193)
.L_193:
        /*019c*/ 	.word	0x00000000


	//----- nvinfo : EIATTR_CBANK_PARAM_SIZE
	.align		4
.L_194:
        /*01a0*/ 	.byte	0x03, 0x19
        /*01a2*/ 	.short	0x0021


	//----- nvinfo : EIATTR_PARAM_CBANK
	.align		4
        /*01a4*/ 	.byte	0x04, 0x0a
        /*01a6*/ 	.short	(.L_196 - .L_195)
	.align		4
.L_195:
        /*01a8*/ 	.word	index@(.nv.constant0._ZN3cub18CUB_300001_SM_10006detail6reduce28DeviceReduceSingleTileKernelINS2_10policy_hubI11minmax_pairIiEj16minmax_binary_opIiEE10Policy1000EPS6_SB_iS8_S6_S6_N4cuda3std3__410__identityEEEvT0_T1_T2_T3_T4_T6_)
        /*01ac*/ 	.short	0x0380
        /*01ae*/ 	.short	0x0021


	//----- nvinfo : EIATTR_SW_WAR
	.align		4
.L_196:
        /*01b0*/ 	.byte	0x04, 0x36
        /*01b2*/ 	.short	(.L_198 - .L_197)
.L_197:
        /*01b4*/ 	.word	0x00000008
.L_198:


//--------------------- .nv.info._ZN3cub18CUB_300001_SM_10006detail6reduce18DeviceReduceKernelINS2_10policy_hubI11minmax_pairIiEj16minmax_binary_opIiEE10Policy1000EN6thrust24THRUST_300001_SM_1000_NS6detail15normal_iteratorINSC_10device_ptrIiEEEEjS8_S6_15minmax_unary_opIiEEEvT0_PT3_T1_NS0_13GridEvenShareISN_EET2_T4_ --------------------------
	.section	.nv.info._ZN3cub18CUB_300001_SM_10006detail6reduce18DeviceReduceKernelINS2_10policy_hubI11minmax_pairIiEj16minmax_binary_opIiEE10Policy1000EN6thrust24THRUST_300001_SM_1000_NS6detail15normal_iteratorINSC_10device_ptrIiEEEEjS8_S6_15minmax_unary_opIiEEEvT0_PT3_T1_NS0_13GridEvenShareISN_EET2_T4_,"",@"SHT_CUDA_INFO"
	.sectionflags	@""
	.align	4


	//----- nvinfo : EIATTR_CUDA_API_VERSION
	.align		4
        /*0000*/ 	.byte	0x04, 0x37
        /*0002*/ 	.short	(.L_200 - .L_199)
.L_199:
        /*0004*/ 	.word	0x00000082


	//----- nvinfo : EIATTR_KPARAM_INFO
	.align		4
.L_200:
        /*0008*/ 	.byte	0x04, 0x17
        /*000a*/ 	.short	(.L_202 - .L_201)
.L_201:
        /*000c*/ 	.word	0x00000000
        /*0010*/ 	.short	0x0005
        /*0012*/ 	.short	0x003d
        /*0014*/ 	.byte	0x00, 0xf0, 0x05, 0x00


	//----- nvinfo : EIATTR_KPARAM_INFO
	.align		4
.L_202:
        /*0018*/ 	.byte	0x04, 0x17
        /*001a*/ 	.short	(.L_204 - .L_203)
.L_203:
        /*001c*/ 	.word	0x00000000
        /*0020*/ 	.short	0x0004
        /*0022*/ 	.short	0x003c
        /*0024*/ 	.byte	0x00, 0xf0, 0x05, 0x00


	//----- nvinfo : EIATTR_KPARAM_INFO
	.align		4
.L_204:
        /*0028*/ 	.byte	0x04, 0x17
        /*002a*/ 	.short	(.L_206 - .L_205)
.L_205:
        /*002c*/ 	.word	0x00000000
        /*0030*/ 	.short	0x0003
        /*0032*/ 	.short	0x0014
        /*0034*/ 	.byte	0x00, 0xf0, 0xa1, 0x00


	//----- nvinfo : EIATTR_KPARAM_INFO
	.align		4
.L_206:
        /*0038*/ 	.byte	0x04, 0x17
        /*003a*/ 	.short	(.L_208 - .L_207)
.L_207:
        /*003c*/ 	.word	0x00000000
        /*0040*/ 	.short	0x0002
        /*0042*/ 	.short	0x0010
        /*0044*/ 	.byte	0x00, 0xf0, 0x11, 0x00


	//----- nvinfo : EIATTR_KPARAM_INFO
	.align		4
.L_208:
        /*0048*/ 	.byte	0x04, 0x17
        /*004a*/ 	.short	(.L_210 - .L_209)
.L_209:
        /*004c*/ 	.word	0x00000000
        /*0050*/ 	.short	0x0001
        /*0052*/ 	.short	0x0008
        /*0054*/ 	.byte	0x00, 0xf5, 0x21, 0x00


	//----- nvinfo : EIATTR_KPARAM_INFO
	.align		4
.L_210:
        /*0058*/ 	.byte	0x04, 0x17
        /*005a*/ 	.short	(.L_212 - .L_211)
.L_211:
        /*005c*/ 	.word	0x00000000
        /*0060*/ 	.short	0x0000
        /*0062*/ 	.short	0x0000
        /*0064*/ 	.byte	0x00, 0xf0, 0x21, 0x00


	//----- nvinfo : EIATTR_SPARSE_MMA_MASK
	.align		4
.L_212:
        /*0068*/ 	.byte	0x03, 0x50
        /*006a*/ 	.short	0x0000


	//----- nvinfo : EIATTR_MAXREG_COUNT
	.align		4
        /*006c*/ 	.byte	0x03, 0x1b
        /*006e*/ 	.short	0x00ff


	//----- nvinfo : EIATTR_NUM_BARRIERS
	.align		4
        /*0070*/ 	.byte	0x02, 0x4c
        /*0072*/ 	.byte	0x01
	.zero		1


	//----- nvinfo : EIATTR_MERCURY_ISA_VERSION
	.align		4
        /*0074*/ 	.byte	0x03, 0x5f
        /*0076*/ 	.short	0x0101


	//----- nvinfo : EIATTR_COOP_GROUP_MASK_REGIDS
	.align		4
        /*0078*/ 	.byte	0x04, 0x29
        /*007a*/ 	.short	(.L_214 - .L_213)


	//   ....[0]....
.L_213:
        /*007c*/ 	.word	0xffffffff


	//   ....[1]....
        /*0080*/ 	.word	0xffffffff


	//   ....[2]....
        /*0084*/ 	.word	0xffffffff


	//   ....[3]....
        /*0088*/ 	.word	0xffffffff


	//   ....[4]....
        /*008c*/ 	.word	0xffffffff


	//   ....[5]....
        /*0090*/ 	.word	0xffffffff


	//   ....[6]....
        /*0094*/ 	.word	0xffffffff


	//   ....[7]....
        /*0098*/ 	.word	0xffffffff


	//   ....[8]....
        /*009c*/ 	.word	0xffffffff


	//   ....[9]....
        /*00a0*/ 	.word	0xffffffff


	//   ....[10]....
        /*00a4*/ 	.word	0xffffffff


	//   ....[11]....
        /*00a8*/ 	.word	0xffffffff


	//   ....[12]....
        /*00ac*/ 	.word	0xffffffff


	//   ....[13]....
        /*00b0*/ 	.word	0xffffffff


	//   ....[14]....
        /*00b4*/ 	.word	0xffffffff


	//   ....[15]....
        /*00b8*/ 	.word	0xffffffff


	//   ....[16]....
        /*00bc*/ 	.word	0xffffffff


	//   ....[17]....
        /*00c0*/ 	.word	0xffffffff


	//   ....[18]....
        /*00c4*/ 	.word	0xffffffff


	//   ....[19]....
        /*00c8*/ 	.word	0xffffffff


	//   ....[20]....
        /*00cc*/ 	.word	0xffffffff


	//   ....[21]....
        /*00d0*/ 	.word	0xffffffff


	//   ....[22]....
        /*00d4*/ 	.word	0xffffffff


	//   ....[23]....
        /*00d8*/ 	.word	0xffffffff


	//   ....[24]....
        /*00dc*/ 	.word	0xffffffff


	//   ....[25]....
        /*00e0*/ 	.word	0xffffffff


	//   ....[26]....
        /*00e4*/ 	.word	0xffffffff


	//   ....[27]....
        /*00e8*/ 	.word	0xffffffff


	//   ....[28]....
        /*00ec*/ 	.word	0xffffffff


	//   ....[29]....
        /*00f0*/ 	.word	0xffffffff


	//----- nvinfo : EIATTR_COOP_GROUP_INSTR_OFFSETS
	.align		4
.L_214:
        /*00f4*/ 	.byte	0x04, 0x28
        /*00f6*/ 	.short	(.L_216 - .L_215)


	//   ....[0]....
.L_215:
        /*00f8*/ 	.word	0x00000c40


	//   ....[1]....
        /*00fc*/ 	.word	0x00000c50


	//   ....[2]....
        /*0100*/ 	.word	0x00000cc0


	//   ....[3]....
        /*0104*/ 	.word	0x00000ce0


	//   ....[4]....
        /*0108*/ 	.word	0x00000d30


	//   ....[5]....
        /*010c*/ 	.word	0x00000d60


	//   ....[6]....
        /*0110*/ 	.word	0x00000da0


	//   ....[7]....
        /*0114*/ 	.word	0x00000dc0


	//   ....[8]....
        /*0118*/ 	.word	0x00000e10


	//   ....[9]....
        /*011c*/ 	.word	0x00000e30


	//   ....[10]....
        /*0120*/ 	.word	0x00001030


	//   ....[11]....
        /*0124*/ 	.word	0x00001040


	//   ....[12]....
        /*0128*/ 	.word	0x000010c0


	//   ....[13]....
        /*012c*/ 	.word	0x000010e0


	//   ....[14]....
        /*0130*/ 	.word	0x00001110


	//   ....[15]....
        /*0134*/ 	.word	0x00001140


	//   ....[16]....
        /*0138*/ 	.word	0x00001170


	//   ....[17]....
        /*013c*/ 	.word	0x000011b0


	//   ....[18]....
        /*0140*/ 	.word	0x000011f0


	//   ....[19]....
        /*0144*/ 	.word	0x00001220


	//   ....[20]....
        /*0148*/ 	.word	0x00002350


	//   ....[21]....
        /*014c*/ 	.word	0x00002360


	//   ....[22]....
        /*0150*/ 	.word	0x000023e0


	//   ....[23]....
        /*0154*/ 	.word	0x00002400


	//   ....[24]....
        /*0158*/ 	.word	0x00002440


	//   ....[25]....
        /*015c*/ 	.word	0x00002470


	//   ....[26]....
        /*0160*/ 	.word	0x000024b0


	//   ....[27]....
        /*0164*/ 	.word	0x000024d0


	//   ....[28]....
        /*0168*/ 	.word	0x00002500


	//   ....[29]....
        /*016c*/ 	.word	0x00002520


	//----- nvinfo : EIATTR_VRC_CTA_INIT_COUNT
	.align		4
.L_216:
        /*0170*/ 	.byte	0x02, 0x4a
	.zero		1
	.zero		1


	//----- nvinfo : EIATTR_EXIT_INSTR_OFFSETS
	.align		4
        /*0174*/ 	.byte	0x04, 0x1c
        /*0176*/ 	.short	(.L_218 - .L_217)


	//   ....[0]....
.L_217:
        /*0178*/ 	.word	0x000026b0


	//   ....[1]....
        /*017c*/ 	.word	0x00002700


	//----- nvinfo : EIATTR_MAX_THREADS
	.align		4
.L_218:
        /*0180*/ 	.byte	0x04, 0x05
        /*0182*/ 	.short	(.L_220 - .L_219)
.L_219:
        /*0184*/ 	.word	0x00000100
        /*0188*/ 	.word	0x00000001
        /*018c*/ 	.word	0x00000001


	//----- nvinfo : EIATTR_CRS_STACK_SIZE
	.align		4
.L_220:
        /*0190*/ 	.byte	0x04, 0x1e
        /*0192*/ 	.short	(.L_222 - .L_221)
.L_221:
        /*0194*/ 	.word	0x00000000


	//----- nvinfo : EIATTR_CBANK_PARAM_SIZE
	.align		4
.L_222:
        /*0198*/ 	.byte	0x03, 0x19
        /*019a*/ 	.short	0x003e


	//----- nvinfo : EIATTR_PARAM_CBANK
	.align		4
        /*019c*/ 	.byte	0x04, 0x0a
        /*019e*/ 	.short	(.L_224 - .L_223)
	.align		4
.L_223:
        /*01a0*/ 	.word	index@(.nv.constant0._ZN3cub18CUB_300001_SM_10006detail6reduce18DeviceReduceKernelINS2_10policy_hubI11minmax_pairIiEj16minmax_binary_opIiEE10Policy1000EN6thrust24THRUST_300001_SM_1000_NS6detail15normal_iteratorINSC_10device_ptrIiEEEEjS8_S6_15minmax_unary_opIiEEEvT0_PT3_T1_NS0_13GridEvenShareISN_EET2_T4_)
        /*01a4*/ 	.short	0x0380
        /*01a6*/ 	.short	0x003e


	//----- nvinfo : EIATTR_SW_WAR
	.align		4
.L_224:
        /*01a8*/ 	.byte	0x04, 0x36
        /*01aa*/ 	.short	(.L_226 - .L_225)
.L_225:
        /*01ac*/ 	.word	0x00000008
.L_226:


//--------------------- .nv.info._ZN3cub18CUB_300001_SM_10006detail6reduce28DeviceReduceSingleTileKernelINS2_10policy_hubI11minmax_pairIiEj16minmax_binary_opIiEE10Policy1000EN6thrust24THRUST_300001_SM_1000_NS6detail15normal_iteratorINSC_10device_ptrIiEEEEPS6_jS8_S6_S6_15minmax_unary_opIiEEEvT0_T1_T2_T3_T4_T6_ --------------------------
	.section	.nv.info._ZN3cub18CUB_300001_SM_10006detail6reduce28DeviceReduceSingleTileKernelINS2_10policy_hubI11minmax_pairIiEj16minmax_binary_opIiEE10Policy1000EN6thrust24THRUST_300001_SM_1000_NS6detail15normal_iteratorINSC_10device_ptrIiEEEEPS6_jS8_S6_S6_15minmax_unary_opIiEEEvT0_T1_T2_T3_T4_T6_,"",@"SHT_CUDA_INFO"
	.sectionflags	@""
	.align	4


	//----- nvinfo : EIATTR_CUDA_API_VERSION
	.align		4
        /*0000*/ 	.byte	0x04, 0x37
        /*0002*/ 	.short	(.L_228 - .L_227)
.L_227:
        /*0004*/ 	.word	0x00000082


	//----- nvinfo : EIATTR_KPARAM_INFO
	.align		4
.L_228:
        /*0008*/ 	.byte	0x04, 0x17
        /*000a*/ 	.short	(.L_230 - .L_229)
.L_229:
        /*000c*/ 	.word	0x00000000
        /*0010*/ 	.short	0x0005
        /*0012*/ 	.short	0x0020
        /*0014*/ 	.byte	0x00, 0xf0, 0x05, 0x00


	//----- nvinfo : EIATTR_KPARAM_INFO
	.align		4
.L_230:
        /*0018*/ 	.byte	0x04, 0x17
        /*001a*/ 	.short	(.L_232 - .L_231)
.L_231:
        /*001c*/ 	.word	0x00000000
        /*0020*/ 	.short	0x0004
        /*0022*/ 	.short	0x0018
        /*0024*/ 	.byte	0x00, 0xf0, 0x21, 0x00


	//----- nvinfo : EIATTR_KPARAM_INFO
	.align		4
.L_232:
        /*0028*/ 	.byte	0x04, 0x17
        /*002a*/ 	.short	(.L_234 - .L_233)
.L_233:
        /*002c*/ 	.word	0x00000000
        /*0030*/ 	.short	0x0003
        /*0032*/ 	.short	0x0014
        /*0034*/ 	.byte	0x00, 0xf0, 0x05, 0x00


	//----- nvinfo : EIATTR_KPARAM_INFO
	.align		4
.L_234:
        /*0038*/ 	.byte	0x04, 0x17
        /*003a*/ 	.short	(.L_236 - .L_235)
.L_235:
        /*003c*/ 	.word	0x00000000
        /*0040*/ 	.short	0x0002
        /*0042*/ 	.short	0x0010
        /*0044*/ 	.byte	0x00, 0xf0, 0x11, 0x00


	//----- nvinfo : EIATTR_KPARAM_INFO
	.align		4
.L_236:
        /*0048*/ 	.byte	0x04, 0x17
        /*004a*/ 	.short	(.L_238 - .L_237)
.L_237:
        /*004c*/ 	.word	0x00000000
        /*0050*/ 	.short	0x0001
        /*0052*/ 	.short	0x0008
        /*0054*/ 	.byte	0x00, 0xf5, 0x21, 0x00


	//----- nvinfo : EIATTR_KPARAM_INFO
	.align		4
.L_238:
        /*0058*/ 	.byte	0x04, 0x17
        /*005a*/ 	.short	(.L_240 - .L_239)
.L_239:
        /*005c*/ 	.word	0x00000000
        /*0060*/ 	.short	0x0000
        /*0062*/ 	.short	0x0000
        /*0064*/ 	.byte	0x00, 0xf0, 0x21, 0x00


	//----- nvinfo : EIATTR_SPARSE_MMA_MASK
	.align		4
.L_240:
        /*0068*/ 	.byte	0x03, 0x50
        /*006a*/ 	.short	0x0000


	//----- nvinfo : EIATTR_MAXREG_COUNT
	.align		4
        /*006c*/ 	.byte	0x03, 0x1b
        /*006e*/ 	.short	0x00ff


	//----- nvinfo : EIATTR_NUM_BARRIERS
	.align		4
        /*0070*/ 	.byte	0x02, 0x4c
        /*0072*/ 	.byte	0x01
	.zero		1


	//----- nvinfo : EIATTR_MERCURY_ISA_VERSION
	.align		4
        /*0074*/ 	.byte	0x03, 0x5f
        /*0076*/ 	.short	0x0101


	//----- nvinfo : EIATTR_COOP_GROUP_MASK_REGIDS
	.align		4
        /*0078*/ 	.byte	0x04, 0x29
        /*007a*/ 	.short	(.L_242 - .L_241)


	//   ....[0]....
.L_241:
        /*007c*/ 	.word	0xffffffff


	//   ....[1]....
        /*0080*/ 	.word	0xffffffff


	//   ....[2]....
        /*0084*/ 	.word	0xffffffff


	//   ....[3]....
        /*0088*/ 	.word	0xffffffff


	//   ....[4]....
        /*008c*/ 	.word	0xffffffff


	//   ....[5]....
        /*0090*/ 	.word	0xffffffff


	//   ....[6]....
        /*0094*/ 	.word	0xffffffff


	//   ....[7]....
        /*0098*/ 	.word	0xffffffff


	//   ....[8]....
        /*009c*/ 	.word	0xffffffff


	//   ....[9]....
        /*00a0*/ 	.word	0xffffffff


	//   ....[10]....
        /*00a4*/ 	.word	0xffffffff


	//   ....[11]....
        /*00a8*/ 	.word	0xffffffff


	//   ....[12]....
        /*00ac*/ 	.word	0xffffffff


	//   ....[13]....
        /*00b0*/ 	.word	0xffffffff


	//   ....[14]....
        /*00b4*/ 	.word	0xffffffff


	//   ....[15]....
        /*00b8*/ 	.word	0xffffffff


	//   ....[16]....
        /*00bc*/ 	.word	0xffffffff


	//   ....[17]....
        /*00c0*/ 	.word	0xffffffff


	//   ....[18]....
        /*00c4*/ 	.word	0xffffffff


	//   ....[19]....
        /*00c8*/ 	.word	0xffffffff


	//   ....[20]....
        /*00cc*/ 	.word	0xffffffff


	//   ....[21]....
        /*00d0*/ 	.word	0xffffffff


	//   ....[22]....
        /*00d4*/ 	.word	0xffffffff


	//   ....[23]....
        /*00d8*/ 	.word	0xffffffff


	//   ....[24]....
        /*00dc*/ 	.word	0xffffffff


	//   ....[25]....
        /*00e0*/ 	.word	0xffffffff


	//   ....[26]....
        /*00e4*/ 	.word	0xffffffff


	//   ....[27]....
        /*00e8*/ 	.word	0xffffffff


	//   ....[28]....
        /*00ec*/ 	.word	0xffffffff


	//   ....[29]....
        /*00f0*/ 	.word	0xffffffff


	//----- nvinfo : EIATTR_COOP_GROUP_INSTR_OFFSETS
	.align		4
.L_242:
        /*00f4*/ 	.byte	0x04, 0x28
        /*00f6*/ 	.short	(.L_244 - .L_243)


	//   ....[0]....
.L_243:
        /*00f8*/ 	.word	0x00000960


	//   ....[1]....
        /*00fc*/ 	.word	0x00000970


	//   ....[2]....
        /*0100*/ 	.word	0x000009e0


	//   ....[3]....
        /*0104*/ 	.word	0x00000a00


	//   ....[4]....
        /*0108*/ 	.word	0x00000a70


	//   ....[5]....
        /*010c*/ 	.word	0x00000a90


	//   ....[6]....
        /*0110*/ 	.word	0x00000ae0


	//   ....[7]....
        /*0114*/ 	.word	0x00000b00


	//   ....[8]....
        /*0118*/ 	.word	0x00000b30


	//   ....[9]....
        /*011c*/ 	.word	0x00000b50


	//   ....[10]....
        /*0120*/ 	.word	0x00000d50


	//   ....[11]....
        /*0124*/ 	.word	0x00000d60


	//   ....[12]....
        /*0128*/ 	.word	0x00000dd0


	//   ....[13]....
        /*012c*/ 	.word	0x00000e00


	//   ....[14]....
        /*0130*/ 	.word	0x00000e30


	//   ....[15]....
        /*0134*/ 	.word	0x00000e60


	//   ....[16]....
        /*0138*/ 	.word	0x00000e90


	//   ....[17]....
        /*013c*/ 	.word	0x00000ed0


	//   ....[18]....
        /*0140*/ 	.word	0x00000f10


	//   ....[19]....
        /*0144*/ 	.word	0x00000f40


	//   ....[20]....
        /*0148*/ 	.word	0x00001f70


	//   ....[21]....
        /*014c*/ 	.word	0x00001f80


	//   ....[22]....
        /*0150*/ 	.word	0x00002000


	//   ....[23]....
        /*0154*/ 	.word	0x00002020


	//   ....[24]....
        /*0158*/ 	.word	0x00002060


	//   ....[25]....
        /*015c*/ 	.word	0x00002090


	//   ....[26]....
        /*0160*/ 	.word	0x000020d0


	//   ....[27]....
        /*0164*/ 	.word	0x000020f0


	//   ....[28]....
        /*0168*/ 	.word	0x00002120


	//   ....[29]....
        /*016c*/ 	.word	0x00002140


	//----- nvinfo : EIATTR_VRC_CTA_INIT_COUNT
	.align		4
.L_244:
        /*0170*/ 	.byte	0x02, 0x4a
	.zero		1
	.zero		1


	//----- nvinfo : EIATTR_EXIT_INSTR_OFFSETS
	.align		4
        /*0174*/ 	.byte	0x04, 0x1c
        /*0176*/ 	.short	(.L_246 - .L_245)


	//   ....[0]....
.L_245:
        /*0178*/ 	.word	0x00000080


	//   ....[1]....
        /*017c*/ 	.word	0x000000d0


	//   ....[2]....
        /*0180*/ 	.word	0x000022d0


	//   ....[3]....
        /*0184*/ 	.word	0x00002340


	//----- nvinfo : EIATTR_MAX_THREADS
	.align		4
.L_246:
        /*0188*/ 	.byte	0x04, 0x05
        /*018a*/ 	.short	(.L_248 - .L_247)
.L_247:
        /*018c*/ 	.word	0x00000100
        /*0190*/ 	.word	0x00000001
        /*0194*/ 	.word	0x00000001


	//----- nvinfo : EIATTR_CRS_STACK_SIZE
	.align		4
.L_248:
        /*0198*/ 	.byte	0x04, 0x1e
        /*019a*/ 	.short	(.L_250 - .L_249)
.L_249:
        /*019c*/ 	.word	0x00000000


	//----- nvinfo : EIATTR_CBANK_PARAM_SIZE
	.align		4
.L_250:
        /*01a0*/ 	.byte	0x03, 0x19
        /*01a2*/ 	.short	0x0021


	//----- nvinfo : EIATTR_PARAM_CBANK
	.align		4
        /*01a4*/ 	.byte	0x04, 0x0a
        /*01a6*/ 	.short	(.L_252 - .L_251)
	.align		4
.L_251:
        /*01a8*/ 	.word	index@(.nv.constant0._ZN3cub18CUB_300001_SM_10006detail6reduce28DeviceReduceSingleTileKernelINS2_10policy_hubI11minmax_pairIiEj16minmax_binary_opIiEE10Policy1000EN6thrust24THRUST_300001_SM_1000_NS6detail15normal_iteratorINSC_10device_ptrIiEEEEPS6_jS8_S6_S6_15minmax_unary_opIiEEEvT0_T1_T2_T3_T4_T6_)
        /*01ac*/ 	.short	0x0380
        /*01ae*/ 	.short	0x0021


	//----- nvinfo : EIATTR_SW_WAR
	.align		4
.L_252:
        /*01b0*/ 	.byte	0x04, 0x36
        /*01b2*/ 	.short	(.L_254 - .L_253)
.L_253:
        /*01b4*/ 	.word	0x00000008
.L_254:


//--------------------- .nv.info._ZN3cub18CUB_300001_SM_10006detail11EmptyKernelIvEEvv --------------------------
	.section	.nv.info._ZN3cub18CUB_300001_SM_10006detail11EmptyKernelIvEEvv,"",@"SHT_CUDA_INFO"
	.sectionflags	@""
	.align	4


	//----- nvinfo : EIATTR_CUDA_API_VERSION
	.align		4
        /*0000*/ 	.byte	0x04, 0x37
        /*0002*/ 	.short	(.L_256 - .L_255)
.L_255:
        /*0004*/ 	.word	0x00000082


	//----- nvinfo : EIATTR_SPARSE_MMA_MASK
	.align		4
.L_256:
        /*0008*/ 	.byte	0x03, 0x50
        /*000a*/ 	.short	0x0000


	//----- nvinfo : EIATTR_MAXREG_COUNT
	.align		4
        /*000c*/ 	.byte	0x03, 0x1b
        /*000e*/ 	.short	0x00ff


	//----- nvinfo : EIATTR_MERCURY_ISA_VERSION
	.align		4
        /*0010*/ 	.byte	0x03, 0x5f
        /*0012*/ 	.short	0x0101


	//----- nvinfo : EIATTR_VRC_CTA_INIT_COUNT
	.align		4
        /*0014*/ 	.byte	0x02, 0x4a
	.zero		1
	.zero		1


	//----- nvinfo : EIATTR_EXIT_INSTR_OFFSETS
	.align		4
        /*0018*/ 	.byte	0x04, 0x1c
        /*001a*/ 	.short	(.L_258 - .L_257)


	//   ....[0]....
.L_257:
        /*001c*/ 	.word	0x00000010


	//----- nvinfo : EIATTR_SW_WAR
	.align		4
.L_258:
        /*0020*/ 	.byte	0x04, 0x36
        /*0022*/ 	.short	(.L_260 - .L_259)
.L_259:
        /*0024*/ 	.word	0x00000008
.L_260:


//--------------------- .nv.callgraph             --------------------------
	.section	.nv.callgraph,"",@"SHT_CUDA_CALLGRAPH"
	.align	4
	.sectionentsize	8
	.align		4
        /*0000*/ 	.word	0x00000000
	.align		4
        /*0004*/ 	.word	0xffffffff
	.align		4
        /*0008*/ 	.word	0x00000000
	.align		4
        /*000c*/ 	.word	0xfffffffe
	.align		4
        /*0010*/ 	.word	0x00000000
	.align		4
        /*0014*/ 	.word	0xfffffffd
	.align		4
        /*0018*/ 	.word	0x00000000
	.align		4
        /*001c*/ 	.word	0xfffffffc


//--------------------- .nv.constant4             --------------------------
	.section	.nv.constant4,"a",@progbits
	.align	8
	.align		8
.nv.constant4:
        /*0000*/ 	.dword	_ZN30_INTERNAL_a3a906bd_4_k_cu_main4cuda3std3__45__cpo5beginE
	.align		8
        /*0008*/ 	.dword	_ZN30_INTERNAL_a3a906bd_4_k_cu_main4cuda3std3__45__cpo3endE
	.align		8
        /*0010*/ 	.dword	_ZN30_INTERNAL_a3a906bd_4_k_cu_main4cuda3std3__45__cpo6cbeginE
	.align		8
        /*0018*/ 	.dword	_ZN30_INTERNAL_a3a906bd_4_k_cu_main4cuda3std3__45__cpo4cendE
	.align		8
        /*0020*/ 	.dword	_ZN30_INTERNAL_a3a906bd_4_k_cu_main4cuda3std3__45__cpo6rbeginE
	.align		8
        /*0028*/ 	.dword	_ZN30_INTERNAL_a3a906bd_4_k_cu_main4cuda3std3__45__cpo4rendE
	.align		8
        /*0030*/ 	.dword	_ZN30_INTERNAL_a3a906bd_4_k_cu_main4cuda3std3__45__cpo7crbeginE
	.align		8
        /*0038*/ 	.dword	_ZN30_INTERNAL_a3a906bd_4_k_cu_main4cuda3std3__45__cpo5crendE
	.align		8
        /*0040*/ 	.dword	_ZN30_INTERNAL_a3a906bd_4_k_cu_main4cuda3std3__432_GLOBAL__N__a3a906bd_4_k_cu_main6ignoreE
	.align		8
        /*0048*/ 	.dword	_ZN30_INTERNAL_a3a906bd_4_k_cu_main4cuda3std3__419piecewise_constructE
	.align		8
        /*0050*/ 	.dword	_ZN30_INTERNAL_a3a906bd_4_k_cu_main4cuda3std3__48in_placeE
	.align		8
        /*0058*/ 	.dword	_ZN30_INTERNAL_a3a906bd_4_k_cu_main4cuda3std3__420unreachable_sentinelE
	.align		8
        /*0060*/ 	.dword	_ZN30_INTERNAL_a3a906bd_4_k_cu_main4cuda3std3__47nulloptE
	.align		8
        /*0068*/ 	.dword	_ZN30_INTERNAL_a3a906bd_4_k_cu_main4cuda3std3__48unexpectE
	.align		8
        /*0070*/ 	.dword	_ZN30_INTERNAL_a3a906bd_4_k_cu_main4cuda3std6ranges3__45__cpo4swapE
	.align		8
        /*0078*/ 	.dword	_ZN30_INTERNAL_a3a906bd_4_k_cu_main4cuda3std6ranges3__45__cpo9iter_moveE
	.align		8
        /*0080*/ 	.dword	_ZN30_INTERNAL_a3a906bd_4_k_cu_main4cuda3std6ranges3__45__cpo5beginE
	.align		8
        /*0088*/ 	.dword	_ZN30_INTERNAL_a3a906bd_4_k_cu_main4cuda3std6ranges3__45__cpo3endE
	.align		8
        /*0090*/ 	.dword	_ZN30_INTERNAL_a3a906bd_4_k_cu_main4cuda3std6ranges3__45__cpo6cbeginE
	.align		8
        /*0098*/ 	.dword	_ZN30_INTERNAL_a3a906bd_4_k_cu_main4cuda3std6ranges3__45__cpo4cendE
	.align		8
        /*00a0*/ 	.dword	_ZN30_INTERNAL_a3a906bd_4_k_cu_main4cuda3std6ranges3__45__cpo7advanceE
	.align		8
        /*00a8*/ 	.dword	_ZN30_INTERNAL_a3a906bd_4_k_cu_main4cuda3std6ranges3__45__cpo9iter_swapE
	.align		8
        /*00b0*/ 	.dword	_ZN30_INTERNAL_a3a906bd_4_k_cu_main4cuda3std6ranges3__45__cpo4nextE
	.align		8
        /*00b8*/ 	.dword	_ZN30_INTERNAL_a3a906bd_4_k_cu_main4cuda3std6ranges3__45__cpo4prevE
	.align		8
        /*00c0*/ 	.dword	_ZN30_INTERNAL_a3a906bd_4_k_cu_main4cuda3std6ranges3__45__cpo4dataE
	.align		8
        /*00c8*/ 	.dword	_ZN30_INTERNAL_a3a906bd_4_k_cu_main4cuda3std6ranges3__45__cpo5cdataE
	.align		8
        /*00d0*/ 	.dword	_ZN30_INTERNAL_a3a906bd_4_k_cu_main4cuda3std6ranges3__45__cpo4sizeE
	.align		8
        /*00d8*/ 	.dword	_ZN30_INTERNAL_a3a906bd_4_k_cu_main4cuda3std6ranges3__45__cpo5ssizeE
	.align		8
        /*00e0*/ 	.dword	_ZN30_INTERNAL_a3a906bd_4_k_cu_main4cuda3std6ranges3__45__cpo8distanceE
	.align		8
        /*00e8*/ 	.dword	_ZN30_INTERNAL_a3a906bd_4_k_cu_main6thrust24THRUST_300001_SM_1000_NS8cuda_cub3parE
	.align		8
        /*00f0*/ 	.dword	_ZN30_INTERNAL_a3a906bd_4_k_cu_main6thrust24THRUST_300001_SM_1000_NS8cuda_cub10par_nosyncE
	.align		8
        /*00f8*/ 	.dword	_ZN30_INTERNAL_a3a906bd_4_k_cu_main6thrust24THRUST_300001_SM_1000_NS6system6detail10sequential3seqE
	.align		8
        /*0100*/ 	.dword	_ZN30_INTERNAL_a3a906bd_4_k_cu_main6thrust24THRUST_300001_SM_1000_NS6system3cpp3parE
	.align		8
        /*0108*/ 	.dword	_ZN30_INTERNAL_a3a906bd_4_k_cu_main6thrust24THRUST_300001_SM_1000_NS12placeholders2_1E
	.align		8
        /*0110*/ 	.dword	_ZN30_INTERNAL_a3a906bd_4_k_cu_main6thrust24THRUST_300001_SM_1000_NS12placeholders2_2E
	.align		8
        /*0118*/ 	.dword	_ZN30_INTERNAL_a3a906bd_4_k_cu_main6thrust24THRUST_300001_SM_1000_NS12placeholders2_3E
	.align		8
        /*0120*/ 	.dword	_ZN30_INTERNAL_a3a906bd_4_k_cu_main6thrust24THRUST_300001_SM_1000_NS12placeholders2_4E
	.align		8
        /*0128*/ 	.dword	_ZN30_INTERNAL_a3a906bd_4_k_cu_main6thrust24THRUST_300001_SM_1000_NS12placeholders2_5E
	.align		8
        /*0130*/ 	.dword	_ZN30_INTERNAL_a3a906bd_4_k_cu_main6thrust24THRUST_300001_SM_1000_NS12placeholders2_6E
	.align		8
        /*0138*/ 	.dword	_ZN30_INTERNAL_a3a906bd_4_k_cu_main6thrust24THRUST_300001_SM_1000_NS12placeholders2_7E
	.align		8
        /*0140*/ 	.dword	_ZN30_INTERNAL_a3a906bd_4_k_cu_main6thrust24THRUST_300001_SM_1000_NS12placeholders2_8E
	.align		8
        /*0148*/ 	.dword	_ZN30_INTERNAL_a3a906bd_4_k_cu_main6thrust24THRUST_300001_SM_1000_NS12placeholders2_9E
	.align		8
        /*0150*/ 	.dword	_ZN30_INTERNAL_a3a906bd_4_k_cu_main6thrust24THRUST_300001_SM_1000_NS12placeholders3_10E
	.align		8
        /*0158*/ 	.dword	_ZN30_INTERNAL_a3a906bd_4_k_cu_main6thrust24THRUST_300001_SM_1000_NS3seqE
	.align		8
        /*0160*/ 	.dword	_ZN30_INTERNAL_a3a906bd_4_k_cu_main6thrust24THRUST_300001_SM_1000_NS6deviceE


//--------------------- .text._ZN3cub18CUB_300001_SM_10006detail6reduce28DeviceReduceSingleTileKernelINS2_10policy_hubI11minmax_pairIiEy16minmax_binary_opIiEE10Policy1000EPS6_SB_iS8_S6_S6_N4cuda3std3__410__identityEEEvT0_T1_T2_T3_T4_T6_ --------------------------
	.section	.text._ZN3cub18CUB_300001_SM_10006detail6reduce28DeviceReduceSingleTileKernelINS2_10policy_hubI11minmax_pairIiEy16minmax_binary_opIiEE10Policy1000EPS6_SB_iS8_S6_S6_N4cuda3std3__410__identityEEEvT0_T1_T2_T3_T4_T6_,"ax",@progbits
	.align	128
        .global         _ZN3cub18CUB_300001_SM_10006detail6reduce28DeviceReduceSingleTileKernelINS2_10policy_hubI11minmax_pairIiEy16minmax_binary_opIiEE10Policy1000EPS6_SB_iS8_S6_S6_N4cuda3std3__410__identityEEEvT0_T1_T2_T3_T4_T6_
        .type           _ZN3cub18CUB_300001_SM_10006detail6reduce28DeviceReduceSingleTileKernelINS2_10policy_hubI11minmax_pairIiEy16minmax_binary_opIiEE10Policy1000EPS6_SB_iS8_S6_S6_N4cuda3std3__410__identityEEEvT0_T1_T2_T3_T4_T6_,@function
        .size           _ZN3cub18CUB_300001_SM_10006detail6reduce28DeviceReduceSingleTileKernelINS2_10policy_hubI11minmax_pairIiEy16minmax_binary_opIiEE10Policy1000EPS6_SB_iS8_S6_S6_N4cuda3std3__410__identityEEEvT0_T1_T2_T3_T4_T6_,(.L_x_182 - _ZN3cub18CUB_300001_SM_10006detail6reduce28DeviceReduceSingleTileKernelINS2_10policy_hubI11minmax_pairIiEy16minmax_binary_opIiEE10Policy1000EPS6_SB_iS8_S6_S6_N4cuda3std3__410__identityEEEvT0_T1_T2_T3_T4_T6_)
        .other          _ZN3cub18CUB_300001_SM_10006detail6reduce28DeviceReduceSingleTileKernelINS2_10policy_hubI11minmax_pairIiEy16minmax_binary_opIiEE10Policy1000EPS6_SB_iS8_S6_S6_N4cuda3std3__410__identityEEEvT0_T1_T2_T3_T4_T6_,@"STO_CUDA_ENTRY STV_DEFAULT"
_ZN3cub18CUB_300001_SM_10006detail6reduce28DeviceReduceSingleTileKernelINS2_10policy_hubI11minmax_pairIiEy16minmax_binary_opIiEE10Policy1000EPS6_SB_iS8_S6_S6_N4cuda3std3__410__identityEEEvT0_T1_T2_T3_T4_T6_:
.text._ZN3cub18CUB_300001_SM_10006detail6reduce28DeviceReduceSingleTileKernelINS2_10policy_hubI11minmax_pairIiEy16minmax_binary_opIiEE10Policy1000EPS6_SB_iS8_S6_S6_N4cuda3std3__410__identityEEEvT0_T1_T2_T3_T4_T6_:
[----:B------:R-:W-:Y:S01]  /*0000*/  LDC R1, c[0x0][0x37c] ;  /* 0x0000df00ff017b82 */ /* 0x000fe20000000800 */
[----:B------:R-:W0:Y:S01]  /*0010*/  LDCU UR4, c[0x0][0x390] ;  /* 0x00007200ff0477ac */ /* 0x000e220008000800 */
[----:B------:R-:W1:Y:S01]  /*0020*/  LDCU.64 UR6, c[0x0][0x358] ;  /* 0x00006b00ff0677ac */ /* 0x000e620008000a00 */
[----:B0-----:R-:W-:-:S05]  /*0030*/  IMAD.U32 R10, RZ, RZ, UR4 ;  /* 0x00000004ff0a7e24 */ /* 0x001fca000f8e00ff */
[----:B------:R-:W-:-:S13]  /*0040*/  ISETP.NE.AND P0, PT, R10, RZ, PT ;  /* 0x000000ff0a00720c */ /* 0x000fda0003f05270 */
[----:B-1----:R-:W-:Y:S05]  /*0050*/  @P0 BRA `(.L_x_0) ;  /* 0x0000000000200947 */ /* 0x002fea0003800000 */
[----:B------:R-:W0:Y:S02]  /*0060*/  S2R R0, SR_TID.X ;  /* 0x0000000000007919 */ /* 0x000e240000002100 */
[----:B0-----:R-:W-:-:S13]  /*0070*/  ISETP.NE.AND P0, PT, R0, RZ, PT ;  /* 0x000000ff0000720c */ /* 0x001fda0003f05270 */
[----:B------:R-:W-:Y:S05]  /*0080*/  @P0 EXIT ;  /* 0x000000000000094d */ /* 0x000fea0003800000 */
[----:B------:R-:W0:Y:S08]  /*0090*/  LDC.64 R2, c[0x0][0x388] ;  /* 0x0000e200ff027b82 */ /* 0x000e300000000a00 */
[----:B------:R-:W0:Y:S02]  /*00a0*/  LDC.64 R4, c[0x0][0x398] ;  /* 0x0000e600ff047b82 */ /* 0x000e240000000a00 */
[----:B0-----:R-:W-:Y:S04]  /*00b0*/  STG.E desc[UR6][R2.64], R4 ;  /* 0x0000000402007986 */ /* 0x001fe8000c101906 */
[----:B------:R-:W-:Y:S01]  /*00c0*/  STG.E desc[UR6][R2.64+0x4], R5 ;  /* 0x0000040502007986 */ /* 0x000fe2000c101906 */
[----:B------:R-:W-:Y:S05]  /*00d0*/  EXIT ;  /* 0x000000000000794d */ /* 0x000fea0003800000 */
.L_x_0:
[----:B------:R-:W-:Y:S01]  /*00e0*/  ISETP.GT.AND P0, PT, R10, 0x7ff, PT ;  /* 0x000007ff0a00780c */ /* 0x000fe20003f04270 */
[----:B------:R-:W-:-:S12]  /*00f0*/  BSSY.RECONVERGENT B0, `(.L_x_1) ;  /* 0x000024a000007945 */ /* 0x000fd80003800200 */
[----:B------:R-:W-:Y:S05]  /*0100*/  @P0 BRA `(.L_x_2) ;  /* 0x0000001000a40947 */ /* 0x000fea0003800000 */
[----:B------:R-:W0:Y:S01]  /*0110*/  S2R R9, SR_TID.X ;  /* 0x0000000000097919 */ /* 0x000e220000002100 */
[----:B------:R-:W-:Y:S01]  /*0120*/  BSSY.RECONVERGENT B1, `(.L_x_3) ;  /* 0x000000b000017945 */ /* 0x000fe20003800200 */
[----:B------:R-:W-:Y:S02]  /*0130*/  IMAD.MOV.U32 R0, RZ, RZ, RZ ;  /* 0x000000ffff007224 */ /* 0x000fe400078e00ff */
[----:B------:R-:W-:Y:S01]  /*0140*/  IMAD.MOV.U32 R8, RZ, RZ, RZ ;  /* 0x000000ffff087224 */ /* 0x000fe200078e00ff */
[----:B0-----:R-:W-:Y:S01]  /*0150*/  ISETP.GE.AND P0, PT, R9, R10, PT ;  /* 0x0000000a0900720c */ /* 0x001fe20003f06270 */
[----:B------:R-:W-:-:S12]  /*0160*/  IMAD.MOV.U32 R11, RZ, RZ, R9 ;  /* 0x000000ffff0b7224 */ /* 0x000fd800078e0009 */
[----:B------:R-:W-:Y:S05]  /*0170*/  @P0 BRA `(.L_x_4) ;  /* 0x0000000000140947 */ /* 0x000fea0003800000 */
[----:B------:R-:W0:Y:S02]  /*0180*/  LDC.64 R2, c[0x0][0x380] ;  /* 0x0000e000ff027b82 */ /* 0x000e240000000a00 */
[----:B0-----:R-:W-:-:S05]  /*0190*/  IMAD.WIDE.U32 R2, R9, 0x8, R2 ;  /* 0x0000000809027825 */ /* 0x001fca00078e0002 */
[----:B------:R0:W5:Y:S04]  /*01a0*/  LDG.E.CONSTANT R0, desc[UR6][R2.64] ;  /* 0x0000000602007981 */ /* 0x000168000c1e9900 */
[----:B------:R0:W5:Y:S01]  /*01b0*/  LDG.E.CONSTANT R8, desc[UR6][R2.64+0x4] ;  /* 0x0000040602087981 */ /* 0x000162000c1e9900 */
[----:B------:R-:W-:-:S07]  /*01c0*/  VIADD R11, R9, 0x100 ;  /* 0x00000100090b7836 */ /* 0x000fce0000000000 */
.L_x_4:
[----:B------:R-:W-:Y:S05]  /*01d0*/  BSYNC.RECONVERGENT B1 ;  /* 0x0000000000017941 */ /* 0x000fea0003800200 */
.L_x_3:
[----:B------:R-:W-:Y:S01]  /*01e0*/  ISETP.GE.AND P0, PT, R11, R10, PT ;  /* 0x0000000a0b00720c */ /* 0x000fe20003f06270 */
[----:B------:R-:W-:-:S12]  /*01f0*/  BSSY.RECONVERGENT B1, `(.L_x_5) ;  /* 0x0000090000017945 */ /* 0x000fd80003800200 */
[----:B------:R-:W-:Y:S05]  /*0200*/  @P0 BRA `(.L_x_6) ;  /* 0x0000000800380947 */ /* 0x000fea0003800000 */
[----:B0-----:R-:W-:Y:S01]  /*0210*/  LOP3.LUT R3, RZ, R11, RZ, 0x33, !PT ;  /* 0x0000000bff037212 */ /* 0x001fe200078e33ff */
[----:B------:R-:W-:Y:S04]  /*0220*/  BSSY.RECONVERGENT B2, `(.L_x_7) ;  /* 0x0000015000027945 */ /* 0x000fe80003800200 */
[----:B------:R-:W-:-:S05]  /*0230*/  IMAD.IADD R4, R3, 0x1, R10 ;  /* 0x0000000103047824 */ /* 0x000fca00078e020a */
[C---:B------:R-:W-:Y:S02]  /*0240*/  LOP3.LUT R2, R4.reuse, 0x300, RZ, 0xc0, !PT ;  /* 0x0000030004027812 */ /* 0x040fe400078ec0ff */
[----:B------:R-:W-:Y:S02]  /*0250*/  ISETP.GE.U32.AND P1, PT, R4, 0x300, PT ;  /* 0x000003000400780c */ /* 0x000fe40003f26070 */
[----:B------:R-:W-:-:S13]  /*0260*/  ISETP.NE.AND P0, PT, R2, 0x300, PT ;  /* 0x000003000200780c */ /* 0x000fda0003f05270 */
[----:B------:R-:W-:Y:S05]  /*0270*/  @!P0 BRA `(.L_x_8) ;  /* 0x00000000003c8947 */ /* 0x000fea0003800000 */
[----:B------:R-:W0:Y:S01]  /*0280*/  LDC.64 R2, c[0x0][0x380] ;  /* 0x0000e000ff027b82 */ /* 0x000e220000000a00 */
[----:B------:R-:W-:-:S04]  /*0290*/  LEA.HI R4, R4, 0x1, RZ, 0x18 ;  /* 0x0000000104047811 */ /* 0x000fc800078fc0ff */
[----:B------:R-:W-:-:S05]  /*02a0*/  LOP3.LUT R4, R4, 0x3, RZ, 0xc0, !PT ;  /* 0x0000000304047812 */ /* 0x000fca00078ec0ff */
[----:B------:R-:W-:Y:S02]  /*02b0*/  IMAD.MOV R4, RZ, RZ, -R4 ;  /* 0x000000ffff047224 */ /* 0x000fe400078e0a04 */
[----:B0-----:R-:W-:-:S07]  /*02c0*/  IMAD.WIDE.U32 R2, R11, 0x8, R2 ;  /* 0x000000080b027825 */ /* 0x001fce00078e0002 */
.L_x_9:
[----:B------:R-:W2:Y:S04]  /*02d0*/  LDG.E.CONSTANT R5, desc[UR6][R2.64] ;  /* 0x0000000602057981 */ /* 0x000ea8000c1e9900 */
[----:B------:R0:W3:Y:S01]  /*02e0*/  LDG.E.CONSTANT R7, desc[UR6][R2.64+0x4] ;  /* 0x0000040602077981 */ /* 0x0000e2000c1e9900 */
[----:B------:R-:W-:Y:S02]  /*02f0*/  VIADD R4, R4, 0x1 ;  /* 0x0000000104047836 */ /* 0x000fe40000000000 */
[----:B------:R-:W-:-:S03]  /*0300*/  VIADD R11, R11, 0x100 ;  /* 0x000001000b0b7836 */ /* 0x000fc60000000000 */
[----:B------:R-:W-:Y:S02]  /*0310*/  ISETP.NE.AND P0, PT, R4, RZ, PT ;  /* 0x000000ff0400720c */ /* 0x000fe40003f05270 */
[----:B0-----:R-:W-:-:S05]  /*0320*/  IADD3 R2, P2, PT, R2, 0x800, RZ ;  /* 0x0000080002027810 */ /* 0x001fca0007f5e0ff */
[----:B------:R-:W-:Y:S01]  /*0330*/  IMAD.X R3, RZ, RZ, R3, P2 ;  /* 0x000000ffff037224 */ /* 0x000fe200010e0603 */
[----:B--2--5:R-:W-:Y:S02]  /*0340*/  VIMNMX R0, PT, PT, R5, R0, PT ;  /* 0x0000000005007248 */ /* 0x024fe40003fe0100 */
[----:B---3--:R-:W-:-:S03]  /*0350*/  VIMNMX R8, PT, PT, R7, R8, !PT ;  /* 0x0000000807087248 */ /* 0x008fc60007fe0100 */
[----:B------:R-:W-:Y:S05]  /*0360*/  @P0 BRA `(.L_x_9) ;  /* 0xfffffffc00d80947 */ /* 0x000fea000383ffff */
.L_x_8:
[----:B------:R-:W-:Y:S05]  /*0370*/  BSYNC.RECONVERGENT B2 ;  /* 0x0000000000027941 */ /* 0x000fea0003800200 */
.L_x_7:
[----:B------:R-:W-:Y:S05]  /*0380*/  @!P1 BRA `(.L_x_6) ;  /* 0x0000000400d89947 */ /* 0x000fea0003800000 */
[----:B------:R-:W-:Y:S01]  /*0390*/  IMAD.IADD R2, R10, 0x1, -R11 ;  /* 0x000000010a027824 */ /* 0x000fe200078e0a0b */
[----:B------:R-:W-:Y:S01]  /*03a0*/  BSSY.RECONVERGENT B2, `(.L_x_10) ;  /* 0x0000041000027945 */ /* 0x000fe20003800200 */
[----:B------:R-:W-:-:S03]  /*03b0*/  PLOP3.LUT P0, PT, PT, PT, PT, 0x80, 0x8 ;  /* 0x000000000008781c */ /* 0x000fc60003f0f070 */
[----:B------:R-:W-:-:S13]  /*03c0*/  ISETP.GT.AND P1, PT, R2, 0xc00, PT ;  /* 0x00000c000200780c */ /* 0x000fda0003f24270 */
[----:B------:R-:W-:Y:S05]  /*03d0*/  @!P1 BRA `(.L_x_11) ;  /* 0x0000000000f49947 */ /* 0x000fea0003800000 */
[----:B------:R-:W-:Y:S01]  /*03e0*/  PLOP3.LUT P0, PT, PT, PT, PT, 0x8, 0x80 ;  /* 0x000000000080781c */ /* 0x000fe20003f0e170 */
[----:B------:R-:W-:-:S12]  /*03f0*/  VIADD R12, R10, 0xfffff400 ;  /* 0xfffff4000a0c7836 */ /* 0x000fd80000000000 */
.L_x_12:
[----:B------:R-:W0:Y:S01]  /*0400*/  LDC.64 R2, c[0x0][0x380] ;  /* 0x0000e000ff027b82 */ /* 0x000e220000000a00 */
[C---:B------:R-:W-:Y:S02]  /*0410*/  VIADD R7, R11.reuse, 0x400 ;  /* 0x000004000b077836 */ /* 0x040fe40000000000 */
[C---:B------:R-:W-:Y:S02]  /*0420*/  VIADD R5, R11.reuse, 0x800 ;  /* 0x000008000b057836 */ /* 0x040fe40000000000 */
[C---:B------:R-:W-:Y:S02]  /*0430*/  VIADD R13, R11.reuse, 0xc00 ;  /* 0x00000c000b0d7836 */ /* 0x040fe40000000000 */
[----:B0-----:R-:W-:-:S04]  /*0440*/  IMAD.WIDE R28, R11, 0x8, R2 ;  /* 0x000000080b1c7825 */ /* 0x001fc800078e0202 */
[--C-:B------:R-:W-:Y:S01]  /*0450*/  IMAD.WIDE R6, R7, 0x8, R2.reuse ;  /* 0x0000000807067825 */ /* 0x100fe200078e0202 */
[----:B------:R-:W2:Y:S03]  /*0460*/  LDG.E.CONSTANT R14, desc[UR6][R28.64+0x800] ;  /* 0x000800061c0e7981 */ /* 0x000ea6000c1e9900 */
[--C-:B------:R-:W-:Y:S01]  /*0470*/  IMAD.WIDE R4, R5, 0x8, R2.reuse ;  /* 0x0000000805047825 */ /* 0x100fe200078e0202 */
[----:B------:R-:W3:Y:S03]  /*0480*/  LDG.E.CONSTANT R15, desc[UR6][R28.64+0x4] ;  /* 0x000004061c0f7981 */ /* 0x000ee6000c1e9900 */
[----:B------:R-:W-:Y:S01]  /*0490*/  IMAD.WIDE R2, R13, 0x8, R2 ;  /* 0x000000080d027825 */ /* 0x000fe200078e0202 */
[----:B------:R-:W3:Y:S04]  /*04a0*/  LDG.E.CONSTANT R16, desc[UR6][R28.64+0x804] ;  /* 0x000804061c107981 */ /* 0x000ee8000c1e9900 */
[----:B------:R-:W2:Y:S04]  /*04b0*/  LDG.E.CONSTANT R13, desc[UR6][R28.64] ;  /* 0x000000061c0d7981 */ /* 0x000ea8000c1e9900 */
[----:B------:R-:W4:Y:S04]  /*04c0*/  LDG.E.CONSTANT R17, desc[UR6][R28.64+0x1000] ;  /* 0x001000061c117981 */ /* 0x000f28000c1e9900 */
        /* <DEDUP_REMOVED lines=26> */
[----:B------:R-:W4:Y:S01]  /*0670*/  LDG.E.CONSTANT R42, desc[UR6][R2.64+0x1804] ;  /* 0x00180406022a7981 */ /* 0x000f22000c1e9900 */
[----:B------:R-:W-:-:S05]  /*0680*/  VIADD R11, R11, 0x1000 ;  /* 0x000010000b0b7836 */ /* 0x000fca0000000000 */
[----:B------:R-:W-:Y:S02]  /*0690*/  ISETP.GE.AND P1, PT, R11, R12, PT ;  /* 0x0000000c0b00720c */ /* 0x000fe40003f26270 */
[----:B---3-5:R-:W-:Y:S02]  /*06a0*/  VIMNMX3 R15, R8, R15, R16, !PT ;  /* 0x0000000f080f720f */ /* 0x028fe40007800110 */
[----:B--2---:R-:W-:-:S04]  /*06b0*/  VIMNMX3 R13, R13, R0, R14, PT ;  /* 0x000000000d0d720f */ /* 0x004fc8000380010e */
[----:B----4-:R-:W-:Y:S02]  /*06c0*/  VIMNMX3 R13, R17, R13, R18, PT ;  /* 0x0000000d110d720f */ /* 0x010fe40003800112 */
[----:B------:R-:W-:Y:S02]  /*06d0*/  VIMNMX3 R15, R15, R19, R26, !PT ;  /* 0x000000130f0f720f */ /* 0x000fe4000780011a */
[----:B------:R-:W-:Y:S02]  /*06e0*/  VIMNMX3 R13, R27, R13, R24, PT ;  /* 0x0000000d1b0d720f */ /* 0x000fe40003800118 */
[----:B------:R-:W-:Y:S02]  /*06f0*/  VIMNMX3 R15, R15, R25, R22, !PT ;  /* 0x000000190f0f720f */ /* 0x000fe40007800116 */
[----:B------:R-:W-:Y:S02]  /*0700*/  VIMNMX3 R13, R23, R13, R20, PT ;  /* 0x0000000d170d720f */ /* 0x000fe40003800114 */
[----:B------:R-:W-:-:S02]  /*0710*/  VIMNMX3 R15, R15, R21, R34, !PT ;  /* 0x000000150f0f720f */ /* 0x000fc40007800122 */
[----:B------:R-:W-:Y:S02]  /*0720*/  VIMNMX3 R13, R35, R13, R32, PT ;  /* 0x0000000d230d720f */ /* 0x000fe40003800120 */
[----:B------:R-:W-:Y:S02]  /*0730*/  VIMNMX3 R15, R15, R33, R30, !PT ;  /* 0x000000210f0f720f */ /* 0x000fe4000780011e */
[----:B------:R-:W-:Y:S02]  /*0740*/  VIMNMX3 R13, R31, R13, R28, PT ;  /* 0x0000000d1f0d720f */ /* 0x000fe4000380011c */
[----:B------:R-:W-:Y:S02]  /*0750*/  VIMNMX3 R15, R15, R29, R40, !PT ;  /* 0x0000001d0f0f720f */ /* 0x000fe40007800128 */
[----:B------:R-:W-:Y:S02]  /*0760*/  VIMNMX3 R13, R41, R13, R38, PT ;  /* 0x0000000d290d720f */ /* 0x000fe40003800126 */
[----:B------:R-:W-:-:S02]  /*0770*/  VIMNMX3 R15, R15, R39, R36, !PT ;  /* 0x000000270f0f720f */ /* 0x000fc40007800124 */
[----:B------:R-:W-:Y:S02]  /*0780*/  VIMNMX3 R0, R37, R13, R6, PT ;  /* 0x0000000d2500720f */ /* 0x000fe40003800106 */
[----:B------:R-:W-:Y:S01]  /*0790*/  VIMNMX3 R8, R15, R7, R42, !PT ;  /* 0x000000070f08720f */ /* 0x000fe2000780012a */
[----:B------:R-:W-:Y:S06]  /*07a0*/  @!P1 BRA `(.L_x_12) ;  /* 0xfffffffc00149947 */ /* 0x000fec000383ffff */
.L_x_11:
[----:B------:R-:W-:Y:S05]  /*07b0*/  BSYNC.RECONVERGENT B2 ;  /* 0x0000000000027941 */ /* 0x000fea0003800200 */
.L_x_10:
[----:B------:R-:W-:Y:S01]  /*07c0*/  IMAD.IADD R2, R10, 0x1, -R11 ;  /* 0x000000010a027824 */ /* 0x000fe200078e0a0b */
[----:B------:R-:W-:Y:S04]  /*07d0*/  BSSY.RECONVERGENT B2, `(.L_x_13) ;  /* 0x0000021000027945 */ /* 0x000fe80003800200 */
[----:B------:R-:W-:-:S13]  /*07e0*/  ISETP.GT.AND P1, PT, R2, 0x400, PT ;  /* 0x000004000200780c */ /* 0x000fda0003f24270 */
[----:B------:R-:W-:Y:S05]  /*07f0*/  @!P1 BRA `(.L_x_14) ;  /* 0x0000000000789947 */ /* 0x000fea0003800000 */
[----:B------:R-:W0:Y:S01]  /*0800*/  LDC.64 R4, c[0x0][0x380] ;  /* 0x0000e000ff047b82 */ /* 0x000e220000000a00 */
[C---:B------:R-:W-:Y:S02]  /*0810*/  VIADD R7, R11.reuse, 0x400 ;  /* 0x000004000b077836 */ /* 0x040fe40000000000 */
[----:B0-----:R-:W-:-:S04]  /*0820*/  IMAD.WIDE R2, R11, 0x8, R4 ;  /* 0x000000080b027825 */ /* 0x001fc800078e0204 */
[----:B------:R-:W-:Y:S01]  /*0830*/  IMAD.WIDE R4, R7, 0x8, R4 ;  /* 0x0000000807047825 */ /* 0x000fe200078e0204 */
[----:B------:R-:W2:Y:S04]  /*0840*/  LDG.E.CONSTANT R6, desc[UR6][R2.64+0x800] ;  /* 0x0008000602067981 */ /* 0x000ea8000c1e9900 */
[----:B------:R-:W2:Y:S04]  /*0850*/  LDG.E.CONSTANT R7, desc[UR6][R2.64] ;  /* 0x0000000602077981 */ /* 0x000ea8000c1e9900 */
[----:B------:R-:W3:Y:S04]  /*0860*/  LDG.E.CONSTANT R13, desc[UR6][R2.64+0x4] ;  /* 0x00000406020d7981 */ /* 0x000ee8000c1e9900 */
[----:B------:R-:W3:Y:S04]  /*0870*/  LDG.E.CONSTANT R12, desc[UR6][R2.64+0x804] ;  /* 0x00080406020c7981 */ /* 0x000ee8000c1e9900 */
        /* <DEDUP_REMOVED lines=12> */
[----:B------:R-:W-:Y:S01]  /*0940*/  PLOP3.LUT P0, PT, PT, PT, PT, 0x8, 0x80 ;  /* 0x000000000080781c */ /* 0x000fe20003f0e170 */
[----:B------:R-:W-:Y:S01]  /*0950*/  VIADD R11, R11, 0x800 ;  /* 0x000008000b0b7836 */ /* 0x000fe20000000000 */
[----:B--2--5:R-:W-:-:S02]  /*0960*/  VIMNMX3 R6, R7, R0, R6, PT ;  /* 0x000000000706720f */ /* 0x024fc40003800106 */
[----:B---3--:R-:W-:Y:S02]  /*0970*/  VIMNMX3 R12, R8, R13, R12, !PT ;  /* 0x0000000d080c720f */ /* 0x008fe4000780010c */
[----:B----4-:R-:W-:Y:S02]  /*0980*/  VIMNMX3 R6, R15, R6, R14, PT ;  /* 0x000000060f06720f */ /* 0x010fe4000380010e */
[----:B------:R-:W-:Y:S02]  /*0990*/  VIMNMX3 R12, R12, R17, R16, !PT ;  /* 0x000000110c0c720f */ /* 0x000fe40007800110 */
[----:B------:R-:W-:Y:S02]  /*09a0*/  VIMNMX3 R6, R19, R6, R18, PT ;  /* 0x000000061306720f */ /* 0x000fe40003800112 */
[----:B------:R-:W-:Y:S02]  /*09b0*/  VIMNMX3 R12, R12, R21, R20, !PT ;  /* 0x000000150c0c720f */ /* 0x000fe40007800114 */
[----:B------:R-:W-:-:S02]  /*09c0*/  VIMNMX3 R0, R23, R6, R22, PT ;  /* 0x000000061700720f */ /* 0x000fc40003800116 */
[----:B------:R-:W-:-:S07]  /*09d0*/  VIMNMX3 R8, R12, R25, R24, !PT ;  /* 0x000000190c08720f */ /* 0x000fce0007800118 */
.L_x_14:
[----:B------:R-:W-:Y:S05]  /*09e0*/  BSYNC.RECONVERGENT B2 ;  /* 0x0000000000027941 */ /* 0x000fea0003800200 */
.L_x_13:
[----:B------:R-:W-:-:S13]  /*09f0*/  ISETP.LT.OR P0, PT, R11, R10, P0 ;  /* 0x0000000a0b00720c */ /* 0x000fda0000701670 */
[----:B------:R-:W-:Y:S05]  /*0a00*/  @!P0 BRA `(.L_x_6) ;  /* 0x0000000000388947 */ /* 0x000fea0003800000 */
[----:B------:R-:W0:Y:S02]  /*0a10*/  LDC.64 R2, c[0x0][0x380] ;  /* 0x0000e000ff027b82 */ /* 0x000e240000000a00 */
[----:B0-----:R-:W-:-:S05]  /*0a20*/  IMAD.WIDE R2, R11, 0x8, R2 ;  /* 0x000000080b027825 */ /* 0x001fca00078e0202 */
[----:B------:R-:W2:Y:S04]  /*0a30*/  LDG.E.CONSTANT R5, desc[UR6][R2.64] ;  /* 0x0000000602057981 */ /* 0x000ea8000c1e9900 */
[----:B------:R-:W2:Y:S04]  /*0a40*/  LDG.E.CONSTANT R4, desc[UR6][R2.64+0x800] ;  /* 0x0008000602047981 */ /* 0x000ea8000c1e9900 */
[----:B------:R-:W3:Y:S04]  /*0a50*/  LDG.E.CONSTANT R7, desc[UR6][R2.64+0x4] ;  /* 0x0000040602077981 */ /* 0x000ee8000c1e9900 */
[----:B------:R-:W3:Y:S04]  /*0a60*/  LDG.E.CONSTANT R6, desc[UR6][R2.64+0x804] ;  /* 0x0008040602067981 */ /* 0x000ee8000c1e9900 */
[----:B------:R-:W4:Y:S04]  /*0a70*/  LDG.E.CONSTANT R11, desc[UR6][R2.64+0x1000] ;  /* 0x00100006020b7981 */ /* 0x000f28000c1e9900 */
[----:B------:R-:W4:Y:S04]  /*0a80*/  LDG.E.CONSTANT R12, desc[UR6][R2.64+0x1800] ;  /* 0x00180006020c7981 */ /* 0x000f28000c1e9900 */
[----:B------:R-:W4:Y:S04]  /*0a90*/  LDG.E.CONSTANT R13, desc[UR6][R2.64+0x1004] ;  /* 0x00100406020d7981 */ /* 0x000f28000c1e9900 */
[----:B------:R-:W4:Y:S01]  /*0aa0*/  LDG.E.CONSTANT R14, desc[UR6][R2.64+0x1804] ;  /* 0x00180406020e7981 */ /* 0x000f22000c1e9900 */
[----:B--2--5:R-:W-:-:S02]  /*0ab0*/  VIMNMX3 R0, R5, R0, R4, PT ;  /* 0x000000000500720f */ /* 0x024fc40003800104 */
[----:B---3--:R-:W-:Y:S02]  /*0ac0*/  VIMNMX3 R6, R8, R7, R6, !PT ;  /* 0x000000070806720f */ /* 0x008fe40007800106 */
[----:B----4-:R-:W-:Y:S02]  /*0ad0*/  VIMNMX3 R0, R11, R0, R12, PT ;  /* 0x000000000b00720f */ /* 0x010fe4000380010c */
[----:B------:R-:W-:-:S07]  /*0ae0*/  VIMNMX3 R8, R6, R13, R14, !PT ;  /* 0x0000000d0608720f */ /* 0x000fce000780010e */
.L_x_6:
[----:B------:R-:W-:Y:S05]  /*0af0*/  BSYNC.RECONVERGENT B1 ;  /* 0x0000000000017941 */ /* 0x000fea0003800200 */
.L_x_5:
[----:B------:R-:W-:Y:S01]  /*0b00*/  ISETP.GE.AND P0, PT, R10, 0x100, PT ;  /* 0x000001000a00780c */ /* 0x000fe20003f06270 */
[----:B-----5:R-:W-:-:S12]  /*0b10*/  IMAD.MOV.U32 R7, RZ, RZ, R0 ;  /* 0x000000ffff077224 */ /* 0x020fd800078e0000 */
[----:B------:R-:W-:Y:S05]  /*0b20*/  @!P0 BRA `(.L_x_15) ;  /* 0x0000000000e48947 */ /* 0x000fea0003800000 */
[----:B------:R-:W1:Y:S01]  /*0b30*/  S2R R10, SR_LANEID ;  /* 0x00000000000a7919 */ /* 0x000e620000000000 */
[----:B------:R-:W2:Y:S04]  /*0b40*/  SHFL.DOWN PT, R0, R7, 0x1, 0x1f ;  /* 0x08201f0007007f89 */ /* 0x000ea800000e0000 */
[----:B0-----:R-:W0:Y:S01]  /*0b50*/  SHFL.DOWN PT, R2, R8, 0x1, 0x1f ;  /* 0x08201f0008027f89 */ /* 0x001e2200000e0000 */
[----:B--2---:R-:W-:Y:S02]  /*0b60*/  VIMNMX R0, PT, PT, R0, R7, PT ;  /* 0x0000000700007248 */ /* 0x004fe40003fe0100 */
[----:B-1----:R-:W-:Y:S02]  /*0b70*/  ISETP.GT.AND P0, PT, R10, 0x1e, PT ;  /* 0x0000001e0a00780c */ /* 0x002fe40003f04270 */
[----:B0-----:R-:W-:-:S02]  /*0b80*/  VIMNMX R2, PT, PT, R2, R8, !PT ;  /* 0x0000000802027248 */ /* 0x001fc40007fe0100 */
[----:B------:R-:W-:Y:S02]  /*0b90*/  SEL R3, R7, R0, P0 ;  /* 0x0000000007037207 */ /* 0x000fe40000000000 */
[----:B------:R-:W-:Y:S02]  /*0ba0*/  SEL R0, R8, R2, P0 ;  /* 0x0000000208007207 */ /* 0x000fe40000000000 */
[C---:B------:R-:W-:Y:S01]  /*0bb0*/  ISETP.GT.AND P0, PT, R10.reuse, 0x1d, PT ;  /* 0x0000001d0a00780c */ /* 0x040fe20003f04270 */
[----:B------:R-:W0:Y:S01]  /*0bc0*/  SHFL.DOWN PT, R2, R3, 0x2, 0x1f ;  /* 0x08401f0003027f89 */ /* 0x000e2200000e0000 */
[----:B------:R-:W-:-:S03]  /*0bd0*/  ISETP.NE.AND P1, PT, R10, RZ, PT ;  /* 0x000000ff0a00720c */ /* 0x000fc60003f25270 */
[----:B------:R-:W1:Y:S10]  /*0be0*/  SHFL.DOWN PT, R5, R0, 0x2, 0x1f ;  /* 0x08401f0000057f89 */ /* 0x000e7400000e0000 */
[----:B------:R-:W2:Y:S01]  /*0bf0*/  @!P1 S2R R7, SR_CgaCtaId ;  /* 0x0000000000079919 */ /* 0x000ea20000008800 */
[----:B------:R-:W-:-:S02]  /*0c00*/  @!P1 MOV R6, 0x400 ;  /* 0x0000040000069802 */ /* 0x000fc40000000f00 */
[----:B------:R-:W-:-:S04]  /*0c10*/  @!P1 SHF.R.U32.HI R4, RZ, 0x2, R9 ;  /* 0x00000002ff049819 */ /* 0x000fc80000011609 */
[----:B------:R-:W-:Y:S02]  /*0c20*/  @!P1 LOP3.LUT R4, R4, 0xf8, RZ, 0xc0, !PT ;  /* 0x000000f804049812 */ /* 0x000fe400078ec0ff */
[----:B0-----:R-:W-:Y:S02]  /*0c30*/  @!P0 VIMNMX R3, PT, PT, R3, R2, PT ;  /* 0x0000000203038248 */ /* 0x001fe40003fe0100 */
[----:B-1----:R-:W-:-:S03]  /*0c40*/  @!P0 VIMNMX R0, PT, PT, R0, R5, !PT ;  /* 0x0000000500008248 */ /* 0x002fc60007fe0100 */
[----:B------:R-:W0:Y:S01]  /*0c50*/  SHFL.DOWN PT, R2, R3, 0x4, 0x1f ;  /* 0x08801f0003027f89 */ /* 0x000e2200000e0000 */
[----:B------:R-:W-:-:S03]  /*0c60*/  ISETP.GT.AND P0, PT, R10, 0x1b, PT ;  /* 0x0000001b0a00780c */ /* 0x000fc60003f04270 */
[----:B------:R-:W1:Y:S01]  /*0c70*/  SHFL.DOWN PT, R5, R0, 0x4, 0x1f ;  /* 0x08801f0000057f89 */ /* 0x000e6200000e0000 */
[----:B--2---:R-:W-:-:S05]  /*0c80*/  @!P1 LEA R7, R7, R6, 0x18 ;  /* 0x0000000607079211 */ /* 0x004fca00078ec0ff */
[----:B------:R-:W-:-:S04]  /*0c90*/  @!P1 IMAD.IADD R4, R4, 0x1, R7 ;  /* 0x0000000104049824 */ /* 0x000fc800078e0207 */
[----:B0-----:R-:W-:Y:S02]  /*0ca0*/  @!P0 VIMNMX R3, PT, PT, R3, R2, PT ;  /* 0x0000000203038248 */ /* 0x001fe40003fe0100 */
[----:B-1----:R-:W-:-:S03]  /*0cb0*/  @!P0 VIMNMX R0, PT, PT, R0, R5, !PT ;  /* 0x0000000500008248 */ /* 0x002fc60007fe0100 */
[----:B------:R-:W0:Y:S01]  /*0cc0*/  SHFL.DOWN PT, R2, R3, 0x8, 0x1f ;  /* 0x09001f0003027f89 */ /* 0x000e2200000e0000 */
[----:B------:R-:W-:-:S03]  /*0cd0*/  ISETP.GT.AND P0, PT, R10, 0x17, PT ;  /* 0x000000170a00780c */ /* 0x000fc60003f04270 */
[----:B------:R-:W1:Y:S10]  /*0ce0*/  SHFL.DOWN PT, R5, R0, 0x8, 0x1f ;  /* 0x09001f0000057f89 */ /* 0x000e7400000e0000 */
[----:B0-----:R-:W-:-:S02]  /*0cf0*/  @!P0 VIMNMX R3, PT, PT, R3, R2, PT ;  /* 0x0000000203038248 */ /* 0x001fc40003fe0100 */
[----:B-1----:R-:W-:-:S03]  /*0d00*/  @!P0 VIMNMX R0, PT, PT, R0, R5, !PT ;  /* 0x0000000500008248 */ /* 0x002fc60007fe0100 */
[----:B------:R-:W0:Y:S01]  /*0d10*/  SHFL.DOWN PT, R2, R3, 0x10, 0x1f ;  /* 0x0a001f0003027f89 */ /* 0x000e2200000e0000 */
[----:B------:R-:W-:-:S03]  /*0d20*/  ISETP.NE.AND P0, PT, R9, RZ, PT ;  /* 0x000000ff0900720c */ /* 0x000fc60003f05270 */
[----:B------:R-:W1:Y:S01]  /*0d30*/  SHFL.DOWN PT, R5, R0, 0x10, 0x1f ;  /* 0x0a001f0000057f89 */ /* 0x000e6200000e0000 */
[----:B0-----:R-:W-:Y:S02]  /*0d40*/  VIMNMX R6, PT, PT, R3, R2, PT ;  /* 0x0000000203067248 */ /* 0x001fe40003fe0100 */
[----:B-1----:R-:W-:-:S05]  /*0d50*/  VIMNMX R7, PT, PT, R0, R5, !PT ;  /* 0x0000000500077248 */ /* 0x002fca0007fe0100 */
[----:B------:R2:W-:Y:S01]  /*0d60*/  @!P1 STS.64 [R4+0x8], R6 ;  /* 0x0000080604009388 */ /* 0x0005e20000000a00 */
[----:B------:R-:W-:Y:S01]  /*0d70*/  BAR.SYNC.DEFER_BLOCKING 0x0 ;  /* 0x0000000000007b1d */ /* 0x000fe20000010000 */
[----:B------:R-:W-:-:S04]  /*0d80*/  ISETP.GT.AND P1, PT, R10, 0xf, PT ;  /* 0x0000000f0a00780c */ /* 0x000fc80003f24270 */
[----:B------:R-:W-:Y:S02]  /*0d90*/  SEL R2, R3, R6, P1 ;  /* 0x0000000603027207 */ /* 0x000fe40000800000 */
[----:B------:R-:W-:Y:S01]  /*0da0*/  SEL R3, R0, R7, P1 ;  /* 0x0000000700037207 */ /* 0x000fe20000800000 */
[----:B------:R-:W-:Y:S06]  /*0db0*/  @P0 BRA `(.L_x_16) ;  /* 0x0000001400f40947 */ /* 0x000fec0003800000 */
[----:B------:R-:W0:Y:S01]  /*0dc0*/  S2UR UR5, SR_CgaCtaId ;  /* 0x00000000000579c3 */ /* 0x000e220000008800 */
[----:B------:R-:W-:Y:S02]  /*0dd0*/  UMOV UR4, 0x400 ;  /* 0x0000040000047882 */ /* 0x000fe40000000000 */
[----:B0-----:R-:W-:-:S09]  /*0de0*/  ULEA UR4, UR5, UR4, 0x18 ;  /* 0x0000000405047291 */ /* 0x001fd2000f8ec0ff */
[----:B--2---:R-:W0:Y:S04]  /*0df0*/  LDS.128 R4, [UR4+0x10] ;  /* 0x00001004ff047984 */ /* 0x004e280008000c00 */
[----:B------:R-:W1:Y:S04]  /*0e00*/  LDS.128 R12, [UR4+0x20] ;  /* 0x00002004ff0c7984 */ /* 0x000e680008000c00 */
[----:B------:R-:W2:Y:S04]  /*0e10*/  LDS.128 R16, [UR4+0x30] ;  /* 0x00003004ff107984 */ /* 0x000ea80008000c00 */
[----:B------:R-:W3:Y:S01]  /*0e20*/  LDS.64 R10, [UR4+0x40] ;  /* 0x00004004ff0a7984 */ /* 0x000ee20008000a00 */
[----:B0-----:R-:W-:-:S02]  /*0e30*/  VIMNMX3 R9, R4, R2, R6, PT ;  /* 0x000000020409720f */ /* 0x001fc40003800106 */
[----:B------:R-:W-:Y:S02]  /*0e40*/  VIMNMX3 R0, R3, R5, R7, !PT ;  /* 0x000000050300720f */ /* 0x000fe40007800107 */
[----:B-1----:R-:W-:Y:S02]  /*0e50*/  VIMNMX3 R9, R12, R9, R14, PT ;  /* 0x000000090c09720f */ /* 0x002fe4000380010e */
[----:B------:R-:W-:Y:S02]  /*0e60*/  VIMNMX3 R0, R0, R13, R15, !PT ;  /* 0x0000000d0000720f */ /* 0x000fe4000780010f */
[----:B--2---:R-:W-:Y:S02]  /*0e70*/  VIMNMX3 R9, R16, R9, R18, PT ;  /* 0x000000091009720f */ /* 0x004fe40003800112 */
[----:B------:R-:W-:Y:S02]  /*0e80*/  VIMNMX3 R0, R0, R17, R19, !PT ;  /* 0x000000110000720f */ /* 0x000fe40007800113 */
[----:B---3--:R-:W-:-:S02]  /*0e90*/  VIMNMX R2, PT, PT, R9, R10, PT ;  /* 0x0000000a09027248 */ /* 0x008fc40003fe0100 */
[----:B------:R-:W-:Y:S01]  /*0ea0*/  VIMNMX R3, PT, PT, R0, R11, !PT ;  /* 0x0000000b00037248 */ /* 0x000fe20007fe0100 */
[----:B------:R-:W-:Y:S06]  /*0eb0*/  BRA `(.L_x_16) ;  /* 0x0000001400b47947 */ /* 0x000fec0003800000 */
.L_x_15:
[----:B------:R-:W1:Y:S01]  /*0ec0*/  S2R R6, SR_LANEID ;  /* 0x0000000000067919 */ /* 0x000e620000000000 */
[----:B------:R-:W-:-:S04]  /*0ed0*/  LOP3.LUT R0, R9, 0x3e0, RZ, 0xc0, !PT ;  /* 0x000003e009007812 */ /* 0x000fc800078ec0ff */
[----:B------:R-:W-:Y:S01]  /*0ee0*/  LOP3.LUT R5, RZ, R0, RZ, 0x33, !PT ;  /* 0x00000000ff057212 */ /* 0x000fe200078e33ff */
[----:B0-----:R-:W-:-:S04]  /*0ef0*/  VIADD R3, R0, 0x20 ;  /* 0x0000002000037836 */ /* 0x001fc80000000000 */
[----:B------:R-:W-:Y:S01]  /*0f00*/  IMAD.IADD R5, R5, 0x1, R10 ;  /* 0x0000000105057824 */ /* 0x000fe200078e020a */
[----:B------:R-:W-:-:S04]  /*0f10*/  ISETP.GT.AND P0, PT, R3, R10, PT ;  /* 0x0000000a0300720c */ /* 0x000fc80003f04270 */
[----:B------:R-:W-:-:S05]  /*0f20*/  SEL R5, R5, 0x1f, P0 ;  /* 0x0000001f05057807 */ /* 0x000fca0000000000 */
[----:B------:R-:W0:Y:S04]  /*0f30*/  SHFL.DOWN PT, R0, R7, 0x1, R5 ;  /* 0x0820000007007989 */ /* 0x000e2800000e0005 */
[----:B------:R-:W2:Y:S01]  /*0f40*/  SHFL.DOWN PT, R2, R8, 0x1, R5 ;  /* 0x0820000008027989 */ /* 0x000ea200000e0005 */
[C---:B-1----:R-:W-:Y:S01]  /*0f50*/  ISETP.GE.AND P0, PT, R6.reuse, R5, PT ;  /* 0x000000050600720c */ /* 0x042fe20003f06270 */
[C---:B------:R-:W-:Y:S01]  /*0f60*/  VIADD R4, R6.reuse, 0x2 ;  /* 0x0000000206047836 */ /* 0x040fe20000000000 */
[----:B------:R-:W-:-:S11]  /*0f70*/  ISETP.NE.AND P1, PT, R6, RZ, PT ;  /* 0x000000ff0600720c */ /* 0x000fd60003f25270 */
[----:B0-----:R-:W-:Y:S02]  /*0f80*/  @!P0 VIMNMX R7, PT, PT, R0, R7, PT ;  /* 0x0000000700078248 */ /* 0x001fe40003fe0100 */
[----:B------:R-:W0:Y:S01]  /*0f90*/  @!P1 S2R R11, SR_CgaCtaId ;  /* 0x00000000000b9919 */ /* 0x000e220000008800 */
[----:B--2---:R-:W-:Y:S02]  /*0fa0*/  @!P0 VIMNMX R8, PT, PT, R2, R8, !PT ;  /* 0x0000000802088248 */ /* 0x004fe40007fe0100 */
[----:B------:R-:W-:Y:S01]  /*0fb0*/  ISETP.GT.AND P0, PT, R4, R5, PT ;  /* 0x000000050400720c */ /* 0x000fe20003f04270 */
[----:B------:R-:W1:Y:S01]  /*0fc0*/  SHFL.DOWN PT, R0, R7, 0x2, R5 ;  /* 0x0840000007007989 */ /* 0x000e6200000e0005 */
[----:B------:R-:W-:Y:S01]  /*0fd0*/  VIADD R4, R6, 0x4 ;  /* 0x0000000406047836 */ /* 0x000fe20000000000 */
[----:B------:R-:W-:Y:S02]  /*0fe0*/  @!P1 SHF.R.U32.HI R3, RZ, 0x2, R9 ;  /* 0x00000002ff039819 */ /* 0x000fe40000011609 */
[----:B------:R-:W2:Y:S02]  /*0ff0*/  SHFL.DOWN PT, R2, R8, 0x2, R5 ;  /* 0x0840000008027989 */ /* 0x000ea400000e0005 */
[----:B------:R-:W-:-:S06]  /*1000*/  @!P1 LOP3.LUT R3, R3, 0xf8, RZ, 0xc0, !PT ;  /* 0x000000f803039812 */ /* 0x000fcc00078ec0ff */
[----:B-1----:R-:W-:Y:S02]  /*1010*/  @!P0 VIMNMX R7, PT, PT, R7, R0, PT ;  /* 0x0000000007078248 */ /* 0x002fe40003fe0100 */
[----:B--2---:R-:W-:-:S03]  /*1020*/  @!P0 VIMNMX R8, PT, PT, R8, R2, !PT ;  /* 0x0000000208088248 */ /* 0x004fc60007fe0100 */
[----:B------:R-:W1:Y:S01]  /*1030*/  SHFL.DOWN PT, R0, R7, 0x4, R5 ;  /* 0x0880000007007989 */ /* 0x000e6200000e0005 */
[----:B------:R-:W-:Y:S01]  /*1040*/  ISETP.GT.AND P0, PT, R4, R5, PT ;  /* 0x000000050400720c */ /* 0x000fe20003f04270 */
[----:B------:R-:W-:Y:S02]  /*1050*/  VIADD R4, R6, 0x8 ;  /* 0x0000000806047836 */ /* 0x000fe40000000000 */
[----:B------:R-:W2:Y:S10]  /*1060*/  SHFL.DOWN PT, R2, R8, 0x4, R5 ;  /* 0x0880000008027989 */ /* 0x000eb400000e0005 */
[----:B-1----:R-:W-:-:S02]  /*1070*/  @!P0 VIMNMX R7, PT, PT, R7, R0, PT ;  /* 0x0000000007078248 */ /* 0x002fc40003fe0100 */
        /* <DEDUP_REMOVED lines=8> */
[----:B------:R-:W-:Y:S02]  /*1100*/  ISETP.GT.AND P0, PT, R4, R5, PT ;  /* 0x000000050400720c */ /* 0x000fe40003f04270 */
[----:B------:R-:W-:Y:S01]  /*1110*/  @!P1 MOV R4, 0x400 ;  /* 0x0000040000049802 */ /* 0x000fe20000000f00 */
[----:B------:R-:W2:Y:S03]  /*1120*/  SHFL.DOWN PT, R2, R8, 0x10, R5 ;  /* 0x0a00000008027989 */ /* 0x000ea600000e0005 */
[----:B0-----:R-:W-:-:S05]  /*1130*/  @!P1 LEA R4, R11, R4, 0x18 ;  /* 0x000000040b049211 */ /* 0x001fca00078ec0ff */
[----:B------:R-:W-:Y:S02]  /*1140*/  @!P1 IMAD.IADD R4, R3, 0x1, R4 ;  /* 0x0000000103049824 */ /* 0x000fe400078e0204 */
[----:B-1----:R-:W-:Y:S02]  /*1150*/  @!P0 VIMNMX R7, PT, PT, R7, R0, PT ;  /* 0x0000000007078248 */ /* 0x002fe40003fe0100 */
[----:B--2---:R-:W-:-:S03]  /*1160*/  @!P0 VIMNMX R8, PT, PT, R8, R2, !PT ;  /* 0x0000000208088248 */ /* 0x004fc60007fe0100 */
[----:B------:R-:W-:Y:S01]  /*1170*/  IMAD.MOV.U32 R2, RZ, RZ, R7 ;  /* 0x000000ffff027224 */ /* 0x000fe200078e0007 */
[----:B------:R-:W-:Y:S01]  /*1180*/  ISETP.NE.AND P0, PT, R9, RZ, PT ;  /* 0x000000ff0900720c */ /* 0x000fe20003f05270 */
[----:B------:R-:W-:-:S05]  /*1190*/  IMAD.MOV.U32 R3, RZ, RZ, R8 ;  /* 0x000000ffff037224 */ /* 0x000fca00078e0008 */
[----:B------:R1:W-:Y:S01]  /*11a0*/  @!P1 STS.64 [R4+0x8], R2 ;  /* 0x0000080204009388 */ /* 0x0003e20000000a00 */
[----:B------:R-:W-:Y:S06]  /*11b0*/  BAR.SYNC.DEFER_BLOCKING 0x0 ;  /* 0x0000000000007b1d */ /* 0x000fec0000010000 */
[----:B------:R-:W-:Y:S05]  /*11c0*/  @P0 BRA `(.L_x_16) ;  /* 0x0000001000f00947 */ /* 0x000fea0003800000 */
[----:B------:R-:W0:Y:S01]  /*11d0*/  S2UR UR5, SR_CgaCtaId ;  /* 0x00000000000579c3 */ /* 0x000e220000008800 */
[----:B------:R-:W-:Y:S01]  /*11e0*/  UMOV UR4, 0x400 ;  /* 0x0000040000047882 */ /* 0x000fe20000000000 */
[C---:B------:R-:W-:Y:S02]  /*11f0*/  ISETP.GT.AND P2, PT, R10.reuse, 0x20, PT ;  /* 0x000000200a00780c */ /* 0x040fe40003f44270 */
[C---:B------:R-:W-:Y:S02]  /*1200*/  ISETP.GT.AND P4, PT, R10.reuse, 0x40, PT ;  /* 0x000000400a00780c */ /* 0x040fe40003f84270 */
[C---:B------:R-:W-:Y:S02]  /*1210*/  ISETP.GT.AND P3, PT, R10.reuse, 0x60, PT ;  /* 0x000000600a00780c */ /* 0x040fe40003f64270 */
[----:B------:R-:W-:Y:S01]  /*1220*/  ISETP.GT.AND P1, PT, R10, 0x80, PT ;  /* 0x000000800a00780c */ /* 0x000fe20003f24270 */
[----:B0-----:R-:W-:-:S09]  /*1230*/  ULEA UR4, UR5, UR4, 0x18 ;  /* 0x0000000405047291 */ /* 0x001fd2000f8ec0ff */
[----:B-1----:R-:W0:Y:S04]  /*1240*/  LDS.128 R4, [UR4+0x10] ;  /* 0x00001004ff047984 */ /* 0x002e280008000c00 */
[----:B------:R-:W1:Y:S04]  /*1250*/  LDS.128 R12, [UR4+0x20] ;  /* 0x00002004ff0c7984 */ /* 0x000e680008000c00 */
[----:B------:R-:W2:Y:S04]  /*1260*/  LDS.128 R16, [UR4+0x30] ;  /* 0x00003004ff107984 */ /* 0x000ea80008000c00 */
[----:B------:R-:W3:Y:S01]  /*1270*/  LDS.64 R8, [UR4+0x40] ;  /* 0x00004004ff087984 */ /* 0x000ee20008000a00 */
[----:B0-----:R-:W-:-:S02]  /*1280*/  @P2 VIMNMX R2, PT, PT, R2, R4, PT ;  /* 0x0000000402022248 */ /* 0x001fc40003fe0100 */
[----:B------:R-:W-:Y:S02]  /*1290*/  @P2 VIMNMX R3, PT, PT, R3, R5, !PT ;  /* 0x0000000503032248 */ /* 0x000fe40007fe0100 */
[----:B------:R-:W-:Y:S02]  /*12a0*/  ISETP.GT.AND P2, PT, R10, 0xa0, PT ;  /* 0x000000a00a00780c */ /* 0x000fe40003f44270 */
[----:B------:R-:W-:Y:S02]  /*12b0*/  @P4 VIMNMX R2, PT, PT, R2, R6, PT ;  /* 0x0000000602024248 */ /* 0x000fe40003fe0100 */
[----:B------:R-:W-:Y:S02]  /*12c0*/  @P4 VIMNMX R3, PT, PT, R3, R7, !PT ;  /* 0x0000000703034248 */ /* 0x000fe40007fe0100 */
[----:B------:R-:W-:Y:S02]  /*12d0*/  ISETP.GT.AND P4, PT, R10, 0xc0, PT ;  /* 0x000000c00a00780c */ /* 0x000fe40003f84270 */
[----:B-1----:R-:W-:-:S02]  /*12e0*/  @P3 VIMNMX R2, PT, PT, R2, R12, PT ;  /* 0x0000000c02023248 */ /* 0x002fc40003fe0100 */
[----:B------:R-:W-:Y:S02]  /*12f0*/  @P3 VIMNMX R3, PT, PT, R3, R13, !PT ;  /* 0x0000000d03033248 */ /* 0x000fe40007fe0100 */
[----:B------:R-:W-:Y:S02]  /*1300*/  ISETP.GT.AND P3, PT, R10, 0xe0, PT ;  /* 0x000000e00a00780c */ /* 0x000fe40003f64270 */
[----:B------:R-:W-:Y:S02]  /*1310*/  @P1 VIMNMX R2, PT, PT, R2, R14, PT ;  /* 0x0000000e02021248 */ /* 0x000fe40003fe0100 */
[----:B------:R-:W-:Y:S02]  /*1320*/  @P1 VIMNMX R3, PT, PT, R3, R15, !PT ;  /* 0x0000000f03031248 */ /* 0x000fe40007fe0100 */
[----:B--2---:R-:W-:Y:S02]  /*1330*/  @P2 VIMNMX R2, PT, PT, R2, R16, PT ;  /* 0x0000001002022248 */ /* 0x004fe40003fe0100 */
[----:B------:R-:W-:-:S02]  /*1340*/  @P2 VIMNMX R3, PT, PT, R3, R17, !PT ;  /* 0x0000001103032248 */ /* 0x000fc40007fe0100 */
[----:B------:R-:W-:Y:S02]  /*1350*/  @P4 VIMNMX R2, PT, PT, R2, R18, PT ;  /* 0x0000001202024248 */ /* 0x000fe40003fe0100 */
[----:B------:R-:W-:Y:S02]  /*1360*/  @P4 VIMNMX R3, PT, PT, R3, R19, !PT ;  /* 0x0000001303034248 */ /* 0x000fe40007fe0100 */
[----:B---3--:R-:W-:Y:S02]  /*1370*/  @P3 VIMNMX R2, PT, PT, R2, R8, PT ;  /* 0x0000000802023248 */ /* 0x008fe40003fe0100 */
[----:B------:R-:W-:Y:S01]  /*1380*/  @P3 VIMNMX R3, PT, PT, R3, R9, !PT ;  /* 0x0000000903033248 */ /* 0x000fe20007fe0100 */
[----:B------:R-:W-:Y:S06]  /*1390*/  BRA `(.L_x_16) ;  /* 0x00000010007c7947 */ /* 0x000fec0003800000 */
.L_x_2:
[----:B------:R-:W0:Y:S01]  /*13a0*/  S2R R8, SR_TID.X ;  /* 0x0000000000087919 */ /* 0x000e220000002100 */
[----:B------:R-:W0:Y:S02]  /*13b0*/  LDC.64 R2, c[0x0][0x380] ;  /* 0x0000e000ff027b82 */ /* 0x000e240000000a00 */
[----:B0-----:R-:W-:-:S05]  /*13c0*/  IMAD.WIDE.U32 R2, R8, 0x8, R2 ;  /* 0x0000000808027825 */ /* 0x001fca00078e0002 */
[----:B------:R-:W2:Y:S04]  /*13d0*/  LDG.E.CONSTANT R19, desc[UR6][R2.64] ;  /* 0x0000000602137981 */ /* 0x000ea8000c1e9900 */
[----:B------:R-:W2:Y:S04]  /*13e0*/  LDG.E.CONSTANT R0, desc[UR6][R2.64+0x800] ;  /* 0x0008000602007981 */ /* 0x000ea8000c1e9900 */
[----:B------:R-:W2:Y:S04]  /*13f0*/  LDG.E.CONSTANT R5, desc[UR6][R2.64+0x1000] ;  /* 0x0010000602057981 */ /* 0x000ea8000c1e9900 */
[----:B------:R-:W3:Y:S04]  /*1400*/  LDG.E.CONSTANT R20, desc[UR6][R2.64+0x4] ;  /* 0x0000040602147981 */ /* 0x000ee8000c1e9900 */
[----:B------:R-:W3:Y:S04]  /*1410*/  LDG.E.CONSTANT R4, desc[UR6][R2.64+0x804] ;  /* 0x0008040602047981 */ /* 0x000ee8000c1e9900 */
[----:B------:R-:W3:Y:S04]  /*1420*/  LDG.E.CONSTANT R7, desc[UR6][R2.64+0x1004] ;  /* 0x0010040602077981 */ /* 0x000ee8000c1e9900 */
[----:B------:R-:W4:Y:S04]  /*1430*/  LDG.E.CONSTANT R6, desc[UR6][R2.64+0x1800] ;  /* 0x0018000602067981 */ /* 0x000f28000c1e9900 */
[----:B------:R-:W4:Y:S04]  /*1440*/  LDG.E.CONSTANT R11, desc[UR6][R2.64+0x2000] ;  /* 0x00200006020b7981 */ /* 0x000f28000c1e9900 */
[----:B------:R-:W5:Y:S04]  /*1450*/  LDG.E.CONSTANT R9, desc[UR6][R2.64+0x1804] ;  /* 0x0018040602097981 */ /* 0x000f68000c1e9900 */
[----:B------:R-:W5:Y:S04]  /*1460*/  LDG.E.CONSTANT R12, desc[UR6][R2.64+0x2004] ;  /* 0x00200406020c7981 */ /* 0x000f68000c1e9900 */
[----:B------:R-:W5:Y:S04]  /*1470*/  LDG.E.CONSTANT R13, desc[UR6][R2.64+0x2800] ;  /* 0x00280006020d7981 */ /* 0x000f68000c1e9900 */
[----:B------:R-:W5:Y:S04]  /*1480*/  LDG.E.CONSTANT R16, desc[UR6][R2.64+0x3000] ;  /* 0x0030000602107981 */ /* 0x000f68000c1e9900 */
[----:B------:R-:W5:Y:S04]  /*1490*/  LDG.E.CONSTANT R14, desc[UR6][R2.64+0x2804] ;  /* 0x00280406020e7981 */ /* 0x000f68000c1e9900 */
[----:B------:R-:W5:Y:S04]  /*14a0*/  LDG.E.CONSTANT R15, desc[UR6][R2.64+0x3004] ;  /* 0x00300406020f7981 */ /* 0x000f68000c1e9900 */
[----:B------:R-:W5:Y:S04]  /*14b0*/  LDG.E.CONSTANT R17, desc[UR6][R2.64+0x3800] ;  /* 0x0038000602117981 */ /* 0x000f68000c1e9900 */
[----:B------:R-:W5:Y:S01]  /*14c0*/  LDG.E.CONSTANT R18, desc[UR6][R2.64+0x3804] ;  /* 0x0038040602127981 */ /* 0x000f62000c1e9900 */
[----:B------:R-:W-:-:S02]  /*14d0*/  ISETP.GE.U32.AND P0, PT, R10, 0x1000, PT ;  /* 0x000010000a00780c */ /* 0x000fc40003f06070 */
[----:B--2---:R-:W-:Y:S01]  /*14e0*/  VIMNMX3 R0, R0, R19, R5, PT ;  /* 0x000000130000720f */ /* 0x004fe20003800105 */
[----:B------:R-:W-:Y:S01]  /*14f0*/  IMAD.MOV.U32 R5, RZ, RZ, 0x800 ;  /* 0x00000800ff057424 */ /* 0x000fe200078e00ff */
[----:B---3--:R-:W-:Y:S02]  /*1500*/  VIMNMX3 R4, R20, R4, R7, !PT ;  /* 0x000000041404720f */ /* 0x008fe40007800107 */
[----:B----4-:R-:W-:Y:S02]  /*1510*/  VIMNMX3 R0, R6, R0, R11, PT ;  /* 0x000000000600720f */ /* 0x010fe4000380010b */
[----:B-----5:R-:W-:Y:S02]  /*1520*/  VIMNMX3 R4, R4, R9, R12, !PT ;  /* 0x000000090404720f */ /* 0x020fe4000780010c */
[----:B------:R-:W-:Y:S02]  /*1530*/  VIMNMX3 R0, R13, R0, R16, PT ;  /* 0x000000000d00720f */ /* 0x000fe40003800110 */
[----:B------:R-:W-:-:S02]  /*1540*/  VIMNMX3 R15, R4, R14, R15, !PT ;  /* 0x0000000e040f720f */ /* 0x000fc4000780010f */
[----:B------:R-:W-:Y:S02]  /*1550*/  VIMNMX R0, PT, PT, R17, R0, PT ;  /* 0x0000000011007248 */ /* 0x000fe40003fe0100 */
[----:B------:R-:W-:Y:S01]  /*1560*/  VIMNMX R9, PT, PT, R18, R15, !PT ;  /* 0x0000000f12097248 */ /* 0x000fe20007fe0100 */
[----:B------:R-:W-:Y:S06]  /*1570*/  @!P0 BRA `(.L_x_17) ;  /* 0x00000000008c8947 */ /* 0x000fec0003800000 */
[----:B------:R-:W0:Y:S01]  /*1580*/  LDC R27, c[0x0][0x390] ;  /* 0x0000e400ff1b7b82 */ /* 0x000e220000000800 */
[----:B------:R-:W-:Y:S02]  /*1590*/  VIADD R4, R10, 0xfffff800 ;  /* 0xfffff8000a047836 */ /* 0x000fe40000000000 */
[----:B------:R-:W-:-:S07]  /*15a0*/  IMAD.MOV.U32 R5, RZ, RZ, 0x800 ;  /* 0x00000800ff057424 */ /* 0x000fce00078e00ff */
.L_x_19:
[----:B------:R-:W-:-:S05]  /*15b0*/  IMAD.WIDE R6, R5, 0x8, R2 ;  /* 0x0000000805067825 */ /* 0x000fca00078e0202 */
[----:B------:R-:W2:Y:S04]  /*15c0*/  LDG.E.CONSTANT R11, desc[UR6][R6.64] ;  /* 0x00000006060b7981 */ /* 0x000ea8000c1e9900 */
[----:B------:R-:W2:Y:S04]  /*15d0*/  LDG.E.CONSTANT R13, desc[UR6][R6.64+0x800] ;  /* 0x00080006060d7981 */ /* 0x000ea8000c1e9900 */
        /* <DEDUP_REMOVED lines=14> */
[----:B0-----:R-:W-:Y:S01]  /*16c0*/  IMAD.MOV.U32 R10, RZ, RZ, R27 ;  /* 0x000000ffff0a7224 */ /* 0x001fe200078e001b */
[----:B--2---:R-:W-:-:S03]  /*16d0*/  VIMNMX3 R11, R11, R0, R13, PT ;  /* 0x000000000b0b720f */ /* 0x004fc6000380010d */
[----:B------:R-:W-:-:S05]  /*16e0*/  IMAD.IADD R0, R10, 0x1, -R5 ;  /* 0x000000010a007824 */ /* 0x000fca00078e0a05 */
[----:B------:R-:W-:Y:S02]  /*16f0*/  ISETP.GE.AND P0, PT, R0, 0x800, PT ;  /* 0x000008000000780c */ /* 0x000fe40003f06270 */
[----:B---3--:R-:W-:Y:S02]  /*1700*/  VIMNMX3 R12, R9, R12, R14, !PT ;  /* 0x0000000c090c720f */ /* 0x008fe4000780010e */
[----:B----4-:R-:W-:Y:S02]  /*1710*/  VIMNMX3 R11, R15, R11, R18, PT ;  /* 0x0000000b0f0b720f */ /* 0x010fe40003800112 */
[----:B-----5:R-:W-:Y:S02]  /*1720*/  VIMNMX3 R12, R12, R16, R17, !PT ;  /* 0x000000100c0c720f */ /* 0x020fe40007800111 */
[----:B------:R-:W-:Y:S02]  /*1730*/  VIMNMX3 R11, R19, R11, R22, PT ;  /* 0x0000000b130b720f */ /* 0x000fe40003800116 */
[----:B------:R-:W-:-:S02]  /*1740*/  VIMNMX3 R12, R12, R20, R21, !PT ;  /* 0x000000140c0c720f */ /* 0x000fc40007800115 */
[----:B------:R-:W-:Y:S02]  /*1750*/  VIMNMX3 R0, R23, R11, R26, PT ;  /* 0x0000000b1700720f */ /* 0x000fe4000380011a */
[----:B------:R-:W-:Y:S01]  /*1760*/  VIMNMX3 R9, R12, R24, R25, !PT ;  /* 0x000000180c09720f */ /* 0x000fe20007800119 */
[----:B------:R-:W-:Y:S06]  /*1770*/  @!P0 BRA `(.L_x_18) ;  /* 0x0000000800a88947 */ /* 0x000fec0003800000 */
[----:B------:R-:W-:-:S05]  /*1780*/  VIADD R5, R5, 0x800 ;  /* 0x0000080005057836 */ /* 0x000fca0000000000 */
[----:B------:R-:W-:-:S13]  /*1790*/  ISETP.GT.AND P0, PT, R5, R4, PT ;  /* 0x000000040500720c */ /* 0x000fda0003f04270 */
[----:B------:R-:W-:Y:S05]  /*17a0*/  @!P0 BRA `(.L_x_19) ;  /* 0xfffffffc00808947 */ /* 0x000fea000383ffff */
.L_x_17:
[----:B------:R-:W-:-:S13]  /*17b0*/  ISETP.GE.AND P0, PT, R5, R10, PT ;  /* 0x0000000a0500720c */ /* 0x000fda0003f06270 */
[----:B------:R-:W-:Y:S05]  /*17c0*/  @P0 BRA `(.L_x_18) ;  /* 0x0000000800940947 */ /* 0x000fea0003800000 */
[----:B------:R-:W-:Y:S01]  /*17d0*/  IMAD.IADD R11, R10, 0x1, -R5 ;  /* 0x000000010a0b7824 */ /* 0x000fe200078e0a05 */
[----:B------:R-:W-:Y:S04]  /*17e0*/  BSSY.RECONVERGENT B1, `(.L_x_18) ;  /* 0x00000a3000017945 */ /* 0x000fe80003800200 */
[----:B------:R-:W-:-:S13]  /*17f0*/  ISETP.GE.AND P0, PT, R8, R11, PT ;  /* 0x0000000b0800720c */ /* 0x000fda0003f06270 */
[----:B------:R-:W-:Y:S05]  /*1800*/  @P0 BRA `(.L_x_20) ;  /* 0x0000000800800947 */ /* 0x000fea0003800000 */
[----:B------:R-:W-:Y:S01]  /*1810*/  LOP3.LUT R2, RZ, R8, RZ, 0x33, !PT ;  /* 0x00000008ff027212 */ /* 0x000fe200078e33ff */
[----:B------:R-:W-:Y:S03]  /*1820*/  BSSY.RECONVERGENT B2, `(.L_x_21) ;  /* 0x0000017000027945 */ /* 0x000fe60003800200 */
[----:B------:R-:W-:Y:S01]  /*1830*/  IADD3 R2, PT, PT, -R5, R10, R2 ;  /* 0x0000000a05027210 */ /* 0x000fe20007ffe102 */
[----:B------:R-:W-:-:S03]  /*1840*/  IMAD.MOV.U32 R10, RZ, RZ, R8 ;  /* 0x000000ffff0a7224 */ /* 0x000fc600078e0008 */
[C---:B------:R-:W-:Y:S02]  /*1850*/  LOP3.LUT R3, R2.reuse, 0x300, RZ, 0xc0, !PT ;  /* 0x0000030002037812 */ /* 0x040fe400078ec0ff */
[----:B------:R-:W-:Y:S02]  /*1860*/  ISETP.GE.U32.AND P1, PT, R2, 0x300, PT ;  /* 0x000003000200780c */ /* 0x000fe40003f26070 */
[----:B------:R-:W-:-:S13]  /*1870*/  ISETP.NE.AND P0, PT, R3, 0x300, PT ;  /* 0x000003000300780c */ /* 0x000fda0003f05270 */
[----:B------:R-:W-:Y:S05]  /*1880*/  @!P0 BRA `(.L_x_22) ;  /* 0x0000000000408947 */ /* 0x000fea0003800000 */
[----:B------:R-:W0:Y:S01]  /*1890*/  LDC.64 R6, c[0x0][0x380] ;  /* 0x0000e000ff067b82 */ /* 0x000e220000000a00 */
[----:B------:R-:W-:Y:S01]  /*18a0*/  LEA.HI R2, R2, 0x1, RZ, 0x18 ;  /* 0x0000000102027811 */ /* 0x000fe200078fc0ff */
[----:B------:R-:W-:Y:S02]  /*18b0*/  IMAD.IADD R13, R8, 0x1, R5 ;  /* 0x00000001080d7824 */ /* 0x000fe400078e0205 */
[----:B------:R-:W-:Y:S01]  /*18c0*/  IMAD.MOV.U32 R10, RZ, RZ, R8 ;  /* 0x000000ffff0a7224 */ /* 0x000fe200078e0008 */
[----:B------:R-:W-:-:S05]  /*18d0*/  LOP3.LUT R2, R2, 0x3, RZ, 0xc0, !PT ;  /* 0x0000000302027812 */ /* 0x000fca00078ec0ff */
[----:B------:R-:W-:-:S07]  /*18e0*/  IMAD.MOV R4, RZ, RZ, -R2 ;  /* 0x000000ffff047224 */ /* 0x000fce00078e0a02 */
.L_x_23:
[----:B0-----:R-:W-:-:S05]  /*18f0*/  IMAD.WIDE.U32 R2, R13, 0x8, R6 ;  /* 0x000000080d027825 */ /* 0x001fca00078e0006 */
[----:B------:R-:W2:Y:S04]  /*1900*/  LDG.E.CONSTANT R15, desc[UR6][R2.64] ;  /* 0x00000006020f7981 */ /* 0x000ea8000c1e9900 */
[----:B------:R-:W3:Y:S01]  /*1910*/  LDG.E.CONSTANT R12, desc[UR6][R2.64+0x4] ;  /* 0x00000406020c7981 */ /* 0x000ee2000c1e9900 */
[----:B------:R-:W-:Y:S02]  /*1920*/  VIADD R4, R4, 0x1 ;  /* 0x0000000104047836 */ /* 0x000fe40000000000 */
[----:B------:R-:W-:Y:S02]  /*1930*/  VIADD R10, R10, 0x100 ;  /* 0x000001000a0a7836 */ /* 0x000fe40000000000 */
[----:B------:R-:W-:Y:S01]  /*1940*/  VIADD R13, R13, 0x100 ;  /* 0x000001000d0d7836 */ /* 0x000fe20000000000 */
[----:B------:R-:W-:-:S02]  /*1950*/  ISETP.NE.AND P0, PT, R4, RZ, PT ;  /* 0x000000ff0400720c */ /* 0x000fc40003f05270 */
[----:B--2---:R-:W-:Y:S02]  /*1960*/  VIMNMX R0, PT, PT, R15, R0, PT ;  /* 0x000000000f007248 */ /* 0x004fe40003fe0100 */
[----:B---3--:R-:W-:-:S09]  /*1970*/  VIMNMX R9, PT, PT, R12, R9, !PT ;  /* 0x000000090c097248 */ /* 0x008fd20007fe0100 */
[----:B------:R-:W-:Y:S05]  /*1980*/  @P0 BRA `(.L_x_23) ;  /* 0xfffffffc00d80947 */ /* 0x000fea000383ffff */
.L_x_22:
[----:B------:R-:W-:Y:S05]  /*1990*/  BSYNC.RECONVERGENT B2 ;  /* 0x0000000000027941 */ /* 0x000fea0003800200 */
.L_x_21:
[----:B------:R-:W-:Y:S05]  /*19a0*/  @!P1 BRA `(.L_x_20) ;  /* 0x0000000800189947 */ /* 0x000fea0003800000 */
[----:B------:R-:W0:Y:S01]  /*19b0*/  LDCU.64 UR4, c[0x0][0x380] ;  /* 0x00007000ff0477ac */ /* 0x000e220008000a00 */
[----:B------:R-:W-:Y:S01]  /*19c0*/  IMAD.IADD R6, R11, 0x1, -R10 ;  /* 0x000000010b067824 */ /* 0x000fe200078e0a0a */
[C---:B------:R-:W-:Y:S01]  /*19d0*/  IADD3 R3, P0, PT, R10.reuse, R5, RZ ;  /* 0x000000050a037210 */ /* 0x040fe20007f1e0ff */
[----:B------:R-:W-:Y:S01]  /*19e0*/  BSSY.RECONVERGENT B2, `(.L_x_24) ;  /* 0x000004a000027945 */ /* 0x000fe20003800200 */
[----:B------:R-:W-:Y:S02]  /*19f0*/  IMAD.IADD R12, R10, 0x1, R5 ;  /* 0x000000010a0c7824 */ /* 0x000fe400078e0205 */
[----:B------:R-:W-:Y:S01]  /*1a00*/  ISETP.GT.AND P1, PT, R6, 0xc00, PT ;  /* 0x00000c000600780c */ /* 0x000fe20003f24270 */
[----:B------:R-:W-:Y:S01]  /*1a10*/  IMAD.X R4, RZ, RZ, RZ, P0 ;  /* 0x000000ffff047224 */ /* 0x000fe200000e06ff */
[----:B0-----:R-:W-:-:S04]  /*1a20*/  LEA R2, P0, R3, UR4, 0x3 ;  /* 0x0000000403027c11 */ /* 0x001fc8000f8018ff */
[----:B------:R-:W-:Y:S02]  /*1a30*/  LEA.HI.X R3, R3, UR5, R4, 0x3, P0 ;  /* 0x0000000503037c11 */ /* 0x000fe400080f1c04 */
[----:B------:R-:W-:-:S05]  /*1a40*/  IADD3 R2, P0, PT, R2, 0x1804, RZ ;  /* 0x0000180402027810 */ /* 0x000fca0007f1e0ff */
[----:B------:R-:W-:Y:S01]  /*1a50*/  IMAD.X R3, RZ, RZ, R3, P0 ;  /* 0x000000ffff037224 */ /* 0x000fe200000e0603 */
[----:B------:R-:W-:Y:S01]  /*1a60*/  PLOP3.LUT P0, PT, PT, PT, PT, 0x80, 0x8 ;  /* 0x000000000008781c */ /* 0x000fe20003f0f070 */
[----:B------:R-:W-:-:S12]  /*1a70*/  @!P1 BRA `(.L_x_25) ;  /* 0x0000000400009947 */ /* 0x000fd80003800000 */
[----:B------:R-:W-:Y:S01]  /*1a80*/  PLOP3.LUT P0, PT, PT, PT, PT, 0x8, 0x80 ;  /* 0x000000000080781c */ /* 0x000fe20003f0e170 */
[----:B------:R-:W-:-:S12]  /*1a90*/  VIADD R15, R11, 0xfffff400 ;  /* 0xfffff4000b0f7836 */ /* 0x000fd80000000000 */
.L_x_26:
[----:B------:R-:W0:Y:S01]  /*1aa0*/  LDC.64 R4, c[0x0][0x380] ;  /* 0x0000e000ff047b82 */ /* 0x000e220000000a00 */
[C---:B------:R-:W-:Y:S01]  /*1ab0*/  VIADD R25, R12.reuse, 0x400 ;  /* 0x000004000c197836 */ /* 0x040fe20000000000 */
[----:B------:R-:W2:Y:S01]  /*1ac0*/  LDG.E.CONSTANT R22, desc[UR6][R2.64+-0x1000] ;  /* 0xfff0000602167981 */ /* 0x000ea2000c1e9900 */
[C---:B------:R-:W-:Y:S02]  /*1ad0*/  VIADD R7, R12.reuse, 0x800 ;  /* 0x000008000c077836 */ /* 0x040fe40000000000 */
[C---:B------:R-:W-:Y:S01]  /*1ae0*/  VIADD R13, R12.reuse, 0xc00 ;  /* 0x00000c000c0d7836 */ /* 0x040fe20000000000 */
[----:B------:R-:W3:Y:S04]  /*1af0*/  LDG.E.CONSTANT R20, desc[UR6][R2.64+-0x804] ;  /* 0xfff7fc0602147981 */ /* 0x000ee8000c1e9900 */
[----:B------:R-:W3:Y:S04]  /*1b00*/  LDG.E.CONSTANT R19, desc[UR6][R2.64+-0x4] ;  /* 0xfffffc0602137981 */ /* 0x000ee8000c1e9900 */
[----:B------:R-:W4:Y:S04]  /*1b10*/  LDG.E.CONSTANT R21, desc[UR6][R2.64+-0x800] ;  /* 0xfff8000602157981 */ /* 0x000f28000c1e9900 */
[----:B------:R-:W4:Y:S04]  /*1b20*/  LDG.E.CONSTANT R18, desc[UR6][R2.64] ;  /* 0x0000000602127981 */ /* 0x000f28000c1e9900 */
[----:B------:R-:W5:Y:S01]  /*1b30*/  LDG.E.CONSTANT R16, desc[UR6][R2.64+0xffc] ;  /* 0x000ffc0602107981 */ /* 0x000f62000c1e9900 */
[----:B0-----:R-:W-:-:S03]  /*1b40*/  IMAD.WIDE.U32 R26, R12, 0x8, R4 ;  /* 0x000000080c1a7825 */ /* 0x001fc600078e0004 */
[----:B------:R-:W5:Y:S01]  /*1b50*/  LDG.E.CONSTANT R32, desc[UR6][R2.64+0x1000] ;  /* 0x0010000602207981 */ /* 0x000f62000c1e9900 */
[----:B------:R-:W-:-:S03]  /*1b60*/  IMAD.WIDE.U32 R24, R25, 0x8, R4 ;  /* 0x0000000819187825 */ /* 0x000fc600078e0004 */
[----:B------:R-:W3:Y:S01]  /*1b70*/  LDG.E.CONSTANT R14, desc[UR6][R26.64] ;  /* 0x000000061a0e7981 */ /* 0x000ee2000c1e9900 */
[----:B------:R-:W-:-:S03]  /*1b80*/  IMAD.WIDE.U32 R6, R7, 0x8, R4 ;  /* 0x0000000807067825 */ /* 0x000fc600078e0004 */
[----:B------:R-:W2:Y:S01]  /*1b90*/  LDG.E.CONSTANT R23, desc[UR6][R26.64+0x4] ;  /* 0x000004061a177981 */ /* 0x000ea2000c1e9900 */
[----:B------:R-:W-:-:S03]  /*1ba0*/  IMAD.WIDE.U32 R4, R13, 0x8, R4 ;  /* 0x000000080d047825 */ /* 0x000fc600078e0004 */
[----:B------:R-:W3:Y:S04]  /*1bb0*/  LDG.E.CONSTANT R13, desc[UR6][R2.64+-0x1004] ;  /* 0xffeffc06020d7981 */ /* 0x000ee8000c1e9900 */
        /* <DEDUP_REMOVED lines=21> */
[----:B------:R0:W5:Y:S01]  /*1d10*/  LDG.E.CONSTANT R6, desc[UR6][R2.64+0x6000] ;  /* 0x0060000602067981 */ /* 0x000162000c1e9900 */
[----:B------:R-:W-:-:S05]  /*1d20*/  VIADD R10, R10, 0x1000 ;  /* 0x000010000a0a7836 */ /* 0x000fca0000000000 */
[----:B------:R-:W-:Y:S02]  /*1d30*/  ISETP.GE.AND P1, PT, R10, R15, PT ;  /* 0x0000000f0a00720c */ /* 0x000fe40003f26270 */
[----:B0-----:R-:W-:Y:S01]  /*1d40*/  IADD3 R2, P2, PT, R2, 0x8000, RZ ;  /* 0x0000800002027810 */ /* 0x001fe20007f5e0ff */
[----:B------:R-:W-:-:S04]  /*1d50*/  VIADD R12, R12, 0x1000 ;  /* 0x000010000c0c7836 */ /* 0x000fc80000000000 */
[----:B------:R-:W-:Y:S01]  /*1d60*/  IMAD.X R3, RZ, RZ, R3, P2 ;  /* 0x000000ffff037224 */ /* 0x000fe200010e0603 */
[----:B--2---:R-:W-:Y:S02]  /*1d70*/  VIMNMX3 R22, R9, R23, R22, !PT ;  /* 0x000000170916720f */ /* 0x004fe40007800116 */
[----:B---3--:R-:W-:Y:S02]  /*1d80*/  VIMNMX3 R13, R14, R0, R13, PT ;  /* 0x000000000e0d720f */ /* 0x008fe4000380010d */
[----:B----4-:R-:W-:Y:S02]  /*1d90*/  VIMNMX3 R18, R22, R21, R18, !PT ;  /* 0x000000151612720f */ /* 0x010fe40007800112 */
[----:B------:R-:W-:-:S04]  /*1da0*/  VIMNMX3 R13, R20, R13, R19, PT ;  /* 0x0000000d140d720f */ /* 0x000fc80003800113 */
[----:B-----5:R-:W-:Y:S02]  /*1db0*/  VIMNMX3 R13, R17, R13, R16, PT ;  /* 0x0000000d110d720f */ /* 0x020fe40003800110 */
        /* <DEDUP_REMOVED lines=10> */
[----:B------:R-:W-:Y:S01]  /*1e60*/  VIMNMX3 R9, R18, R41, R6, !PT ;  /* 0x000000291209720f */ /* 0x000fe20007800106 */
[----:B------:R-:W-:Y:S06]  /*1e70*/  @!P1 BRA `(.L_x_26) ;  /* 0xfffffffc00089947 */ /* 0x000fec000383ffff */
.L_x_25:
[----:B------:R-:W-:Y:S05]  /*1e80*/  BSYNC.RECONVERGENT B2 ;  /* 0x0000000000027941 */ /* 0x000fea0003800200 */
.L_x_24:
[----:B------:R-:W-:Y:S01]  /*1e90*/  IMAD.IADD R4, R11, 0x1, -R10 ;  /* 0x000000010b047824 */ /* 0x000fe200078e0a0a */
[----:B------:R-:W-:Y:S04]  /*1ea0*/  BSSY.RECONVERGENT B2, `(.L_x_27) ;  /* 0x0000026000027945 */ /* 0x000fe80003800200 */
[----:B------:R-:W-:-:S13]  /*1eb0*/  ISETP.GT.AND P1, PT, R4, 0x400, PT ;  /* 0x000004000400780c */ /* 0x000fda0003f24270 */
[----:B------:R-:W-:Y:S05]  /*1ec0*/  @!P1 BRA `(.L_x_28) ;  /* 0x00000000008c9947 */ /* 0x000fea0003800000 */
[----:B------:R-:W0:Y:S01]  /*1ed0*/  LDC.64 R6, c[0x0][0x380] ;  /* 0x0000e000ff067b82 */ /* 0x000e220000000a00 */
[C---:B------:R-:W-:Y:S01]  /*1ee0*/  VIADD R13, R12.reuse, 0x400 ;  /* 0x000004000c0d7836 */ /* 0x040fe20000000000 */
[----:B------:R-:W2:Y:S04]  /*1ef0*/  LDG.E.CONSTANT R15, desc[UR6][R2.64+-0x1004] ;  /* 0xffeffc06020f7981 */ /* 0x000ea8000c1e9900 */
[----:B------:R-:W3:Y:S04]  /*1f00*/  LDG.E.CONSTANT R16, desc[UR6][R2.64+-0x1000] ;  /* 0xfff0000602107981 */ /* 0x000ee8000c1e9900 */
[----:B------:R-:W4:Y:S04]  /*1f10*/  LDG.E.CONSTANT R18, desc[UR6][R2.64+-0x804] ;  /* 0xfff7fc0602127981 */ /* 0x000f28000c1e9900 */
[----:B------:R-:W4:Y:S04]  /*1f20*/  LDG.E.CONSTANT R19, desc[UR6][R2.64+-0x4] ;  /* 0xfffffc0602137981 */ /* 0x000f28000c1e9900 */
[----:B------:R-:W5:Y:S04]  /*1f30*/  LDG.E.CONSTANT R17, desc[UR6][R2.64+-0x800] ;  /* 0xfff8000602117981 */ /* 0x000f68000c1e9900 */
[----:B------:R-:W5:Y:S01]  /*1f40*/  LDG.E.CONSTANT R20, desc[UR6][R2.64] ;  /* 0x0000000602147981 */ /* 0x000f62000c1e9900 */
[----:B0-----:R-:W-:-:S03]  /*1f50*/  IMAD.WIDE.U32 R4, R12, 0x8, R6 ;  /* 0x000000080c047825 */ /* 0x001fc600078e0006 */
[----:B------:R-:W5:Y:S01]  /*1f60*/  LDG.E.CONSTANT R23, desc[UR6][R2.64+0xffc] ;  /* 0x000ffc0602177981 */ /* 0x000f62000c1e9900 */
[----:B------:R-:W-:-:S03]  /*1f70*/  IMAD.WIDE.U32 R6, R13, 0x8, R6 ;  /* 0x000000080d067825 */ /* 0x000fc600078e0006 */
[----:B------:R-:W2:Y:S04]  /*1f80*/  LDG.E.CONSTANT R13, desc[UR6][R4.64] ;  /* 0x00000006040d7981 */ /* 0x000ea8000c1e9900 */
[----:B------:R-:W3:Y:S04]  /*1f90*/  LDG.E.CONSTANT R14, desc[UR6][R4.64+0x4] ;  /* 0x00000406040e7981 */ /* 0x000ee8000c1e9900 */
[----:B------:R-:W5:Y:S04]  /*1fa0*/  LDG.E.CONSTANT R22, desc[UR6][R6.64] ;  /* 0x0000000606167981 */ /* 0x000f68000c1e9900 */
[----:B------:R0:W5:Y:S04]  /*1fb0*/  LDG.E.CONSTANT R21, desc[UR6][R6.64+0x4] ;  /* 0x0000040606157981 */ /* 0x000168000c1e9900 */
[----:B------:R-:W5:Y:S04]  /*1fc0*/  LDG.E.CONSTANT R24, desc[UR6][R2.64+0x1000] ;  /* 0x0010000602187981 */ /* 0x000f68000c1e9900 */
[----:B------:R-:W5:Y:S04]  /*1fd0*/  LDG.E.CONSTANT R26, desc[UR6][R2.64+0x17fc] ;  /* 0x0017fc06021a7981 */ /* 0x000f68000c1e9900 */
[----:B------:R-:W5:Y:S04]  /*1fe0*/  LDG.E.CONSTANT R4, desc[UR6][R2.64+0x1ffc] ;  /* 0x001ffc0602047981 */ /* 0x000f68000c1e9900 */
[----:B------:R-:W5:Y:S04]  /*1ff0*/  LDG.E.CONSTANT R5, desc[UR6][R2.64+0x1800] ;  /* 0x0018000602057981 */ /* 0x000f68000c1e9900 */
[----:B------:R1:W5:Y:S01]  /*2000*/  LDG.E.CONSTANT R25, desc[UR6][R2.64+0x2000] ;  /* 0x0020000602197981 */ /* 0x000362000c1e9900 */
[----:B0-----:R-:W-:Y:S01]  /*2010*/  IADD3 R6, P1, PT, R2, 0x4000, RZ ;  /* 0x0000400002067810 */ /* 0x001fe20007f3e0ff */
[----:B------:R-:W-:-:S04]  /*2020*/  VIADD R10, R10, 0x800 ;  /* 0x000008000a0a7836 */ /* 0x000fc80000000000 */
[----:B------:R-:W-:Y:S01]  /*2030*/  IMAD.X R7, RZ, RZ, R3, P1 ;  /* 0x000000ffff077224 */ /* 0x000fe200008e0603 */
[----:B------:R-:W-:Y:S01]  /*2040*/  PLOP3.LUT P0, PT, PT, PT, PT, 0x8, 0x80 ;  /* 0x000000000080781c */ /* 0x000fe20003f0e170 */
[----:B------:R-:W-:Y:S02]  /*2050*/  VIADD R12, R12, 0x800 ;  /* 0x000008000c0c7836 */ /* 0x000fe40000000000 */
[----:B-1----:R-:W-:Y:S02]  /*2060*/  IMAD.MOV.U32 R2, RZ, RZ, R6 ;  /* 0x000000ffff027224 */ /* 0x002fe400078e0006 */
[----:B------:R-:W-:Y:S01]  /*2070*/  IMAD.MOV.U32 R3, RZ, RZ, R7 ;  /* 0x000000ffff037224 */ /* 0x000fe200078e0007 */
[----:B--2---:R-:W-:Y:S02]  /*2080*/  VIMNMX3 R13, R13, R0, R15, PT ;  /* 0x000000000d0d720f */ /* 0x004fe4000380010f */
[----:B---3--:R-:W-:Y:S02]  /*2090*/  VIMNMX3 R14, R9, R14, R16, !PT ;  /* 0x0000000e090e720f */ /* 0x008fe40007800110 */
[----:B----4-:R-:W-:-:S02]  /*20a0*/  VIMNMX3 R13, R18, R13, R19, PT ;  /* 0x0000000d120d720f */ /* 0x010fc40003800113 */
[----:B-----5:R-:W-:Y:S02]  /*20b0*/  VIMNMX3 R14, R14, R17, R20, !PT ;  /* 0x000000110e0e720f */ /* 0x020fe40007800114 */
[----:B------:R-:W-:Y:S02]  /*20c0*/  VIMNMX3 R13, R22, R13, R23, PT ;  /* 0x0000000d160d720f */ /* 0x000fe40003800117 */
[----:B------:R-:W-:Y:S02]  /*20d0*/  VIMNMX3 R14, R14, R21, R24, !PT ;  /* 0x000000150e0e720f */ /* 0x000fe40007800118 */
[----:B------:R-:W-:Y:S02]  /*20e0*/  VIMNMX3 R0, R26, R13, R4, PT ;  /* 0x0000000d1a00720f */ /* 0x000fe40003800104 */
[----:B------:R-:W-:-:S07]  /*20f0*/  VIMNMX3 R9, R14, R5, R25, !PT ;  /* 0x000000050e09720f */ /* 0x000fce0007800119 */
.L_x_28:
[----:B------:R-:W-:Y:S05]  /*2100*/  BSYNC.RECONVERGENT B2 ;  /* 0x0000000000027941 */ /* 0x000fea0003800200 */
.L_x_27:
[----:B------:R-:W-:-:S13]  /*2110*/  ISETP.LT.OR P0, PT, R10, R11, P0 ;  /* 0x0000000b0a00720c */ /* 0x000fda0000701670 */
[----:B------:R-:W-:Y:S05]  /*2120*/  @!P0 BRA `(.L_x_20) ;  /* 0x0000000000388947 */ /* 0x000fea0003800000 */
[----:B------:R-:W0:Y:S01]  /*2130*/  LDC.64 R4, c[0x0][0x380] ;  /* 0x0000e000ff047b82 */ /* 0x000e220000000a00 */
[----:B------:R-:W2:Y:S04]  /*2140*/  LDG.E.CONSTANT R6, desc[UR6][R2.64+-0x1004] ;  /* 0xffeffc0602067981 */ /* 0x000ea8000c1e9900 */
[----:B------:R-:W3:Y:S04]  /*2150*/  LDG.E.CONSTANT R7, desc[UR6][R2.64+-0x1000] ;  /* 0xfff0000602077981 */ /* 0x000ee8000c1e9900 */
[----:B------:R-:W4:Y:S04]  /*2160*/  LDG.E.CONSTANT R11, desc[UR6][R2.64+-0x804] ;  /* 0xfff7fc06020b7981 */ /* 0x000f28000c1e9900 */
[----:B------:R-:W4:Y:S04]  /*2170*/  LDG.E.CONSTANT R10, desc[UR6][R2.64+-0x4] ;  /* 0xfffffc06020a7981 */ /* 0x000f28000c1e9900 */
[----:B------:R-:W5:Y:S04]  /*2180*/  LDG.E.CONSTANT R15, desc[UR6][R2.64+-0x800] ;  /* 0xfff80006020f7981 */ /* 0x000f68000c1e9900 */
[----:B------:R-:W5:Y:S01]  /*2190*/  LDG.E.CONSTANT R14, desc[UR6][R2.64] ;  /* 0x00000006020e7981 */ /* 0x000f62000c1e9900 */
[----:B0-----:R-:W-:-:S05]  /*21a0*/  IMAD.WIDE.U32 R12, R12, 0x8, R4 ;  /* 0x000000080c0c7825 */ /* 0x001fca00078e0004 */
[----:B------:R-:W2:Y:S04]  /*21b0*/  LDG.E.CONSTANT R5, desc[UR6][R12.64] ;  /* 0x000000060c057981 */ /* 0x000ea8000c1e9900 */
[----:B------:R-:W3:Y:S01]  /*21c0*/  LDG.E.CONSTANT R4, desc[UR6][R12.64+0x4] ;  /* 0x000004060c047981 */ /* 0x000ee2000c1e9900 */
[----:B--2---:R-:W-:Y:S02]  /*21d0*/  VIMNMX3 R0, R5, R0, R6, PT ;  /* 0x000000000500720f */ /* 0x004fe40003800106 */
[----:B---3--:R-:W-:Y:S02]  /*21e0*/  VIMNMX3 R4, R9, R4, R7, !PT ;  /* 0x000000040904720f */ /* 0x008fe40007800107 */
[----:B----4-:R-:W-:Y:S02]  /*21f0*/  VIMNMX3 R0, R11, R0, R10, PT ;  /* 0x000000000b00720f */ /* 0x010fe4000380010a */
[----:B-----5:R-:W-:-:S07]  /*2200*/  VIMNMX3 R9, R4, R15, R14, !PT ;  /* 0x0000000f0409720f */ /* 0x020fce000780010e */
.L_x_20:
[----:B------:R-:W-:Y:S05]  /*2210*/  BSYNC.RECONVERGENT B1 ;  /* 0x0000000000017941 */ /* 0x000fea0003800200 */
.L_x_18:
[----:B------:R-:W0:Y:S01]  /*2220*/  S2R R7, SR_LANEID ;  /* 0x0000000000077919 */ /* 0x000e220000000000 */
[----:B------:R-:W-:Y:S01]  /*2230*/  IMAD.MOV.U32 R3, RZ, RZ, R0 ;  /* 0x000000ffff037224 */ /* 0x000fe200078e0000 */
[----:B------:R-:W-:Y:S04]  /*2240*/  SHFL.DOWN PT, R2, R9, 0x1, 0x1f ;  /* 0x08201f0009027f89 */ /* 0x000fe800000e0000 */
[----:B------:R-:W1:Y:S01]  /*2250*/  SHFL.DOWN PT, R0, R3, 0x1, 0x1f ;  /* 0x08201f0003007f89 */ /* 0x000e6200000e0000 */
[C---:B0-----:R-:W-:Y:S02]  /*2260*/  ISETP.GT.AND P0, PT, R7.reuse, 0x1e, PT ;  /* 0x0000001e0700780c */ /* 0x041fe40003f04270 */
[----:B------:R-:W-:-:S11]  /*2270*/  ISETP.NE.AND P1, PT, R7, RZ, PT ;  /* 0x000000ff0700720c */ /* 0x000fd60003f25270 */
[----:B-1----:R-:W-:Y:S02]  /*2280*/  @!P0 VIMNMX R3, PT, PT, R0, R3, PT ;  /* 0x0000000300038248 */ /* 0x002fe40003fe0100 */
[----:B------:R-:W-:Y:S01]  /*2290*/  @!P0 VIMNMX R9, PT, PT, R2, R9, !PT ;  /* 0x0000000902098248 */ /* 0x000fe20007fe0100 */
[----:B------:R-:W0:Y:S01]  /*22a0*/  @!P1 S2R R6, SR_CgaCtaId ;  /* 0x0000000000069919 */ /* 0x000e220000008800 */
[----:B------:R-:W-:Y:S02]  /*22b0*/  ISETP.GT.AND P0, PT, R7, 0x1d, PT ;  /* 0x0000001d0700780c */ /* 0x000fe40003f04270 */
[----:B------:R-:W-:Y:S01]  /*22c0*/  @!P1 MOV R5, 0x400 ;  /* 0x0000040000059802 */ /* 0x000fe20000000f00 */
[----:B------:R-:W1:Y:S01]  /*22d0*/  SHFL.DOWN PT, R0, R3, 0x2, 0x1f ;  /* 0x08401f0003007f89 */ /* 0x000e6200000e0000 */
[----:B------:R-:W-:-:S03]  /*22e0*/  @!P1 SHF.R.U32.HI R4, RZ, 0x2, R8 ;  /* 0x00000002ff049819 */ /* 0x000fc60000011608 */
[----:B------:R-:W2:Y:S01]  /*22f0*/  SHFL.DOWN PT, R2, R9, 0x2, 0x1f ;  /* 0x08401f0009027f89 */ /* 0x000ea200000e0000 */
[----:B------:R-:W-:-:S05]  /*2300*/  @!P1 LOP3.LUT R4, R4, 0xf8, RZ, 0xc0, !PT ;  /* 0x000000f804049812 */ /* 0x000fca00078ec0ff */
[----:B-1----:R-:W-:Y:S02]  /*2310*/  @!P0 VIMNMX R3, PT, PT, R3, R0, PT ;  /* 0x0000000003038248 */ /* 0x002fe40003fe0100 */
[----:B--2---:R-:W-:-:S03]  /*2320*/  @!P0 VIMNMX R9, PT, PT, R9, R2, !PT ;  /* 0x0000000209098248 */ /* 0x004fc60007fe0100 */
[----:B------:R-:W1:Y:S01]  /*2330*/  SHFL.DOWN PT, R0, R3, 0x4, 0x1f ;  /* 0x08801f0003007f89 */ /* 0x000e6200000e0000 */
[----:B------:R-:W-:Y:S02]  /*2340*/  ISETP.GT.AND P0, PT, R7, 0x1b, PT ;  /* 0x0000001b0700780c */ /* 0x000fe40003f04270 */
[----:B0-----:R-:W-:Y:S01]  /*2350*/  @!P1 LEA R5, R6, R5, 0x18 ;  /* 0x0000000506059211 */ /* 0x001fe200078ec0ff */
[----:B------:R-:W0:Y:S04]  /*2360*/  SHFL.DOWN PT, R2, R9, 0x4, 0x1f ;  /* 0x08801f0009027f89 */ /* 0x000e2800000e0000 */
[----:B------:R-:W-:-:S06]  /*2370*/  @!P1 IMAD.IADD R6, R4, 0x1, R5 ;  /* 0x0000000104069824 */ /* 0x000fcc00078e0205 */
[----:B-1----:R-:W-:Y:S02]  /*2380*/  @!P0 VIMNMX R3, PT, PT, R3, R0, PT ;  /* 0x0000000003038248 */ /* 0x002fe40003fe0100 */
[----:B0-----:R-:W-:-:S03]  /*2390*/  @!P0 VIMNMX R9, PT, PT, R9, R2, !PT ;  /* 0x0000000209098248 */ /* 0x001fc60007fe0100 */
        /* <DEDUP_REMOVED lines=16> */
[----:B------:R-:W1:Y:S01]  /*24a0*/  S2UR UR5, SR_CgaCtaId ;  /* 0x00000000000579c3 */ /* 0x000e620000008800 */
[----:B------:R-:W-:Y:S02]  /*24b0*/  UMOV UR4, 0x400 ;  /* 0x0000040000047882 */ /* 0x000fe40000000000 */
[----:B-1----:R-:W-:-:S09]  /*24c0*/  ULEA UR4, UR5, UR4, 0x18 ;  /* 0x0000000405047291 */ /* 0x002fd2000f8ec0ff */
[----:B0-----:R-:W0:Y:S04]  /*24d0*/  LDS.128 R4, [UR4+0x10] ;  /* 0x00001004ff047984 */ /* 0x001e280008000c00 */
        /* <DEDUP_REMOVED lines=10> */
[----:B------:R-:W-:-:S07]  /*2580*/  VIMNMX R3, PT, PT, R0, R11, !PT ;  /* 0x0000000b00037248 */ /* 0x000fce0007fe0100 */
.L_x_16:
[----:B------:R-:W-:Y:S05]  /*2590*/  BSYNC.RECONVERGENT B0 ;  /* 0x0000000000007941 */ /* 0x000fea0003800200 */
.L_x_1:
[----:B------:R-:W-:Y:S05]  /*25a0*/  @P0 EXIT ;  /* 0x000000000000094d */ /* 0x000fea0003800000 */
[----:B012---:R-:W0:Y:S01]  /*25b0*/  LDC.64 R4, c[0x0][0x388] ;  /* 0x0000e200ff047b82 */ /* 0x007e220000000a00 */
[----:B------:R-:W1:Y:S02]  /*25c0*/  LDCU.64 UR4, c[0x0][0x398] ;  /* 0x00007300ff0477ac */ /* 0x000e640008000a00 */
[----:B-1----:R-:W-:Y:S02]  /*25d0*/  VIMNMX R7, PT, PT, R2, UR4, PT ;  /* 0x0000000402077c48 */ /* 0x002fe4000bfe0100 */
[----:B------:R-:W-:-:S03]  /*25e0*/  VIMNMX R3, PT, PT, R3, UR5, !PT ;  /* 0x0000000503037c48 */ /* 0x000fc6000ffe0100 */
[----:B0-----:R-:W-:Y:S04]  /*25f0*/  STG.E desc[UR6][R4.64], R7 ;  /* 0x0000000704007986 */ /* 0x001fe8000c101906 */
[----:B------:R-:W-:Y:S01]  /*2600*/  STG.E desc[UR6][R4.64+0x4], R3 ;  /* 0x0000040304007986 */ /* 0x000fe2000c101906 */
[----:B------:R-:W-:Y:S05]  /*2610*/  EXIT ;  /* 0x000000000000794d */ /* 0x000fea0003800000 */
.L_x_29:
[----:B------:R-:W-:-:S00]  /*2620*/  BRA `(.L_x_29) ;  /* 0xfffffffc00fc7947 */ /* 0x000fc0000383ffff */
[----:B------:R-:W-:-:S00]  /*2630*/  NOP ;  /* 0x0000000000007918 */ /* 0x000fc00000000000 */
        /* <DEDUP_REMOVED lines=12> */
.L_x_182:


//--------------------- .text._ZN3cub18CUB_300001_SM_10006detail6reduce18DeviceReduceKernelINS2_10policy_hubI11minmax_pairIiEy16minmax_binary_opIiEE10Policy1000EN6thrust24THRUST_300001_SM_1000_NS6detail15normal_iteratorINSC_10device_ptrIiEEEEyS8_S6_15minmax_unary_opIiEEEvT0_PT3_T1_NS0_13GridEvenShareISN_EET2_T4_ --------------------------
	.section	.text._ZN3cub18CUB_300001_SM_10006detail6reduce18DeviceReduceKernelINS2_10policy_hubI11minmax_pairIiEy16minmax_binary_opIiEE10Policy1000EN6thrust24THRUST_300001_SM_1000_NS6detail15normal_iteratorINSC_10device_ptrIiEEEEyS8_S6_15minmax_unary_opIiEEEvT0_PT3_T1_NS0_13GridEvenShareISN_EET2_T4_,"ax",@progbits
	.align	128
        .global         _ZN3cub18CUB_300001_SM_10006detail6reduce18DeviceReduceKernelINS2_10policy_hubI11minmax_pairIiEy16minmax_binary_opIiEE10Policy1000EN6thrust24THRUST_300001_SM_1000_NS6detail15normal_iteratorINSC_10device_ptrIiEEEEyS8_S6_15minmax_unary_opIiEEEvT0_PT3_T1_NS0_13GridEvenShareISN_EET2_T4_
        .type           _ZN3cub18CUB_300001_SM_10006detail6reduce18DeviceReduceKernelINS2_10policy_hubI11minmax_pairIiEy16minmax_binary_opIiEE10Policy1000EN6thrust24THRUST_300001_SM_1000_NS6detail15normal_iteratorINSC_10device_ptrIiEEEEyS8_S6_15minmax_unary_opIiEEEvT0_PT3_T1_NS0_13GridEvenShareISN_EET2_T4_,@function
        .size           _ZN3cub18CUB_300001_SM_10006detail6reduce18DeviceReduceKernelINS2_10policy_hubI11minmax_pairIiEy16minmax_binary_opIiEE10Policy1000EN6thrust24THRUST_300001_SM_1000_NS6detail15normal_iteratorINSC_10device_ptrIiEEEEyS8_S6_15minmax_unary_opIiEEEvT0_PT3_T1_NS0_13GridEvenShareISN_EET2_T4_,(.L_x_183 - _ZN3cub18CUB_300001_SM_10006detail6reduce18DeviceReduceKernelINS2_10policy_hubI11minmax_pairIiEy16minmax_binary_opIiEE10Policy1000EN6thrust24THRUST_300001_SM_1000_NS6detail15normal_iteratorINSC_10device_ptrIiEEEEyS8_S6_15minmax_unary_opIiEEEvT0_PT3_T1_NS0_13GridEvenShareISN_EET2_T4_)
        .other          _ZN3cub18CUB_300001_SM_10006detail6reduce18DeviceReduceKernelINS2_10policy_hubI11minmax_pairIiEy16minmax_binary_opIiEE10Policy1000EN6thrust24THRUST_300001_SM_1000_NS6detail15normal_iteratorINSC_10device_ptrIiEEEEyS8_S6_15minmax_unary_opIiEEEvT0_PT3_T1_NS0_13GridEvenShareISN_EET2_T4_,@"STO_CUDA_ENTRY STV_DEFAULT"
_ZN3cub18CUB_300001_SM_10006detail6reduce18DeviceReduceKernelINS2_10policy_hubI11minmax_pairIiEy16minmax_binary_opIiEE10Policy1000EN6thrust24THRUST_300001_SM_1000_NS6detail15normal_iteratorINSC_10device_ptrIiEEEEyS8_S6_15minmax_unary_opIiEEEvT0_PT3_T1_NS0_13GridEvenShareISN_EET2_T4_:
.text._ZN3cub18CUB_300001_SM_10006detail6reduce18DeviceReduceKernelINS2_10policy_hubI11minmax_pairIiEy16minmax_binary_opIiEE10Policy1000EN6thrust24THRUST_300001_SM_1000_NS6detail15normal_iteratorINSC_10device_ptrIiEEEEyS8_S6_15minmax_unary_opIiEEEvT0_PT3_T1_NS0_13GridEvenShareISN_EET2_T4_:
[----:B------:R-:W-:Y:S01]  /*0000*/  LDC R1, c[0x0][0x37c] ;  /* 0x0000df00ff017b82 */ /* 0x000fe20000000800 */
[----:B------:R-:W0:Y:S01]  /*0010*/  S2R R0, SR_CTAID.X ;  /* 0x0000000000007919 */ /* 0x000e220000002500 */
[----:B------:R-:W1:Y:S06]  /*0020*/  LDCU.64 UR4, c[0x0][0x3b8] ;  /* 0x00007700ff0477ac */ /* 0x000e6c0008000a00 */
[----:B------:R-:W2:Y:S01]  /*0030*/  LDC R9, c[0x0][0x3c0] ;  /* 0x0000f000ff097b82 */ /* 0x000ea20000000800 */
[----:B------:R-:W-:Y:S01]  /*0040*/  BSSY.RECONVERGENT B0, `(.L_x_30) ;  /* 0x0000232000007945 */ /* 0x000fe20003800200 */
[----:B------:R-:W3:Y:S01]  /*0050*/  LDCU.64 UR8, c[0x0][0x358] ;  /* 0x00006b00ff0877ac */ /* 0x000ee20008000a00 */
[----:B-1----:R-:W-:-:S02]  /*0060*/  IMAD.U32 R2, RZ, RZ, UR4 ;  /* 0x00000004ff027e24 */ /* 0x002fc4000f8e00ff */
[----:B------:R-:W-:Y:S02]  /*0070*/  IMAD.U32 R3, RZ, RZ, UR5 ;  /* 0x00000005ff037e24 */ /* 0x000fe4000f8e00ff */
[----:B--2---:R-:W-:-:S05]  /*0080*/  IMAD.SHL.U32 R9, R9, 0x800, RZ ;  /* 0x0000080009097824 */ /* 0x004fca00078e00ff */
[----:B------:R-:W-:Y:S01]  /*0090*/  SHF.R.S32.HI R5, RZ, 0x1f, R9 ;  /* 0x0000001fff057819 */ /* 0x000fe20000011409 */
[----:B0-----:R-:W-:-:S05]  /*00a0*/  IMAD.SHL.U32 R4, R0, 0x800, RZ ;  /* 0x0000080000047824 */ /* 0x001fca00078e00ff */
[----:B------:R-:W-:-:S04]  /*00b0*/  IADD3 R20, P1, PT, -R4, R2, RZ ;  /* 0x0000000204147210 */ /* 0x000fc80007f3e1ff */
[----:B------:R-:W-:Y:S02]  /*00c0*/  ISETP.GT.U32.AND P0, PT, R20, 0x7ff, PT ;  /* 0x000007ff1400780c */ /* 0x000fe40003f04070 */
[----:B------:R-:W-:-:S04]  /*00d0*/  IADD3.X R22, PT, PT, R3, -0x1, RZ, P1, !PT ;  /* 0xffffffff03167810 */ /* 0x000fc80000ffe4ff */
[----:B------:R-:W-:-:S13]  /*00e0*/  ISETP.GT.U32.AND.EX P0, PT, R22, RZ, PT, P0 ;  /* 0x000000ff1600720c */ /* 0x000fda0003f04100 */
[----:B---3--:R-:W-:Y:S05]  /*00f0*/  @P0 BRA `(.L_x_31) ;  /* 0x0000001000500947 */ /* 0x008fea0003800000 */
[----:B------:R-:W0:Y:S01]  /*0100*/  S2R R5, SR_TID.X ;  /* 0x0000000000057919 */ /* 0x000e220000002100 */
[----:B------:R-:W-:Y:S01]  /*0110*/  IMAD.IADD R6, R2, 0x1, -R4 ;  /* 0x0000000102067824 */ /* 0x000fe200078e0a04 */
[----:B------:R-:W-:Y:S01]  /*0120*/  BSSY.RECONVERGENT B1, `(.L_x_32) ;  /* 0x000000a000017945 */ /* 0x000fe20003800200 */
[----:B------:R-:W-:-:S03]  /*0130*/  IMAD.MOV.U32 R9, RZ, RZ, RZ ;  /* 0x000000ffff097224 */ /* 0x000fc600078e00ff */
[----:B0-----:R-:W-:Y:S01]  /*0140*/  ISETP.GE.AND P0, PT, R5, R6, PT ;  /* 0x000000060500720c */ /* 0x001fe20003f06270 */
[----:B------:R-:W-:-:S12]  /*0150*/  IMAD.MOV.U32 R7, RZ, RZ, R5 ;  /* 0x000000ffff077224 */ /* 0x000fd800078e0005 */
[----:B------:R-:W-:Y:S05]  /*0160*/  @P0 BRA `(.L_x_33) ;  /* 0x0000000000140947 */ /* 0x000fea0003800000 */
[----:B------:R-:W0:Y:S01]  /*0170*/  LDC.64 R8, c[0x0][0x380] ;  /* 0x0000e000ff087b82 */ /* 0x000e220000000a00 */
[----:B------:R-:W-:-:S04]  /*0180*/  IMAD.IADD R3, R4, 0x1, R5 ;  /* 0x0000000104037824 */ /* 0x000fc800078e0205 */
[----:B0-----:R-:W-:-:S06]  /*0190*/  IMAD.WIDE.U32 R8, R3, 0x4, R8 ;  /* 0x0000000403087825 */ /* 0x001fcc00078e0008 */
[----:B------:R0:W5:Y:S01]  /*01a0*/  LDG.E R9, desc[UR8][R8.64] ;  /* 0x0000000808097981 */ /* 0x000162000c1e1900 */
[----:B------:R-:W-:-:S07]  /*01b0*/  VIADD R7, R5, 0x100 ;  /* 0x0000010005077836 */ /* 0x000fce0000000000 */
.L_x_33:
[----:B------:R-:W-:Y:S05]  /*01c0*/  BSYNC.RECONVERGENT B1 ;  /* 0x0000000000017941 */ /* 0x000fea0003800200 */
.L_x_32:
[----:B------:R-:W-:Y:S01]  /*01d0*/  ISETP.GE.AND P0, PT, R7, R6, PT ;  /* 0x000000060700720c */ /* 0x000fe20003f06270 */
[----:B------:R-:W-:Y:S01]  /*01e0*/  BSSY.RECONVERGENT B1, `(.L_x_34) ;  /* 0x000007c000017945 */ /* 0x000fe20003800200 */
[----:B-----5:R-:W-:-:S11]  /*01f0*/  IMAD.MOV.U32 R10, RZ, RZ, R9 ;  /* 0x000000ffff0a7224 */ /* 0x020fd600078e0009 */
[----:B------:R-:W-:Y:S05]  /*0200*/  @P0 BRA `(.L_x_35) ;  /* 0x0000000400e40947 */ /* 0x000fea0003800000 */
[----:B------:R-:W-:Y:S01]  /*0210*/  LOP3.LUT R3, RZ, R7, RZ, 0x33, !PT ;  /* 0x00000007ff037212 */ /* 0x000fe200078e33ff */
[----:B------:R-:W-:Y:S01]  /*0220*/  BSSY.RECONVERGENT B2, `(.L_x_36) ;  /* 0x0000039000027945 */ /* 0x000fe20003800200 */
[----:B------:R-:W-:Y:S02]  /*0230*/  IMAD.MOV.U32 R10, RZ, RZ, R9 ;  /* 0x000000ffff0a7224 */ /* 0x000fe400078e0009 */
[----:B------:R-:W-:-:S04]  /*0240*/  IADD3 R3, PT, PT, -R4, R2, R3 ;  /* 0x0000000204037210 */ /* 0x000fc80007ffe103 */
[C---:B------:R-:W-:Y:S02]  /*0250*/  ISETP.GE.U32.AND P1, PT, R3.reuse, 0xf00, PT ;  /* 0x00000f000300780c */ /* 0x040fe40003f26070 */
[----:B0-----:R-:W-:-:S04]  /*0260*/  LEA.HI R8, R3, 0x1, RZ, 0x18 ;  /* 0x0000000103087811 */ /* 0x001fc800078fc0ff */
[----:B------:R-:W-:-:S04]  /*0270*/  LOP3.LUT R24, R8, 0xf, RZ, 0xc0, !PT ;  /* 0x0000000f08187812 */ /* 0x000fc800078ec0ff */
[----:B------:R-:W-:-:S03]  /*0280*/  ISETP.NE.AND P0, PT, R24, RZ, PT ;  /* 0x000000ff1800720c */ /* 0x000fc60003f05270 */
[----:B------:R-:W-:Y:S10]  /*0290*/  @!P1 BRA `(.L_x_37) ;  /* 0x0000000000c49947 */ /* 0x000ff40003800000 */
[----:B------:R-:W0:Y:S01]  /*02a0*/  LDCU.64 UR4, c[0x0][0x380] ;  /* 0x00007000ff0477ac */ /* 0x000e220008000a00 */
[----:B------:R-:W-:Y:S01]  /*02b0*/  IMAD.WIDE.U32 R2, R0, 0x2000, RZ ;  /* 0x0000200000027825 */ /* 0x000fe200078e00ff */
[----:B------:R-:W-:-:S03]  /*02c0*/  LOP3.LUT R15, R8, 0x1fffff0, RZ, 0xc0, !PT ;  /* 0x01fffff0080f7812 */ /* 0x000fc600078ec0ff */
[----:B------:R-:W-:-:S04]  /*02d0*/  IMAD.WIDE.U32 R10, R7, 0x4, RZ ;  /* 0x00000004070a7825 */ /* 0x000fc800078e00ff */
[----:B------:R-:W-:Y:S01]  /*02e0*/  IMAD.MOV R15, RZ, RZ, -R15 ;  /* 0x000000ffff0f7224 */ /* 0x000fe200078e0a0f */
[----:B------:R-:W-:Y:S01]  /*02f0*/  LOP3.LUT R2, R2, R10, RZ, 0xfc, !PT ;  /* 0x0000000a02027212 */ /* 0x000fe200078efcff */
[----:B------:R-:W-:Y:S01]  /*0300*/  IMAD.MOV.U32 R10, RZ, RZ, R9 ;  /* 0x000000ffff0a7224 */ /* 0x000fe200078e0009 */
[----:B------:R-:W-:Y:S02]  /*0310*/  LOP3.LUT R3, R3, R11, RZ, 0xfc, !PT ;  /* 0x0000000b03037212 */ /* 0x000fe400078efcff */
[----:B0-----:R-:W-:-:S04]  /*0320*/  IADD3 R2, P1, PT, R2, UR4, RZ ;  /* 0x0000000402027c10 */ /* 0x001fc8000ff3e0ff */
[----:B------:R-:W-:-:S04]  /*0330*/  IADD3 R2, P2, PT, R2, 0x2000, RZ ;  /* 0x0000200002027810 */ /* 0x000fc80007f5e0ff */
[----:B------:R-:W-:-:S09]  /*0340*/  IADD3.X R3, PT, PT, RZ, UR5, R3, P2, P1 ;  /* 0x00000005ff037c10 */ /* 0x000fd200097e2403 */
.L_x_38:
[----:B------:R-:W2:Y:S04]  /*0350*/  LDG.E R22, desc[UR8][R2.64+-0x2000] ;  /* 0xffe0000802167981 */ /* 0x000ea8000c1e1900 */
[----:B------:R-:W2:Y:S04]  /*0360*/  LDG.E R23, desc[UR8][R2.64+-0x1c00] ;  /* 0xffe4000802177981 */ /* 0x000ea8000c1e1900 */
[----:B------:R-:W3:Y:S04]  /*0370*/  LDG.E R13, desc[UR8][R2.64+-0x1800] ;  /* 0xffe80008020d7981 */ /* 0x000ee8000c1e1900 */
[----:B------:R-:W3:Y:S04]  /*0380*/  LDG.E R20, desc[UR8][R2.64+-0x1400] ;  /* 0xffec000802147981 */ /* 0x000ee8000c1e1900 */
[----:B------:R-:W4:Y:S04]  /*0390*/  LDG.E R14, desc[UR8][R2.64+-0x1000] ;  /* 0xfff00008020e7981 */ /* 0x000f28000c1e1900 */
[----:B------:R-:W4:Y:S04]  /*03a0*/  LDG.E R21, desc[UR8][R2.64+-0xc00] ;  /* 0xfff4000802157981 */ /* 0x000f28000c1e1900 */
[----:B------:R-:W5:Y:S04]  /*03b0*/  LDG.E R18, desc[UR8][R2.64+-0x800] ;  /* 0xfff8000802127981 */ /* 0x000f68000c1e1900 */
[----:B------:R-:W5:Y:S04]  /*03c0*/  LDG.E R17, desc[UR8][R2.64+-0x400] ;  /* 0xfffc000802117981 */ /* 0x000f68000c1e1900 */
[----:B------:R-:W5:Y:S04]  /*03d0*/  LDG.E R19, desc[UR8][R2.64] ;  /* 0x0000000802137981 */ /* 0x000f68000c1e1900 */
[----:B------:R-:W5:Y:S04]  /*03e0*/  LDG.E R12, desc[UR8][R2.64+0x400] ;  /* 0x00040008020c7981 */ /* 0x000f68000c1e1900 */
[----:B------:R-:W5:Y:S04]  /*03f0*/  LDG.E R16, desc[UR8][R2.64+0x800] ;  /* 0x0008000802107981 */ /* 0x000f68000c1e1900 */
[----:B------:R-:W5:Y:S01]  /*0400*/  LDG.E R11, desc[UR8][R2.64+0xc00] ;  /* 0x000c0008020b7981 */ /* 0x000f62000c1e1900 */
[----:B--2---:R-:W-:-:S02]  /*0410*/  VIMNMX3 R25, R22, R9, R23, PT ;  /* 0x000000091619720f */ /* 0x004fc40003800117 */
[----:B------:R-:W-:Y:S01]  /*0420*/  VIMNMX3 R26, R10, R22, R23, !PT ;  /* 0x000000160a1a720f */ /* 0x000fe20007800117 */
[----:B------:R-:W2:Y:S04]  /*0430*/  LDG.E R9, desc[UR8][R2.64+0x1400] ;  /* 0x0014000802097981 */ /* 0x000ea8000c1e1900 */
[----:B------:R-:W2:Y:S04]  /*0440*/  LDG.E R22, desc[UR8][R2.64+0x1000] ;  /* 0x0010000802167981 */ /* 0x000ea8000c1e1900 */
[----:B------:R-:W2:Y:S04]  /*0450*/  LDG.E R23, desc[UR8][R2.64+0x1800] ;  /* 0x0018000802177981 */ /* 0x000ea8000c1e1900 */
[----:B------:R0:W2:Y:S01]  /*0460*/  LDG.E R10, desc[UR8][R2.64+0x1c00] ;  /* 0x001c0008020a7981 */ /* 0x0000a2000c1e1900 */
[----:B---3--:R-:W-:-:S02]  /*0470*/  VIMNMX3 R25, R13, R25, R20, PT ;  /* 0x000000190d19720f */ /* 0x008fc40003800114 */
[----:B------:R-:W-:Y:S01]  /*0480*/  VIMNMX3 R26, R26, R13, R20, !PT ;  /* 0x0000000d1a1a720f */ /* 0x000fe20007800114 */
[----:B------:R-:W-:Y:S01]  /*0490*/  VIADD R15, R15, 0x10 ;  /* 0x000000100f0f7836 */ /* 0x000fe20000000000 */
[--C-:B----4-:R-:W-:Y:S02]  /*04a0*/  VIMNMX3 R25, R14, R25, R21.reuse, PT ;  /* 0x000000190e19720f */ /* 0x110fe40003800115 */
[----:B------:R-:W-:Y:S02]  /*04b0*/  VIMNMX3 R26, R26, R14, R21, !PT ;  /* 0x0000000e1a1a720f */ /* 0x000fe40007800115 */
[--C-:B-----5:R-:W-:Y:S02]  /*04c0*/  VIMNMX3 R25, R18, R25, R17.reuse, PT ;  /* 0x000000191219720f */ /* 0x120fe40003800111 */
[----:B------:R-:W-:Y:S02]  /*04d0*/  VIMNMX3 R26, R26, R18, R17, !PT ;  /* 0x000000121a1a720f */ /* 0x000fe40007800111 */
[----:B------:R-:W-:-:S02]  /*04e0*/  ISETP.NE.AND P1, PT, R15, RZ, PT ;  /* 0x000000ff0f00720c */ /* 0x000fc40003f25270 */
[--C-:B------:R-:W-:Y:S02]  /*04f0*/  VIMNMX3 R25, R19, R25, R12.reuse, PT ;  /* 0x000000191319720f */ /* 0x100fe4000380010c */
[----:B------:R-:W-:Y:S02]  /*0500*/  VIMNMX3 R26, R26, R19, R12, !PT ;  /* 0x000000131a1a720f */ /* 0x000fe4000780010c */
[----:B0-----:R-:W-:Y:S02]  /*0510*/  IADD3 R2, P2, PT, R2, 0x4000, RZ ;  /* 0x0000400002027810 */ /* 0x001fe40007f5e0ff */
[--C-:B------:R-:W-:Y:S02]  /*0520*/  VIMNMX3 R25, R16, R25, R11.reuse, PT ;  /* 0x000000191019720f */ /* 0x100fe4000380010b */
[----:B------:R-:W-:Y:S01]  /*0530*/  VIMNMX3 R26, R26, R16, R11, !PT ;  /* 0x000000101a1a720f */ /* 0x000fe2000780010b */
[----:B------:R-:W-:Y:S02]  /*0540*/  IMAD.X R3, RZ, RZ, R3, P2 ;  /* 0x000000ffff037224 */ /* 0x000fe400010e0603 */
[----:B------:R-:W-:Y:S01]  /*0550*/  VIADD R7, R7, 0x1000 ;  /* 0x0000100007077836 */ /* 0x000fe20000000000 */
[----:B--2---:R-:W-:-:S02]  /*0560*/  VIMNMX3 R25, R22, R25, R9, PT ;  /* 0x000000191619720f */ /* 0x004fc40003800109 */
[----:B------:R-:W-:Y:S02]  /*0570*/  VIMNMX3 R26, R26, R22, R9, !PT ;  /* 0x000000161a1a720f */ /* 0x000fe40007800109 */
[--C-:B------:R-:W-:Y:S02]  /*0580*/  VIMNMX3 R9, R23, R25, R10.reuse, PT ;  /* 0x000000191709720f */ /* 0x100fe4000380010a */
[----:B------:R-:W-:Y:S01]  /*0590*/  VIMNMX3 R10, R26, R23, R10, !PT ;  /* 0x000000171a0a720f */ /* 0x000fe2000780010a */
[----:B------:R-:W-:Y:S06]  /*05a0*/  @P1 BRA `(.L_x_38) ;  /* 0xfffffffc00681947 */ /* 0x000fec000383ffff */
.L_x_37:
[----:B------:R-:W-:Y:S05]  /*05b0*/  BSYNC.RECONVERGENT B2 ;  /* 0x0000000000027941 */ /* 0x000fea0003800200 */
.L_x_36:
[----:B------:R-:W-:Y:S05]  /*05c0*/  @!P0 BRA `(.L_x_35) ;  /* 0x0000000000f48947 */ /* 0x000fea0003800000 */
[----:B------:R-:W-:Y:S01]  /*05d0*/  ISETP.GE.U32.AND P0, PT, R24, 0x8, PT ;  /* 0x000000081800780c */ /* 0x000fe20003f06070 */
[----:B------:R-:W-:Y:S01]  /*05e0*/  BSSY.RECONVERGENT B2, `(.L_x_39) ;  /* 0x000001a000027945 */ /* 0x000fe20003800200 */
[----:B------:R-:W-:-:S04]  /*05f0*/  LOP3.LUT R19, R8, 0x7, RZ, 0xc0, !PT ;  /* 0x0000000708137812 */ /* 0x000fc800078ec0ff */
[----:B------:R-:W-:-:S07]  /*0600*/  ISETP.NE.AND P1, PT, R19, RZ, PT ;  /* 0x000000ff1300720c */ /* 0x000fce0003f25270 */
[----:B------:R-:W-:Y:S06]  /*0610*/  @!P0 BRA `(.L_x_40) ;  /* 0x0000000000588947 */ /* 0x000fec0003800000 */
[----:B------:R-:W0:Y:S01]  /*0620*/  LDCU.64 UR4, c[0x0][0x380] ;  /* 0x00007000ff0477ac */ /* 0x000e220008000a00 */
[----:B------:R-:W-:-:S04]  /*0630*/  IADD3 R3, P0, PT, R4, R7, RZ ;  /* 0x0000000704037210 */ /* 0x000fc80007f1e0ff */
[----:B------:R-:W-:Y:S02]  /*0640*/  LEA.HI.X.SX32 R12, R7, RZ, 0x1, P0 ;  /* 0x000000ff070c7211 */ /* 0x000fe400000f0eff */
[----:B0-----:R-:W-:-:S04]  /*0650*/  LEA R2, P0, R3, UR4, 0x2 ;  /* 0x0000000403027c11 */ /* 0x001fc8000f8010ff */
[----:B------:R-:W-:-:S05]  /*0660*/  LEA.HI.X R3, R3, UR5, R12, 0x2, P0 ;  /* 0x0000000503037c11 */ /* 0x000fca00080f140c */
[----:B------:R-:W2:Y:S04]  /*0670*/  LDG.E R11, desc[UR8][R2.64] ;  /* 0x00000008020b7981 */ /* 0x000ea8000c1e1900 */
[----:B------:R-:W2:Y:S04]  /*0680*/  LDG.E R12, desc[UR8][R2.64+0x400] ;  /* 0x00040008020c7981 */ /* 0x000ea8000c1e1900 */
[----:B------:R-:W3:Y:S04]  /*0690*/  LDG.E R13, desc[UR8][R2.64+0x800] ;  /* 0x00080008020d7981 */ /* 0x000ee8000c1e1900 */
[----:B------:R-:W3:Y:S04]  /*06a0*/  LDG.E R14, desc[UR8][R2.64+0xc00] ;  /* 0x000c0008020e7981 */ /* 0x000ee8000c1e1900 */
[----:B------:R-:W4:Y:S04]  /*06b0*/  LDG.E R15, desc[UR8][R2.64+0x1000] ;  /* 0x00100008020f7981 */ /* 0x000f28000c1e1900 */
[----:B------:R-:W4:Y:S04]  /*06c0*/  LDG.E R16, desc[UR8][R2.64+0x1400] ;  /* 0x0014000802107981 */ /* 0x000f28000c1e1900 */
[----:B------:R-:W5:Y:S04]  /*06d0*/  LDG.E R17, desc[UR8][R2.64+0x1800] ;  /* 0x0018000802117981 */ /* 0x000f68000c1e1900 */
[----:B------:R-:W5:Y:S01]  /*06e0*/  LDG.E R18, desc[UR8][R2.64+0x1c00] ;  /* 0x001c000802127981 */ /* 0x000f62000c1e1900 */
[----:B------:R-:W-:Y:S01]  /*06f0*/  VIADD R7, R7, 0x800 ;  /* 0x0000080007077836 */ /* 0x000fe20000000000 */
[----:B--2---:R-:W-:-:S02]  /*0700*/  VIMNMX3 R9, R11, R9, R12, PT ;  /* 0x000000090b09720f */ /* 0x004fc4000380010c */
[----:B------:R-:W-:Y:S02]  /*0710*/  VIMNMX3 R10, R10, R11, R12, !PT ;  /* 0x0000000b0a0a720f */ /* 0x000fe4000780010c */
[--C-:B---3--:R-:W-:Y:S02]  /*0720*/  VIMNMX3 R9, R13, R9, R14.reuse, PT ;  /* 0x000000090d09720f */ /* 0x108fe4000380010e */
[----:B------:R-:W-:Y:S02]  /*0730*/  VIMNMX3 R10, R10, R13, R14, !PT ;  /* 0x0000000d0a0a720f */ /* 0x000fe4000780010e */
[--C-:B----4-:R-:W-:Y:S02]  /*0740*/  VIMNMX3 R9, R15, R9, R16.reuse, PT ;  /* 0x000000090f09720f */ /* 0x110fe40003800110 */
[----:B------:R-:W-:Y:S02]  /*0750*/  VIMNMX3 R10, R10, R15, R16, !PT ;  /* 0x0000000f0a0a720f */ /* 0x000fe40007800110 */
[----:B-----5:R-:W-:-:S02]  /*0760*/  VIMNMX3 R9, R17, R9, R18, PT ;  /* 0x000000091109720f */ /* 0x020fc40003800112 */
[----:B------:R-:W-:-:S07]  /*0770*/  VIMNMX3 R10, R10, R17, R18, !PT ;  /* 0x000000110a0a720f */ /* 0x000fce0007800112 */
.L_x_40:
[----:B------:R-:W-:Y:S05]  /*0780*/  BSYNC.RECONVERGENT B2 ;  /* 0x0000000000027941 */ /* 0x000fea0003800200 */
.L_x_39:
        /* <DEDUP_REMOVED lines=14> */
[----:B------:R-:W3:Y:S01]  /*0870*/  LDG.E R13, desc[UR8][R2.64+0xc00] ;  /* 0x000c0008020d7981 */ /* 0x000ee2000c1e1900 */
[----:B------:R-:W-:Y:S01]  /*0880*/  VIADD R7, R7, 0x400 ;  /* 0x0000040007077836 */ /* 0x000fe20000000000 */
[----:B--2---:R-:W-:-:S02]  /*0890*/  VIMNMX3 R9, R4, R9, R11, PT ;  /* 0x000000090409720f */ /* 0x004fc4000380010b */
[----:B------:R-:W-:Y:S02]  /*08a0*/  VIMNMX3 R10, R10, R4, R11, !PT ;  /* 0x000000040a0a720f */ /* 0x000fe4000780010b */
[--C-:B---3--:R-:W-:Y:S02]  /*08b0*/  VIMNMX3 R9, R12, R9, R13.reuse, PT ;  /* 0x000000090c09720f */ /* 0x108fe4000380010d */
[----:B------:R-:W-:-:S07]  /*08c0*/  VIMNMX3 R10, R10, R12, R13, !PT ;  /* 0x0000000c0a0a720f */ /* 0x000fce000780010d */
.L_x_42:
[----:B------:R-:W-:Y:S05]  /*08d0*/  BSYNC.RECONVERGENT B2 ;  /* 0x0000000000027941 */ /* 0x000fea0003800200 */
.L_x_41:
[----:B------:R-:W-:Y:S05]  /*08e0*/  @!P1 BRA `(.L_x_35) ;  /* 0x00000000002c9947 */ /* 0x000fea0003800000 */
[----:B------:R-:W0:Y:S01]  /*08f0*/  LDC.64 R2, c[0x0][0x380] ;  /* 0x0000e000ff027b82 */ /* 0x000e220000000a00 */
[----:B------:R-:W-:Y:S02]  /*0900*/  IMAD.MOV R4, RZ, RZ, -R8 ;  /* 0x000000ffff047224 */ /* 0x000fe400078e0a08 */
[----:B0-----:R-:W-:-:S07]  /*0910*/  IMAD.WIDE.U32 R2, R0, 0x2000, R2 ;  /* 0x0000200000027825 */ /* 0x001fce00078e0002 */
.L_x_43:
[----:B------:R-:W-:-:S06]  /*0920*/  IMAD.WIDE R12, R7, 0x4, R2 ;  /* 0x00000004070c7825 */ /* 0x000fcc00078e0202 */
[----:B------:R-:W2:Y:S01]  /*0930*/  LDG.E R12, desc[UR8][R12.64] ;  /* 0x000000080c0c7981 */ /* 0x000ea2000c1e1900 */
[----:B------:R-:W-:Y:S02]  /*0940*/  VIADD R4, R4, 0x1 ;  /* 0x0000000104047836 */ /* 0x000fe40000000000 */
[----:B------:R-:W-:-:S03]  /*0950*/  VIADD R7, R7, 0x100 ;  /* 0x0000010007077836 */ /* 0x000fc60000000000 */
[----:B------:R-:W-:Y:S02]  /*0960*/  ISETP.NE.AND P0, PT, R4, RZ, PT ;  /* 0x000000ff0400720c */ /* 0x000fe40003f05270 */
[C---:B--2---:R-:W-:Y:S02]  /*0970*/  VIMNMX R9, PT, PT, R12.reuse, R9, PT ;  /* 0x000000090c097248 */ /* 0x044fe40003fe0100 */
[----:B------:R-:W-:-:S09]  /*0980*/  VIMNMX R10, PT, PT, R12, R10, !PT ;  /* 0x0000000a0c0a7248 */ /* 0x000fd20007fe0100 */
[----:B------:R-:W-:Y:S05]  /*0990*/  @P0 BRA `(.L_x_43) ;  /* 0xfffffffc00e00947 */ /* 0x000fea000383ffff */
.L_x_35:
[----:B------:R-:W-:Y:S05]  /*09a0*/  BSYNC.RECONVERGENT B1 ;  /* 0x0000000000017941 */ /* 0x000fea0003800200 */
.L_x_34:
[----:B------:R-:W-:Y:S01]  /*09b0*/  ISETP.GE.AND P0, PT, R6, 0x100, PT ;  /* 0x000001000600780c */ /* 0x000fe20003f06270 */
[----:B------:R-:W-:Y:S02]  /*09c0*/  IMAD.MOV.U32 R2, RZ, RZ, R9 ;  /* 0x000000ffff027224 */ /* 0x000fe400078e0009 */
[----:B------:R-:W-:-:S10]  /*09d0*/  IMAD.MOV.U32 R3, RZ, RZ, R10 ;  /* 0x000000ffff037224 */ /* 0x000fd400078e000a */
[----:B------:R-:W-:Y:S05]  /*09e0*/  @!P0 BRA `(.L_x_44) ;  /* 0x0000000000e48947 */ /* 0x000fea0003800000 */
[----:B------:R-:W1:Y:S01]  /*09f0*/  S2R R10, SR_LANEID ;  /* 0x00000000000a7919 */ /* 0x000e620000000000 */
[----:B------:R-:W2:Y:S04]  /*0a00*/  SHFL.DOWN PT, R7, R2, 0x1, 0x1f ;  /* 0x08201f0002077f89 */ /* 0x000ea800000e0000 */
[----:B------:R-:W3:Y:S01]  /*0a10*/  SHFL.DOWN PT, R4, R3, 0x1, 0x1f ;  /* 0x08201f0003047f89 */ /* 0x000ee200000e0000 */
[----:B--2---:R-:W-:Y:S02]  /*0a20*/  VIMNMX R7, PT, PT, R7, R2, PT ;  /* 0x0000000207077248 */ /* 0x004fe40003fe0100 */
[----:B-1----:R-:W-:Y:S02]  /*0a30*/  ISETP.GT.AND P0, PT, R10, 0x1e, PT ;  /* 0x0000001e0a00780c */ /* 0x002fe40003f04270 */
[----:B---3--:R-:W-:-:S02]  /*0a40*/  VIMNMX R4, PT, PT, R4, R3, !PT ;  /* 0x0000000304047248 */ /* 0x008fc40007fe0100 */
[----:B------:R-:W-:Y:S02]  /*0a50*/  SEL R7, R2, R7, P0 ;  /* 0x0000000702077207 */ /* 0x000fe40000000000 */
[----:B------:R-:W-:Y:S02]  /*0a60*/  SEL R4, R3, R4, P0 ;  /* 0x0000000403047207 */ /* 0x000fe40000000000 */
[C---:B------:R-:W-:Y:S01]  /*0a70*/  ISETP.GT.AND P0, PT, R10.reuse, 0x1d, PT ;  /* 0x0000001d0a00780c */ /* 0x040fe20003f04270 */
[----:B------:R-:W1:Y:S01]  /*0a80*/  SHFL.DOWN PT, R6, R7, 0x2, 0x1f ;  /* 0x08401f0007067f89 */ /* 0x000e6200000e0000 */
[----:B------:R-:W-:-:S03]  /*0a90*/  ISETP.NE.AND P1, PT, R10, RZ, PT ;  /* 0x000000ff0a00720c */ /* 0x000fc60003f25270 */
[----:B------:R-:W2:Y:S10]  /*0aa0*/  SHFL.DOWN PT, R9, R4, 0x2, 0x1f ;  /* 0x08401f0004097f89 */ /* 0x000eb400000e0000 */
[----:B0-----:R-:W-:-:S02]  /*0ab0*/  @!P1 MOV R8, 0x400 ;  /* 0x0000040000089802 */ /* 0x001fc40000000f00 */
[----:B-1----:R-:W-:Y:S02]  /*0ac0*/  @!P0 VIMNMX R7, PT, PT, R7, R6, PT ;  /* 0x0000000607078248 */ /* 0x002fe40003fe0100 */
[----:B------:R-:W-:Y:S02]  /*0ad0*/  @!P1 SHF.R.U32.HI R6, RZ, 0x2, R5 ;  /* 0x00000002ff069819 */ /* 0x000fe40000011605 */
[----:B--2---:R-:W-:Y:S01]  /*0ae0*/  @!P0 VIMNMX R4, PT, PT, R4, R9, !PT ;  /* 0x0000000904048248 */ /* 0x004fe20007fe0100 */
[----:B------:R-:W0:Y:S01]  /*0af0*/  SHFL.DOWN PT, R2, R7, 0x4, 0x1f ;  /* 0x08801f0007027f89 */ /* 0x000e2200000e0000 */
[----:B------:R-:W-:Y:S02]  /*0b00*/  ISETP.GT.AND P0, PT, R10, 0x1b, PT ;  /* 0x0000001b0a00780c */ /* 0x000fe40003f04270 */
[----:B------:R-:W-:Y:S01]  /*0b10*/  @!P1 LOP3.LUT R6, R6, 0xf8, RZ, 0xc0, !PT ;  /* 0x000000f806069812 */ /* 0x000fe200078ec0ff */
[----:B------:R-:W1:Y:S01]  /*0b20*/  SHFL.DOWN PT, R3, R4, 0x4, 0x1f ;  /* 0x08801f0004037f89 */ /* 0x000e6200000e0000 */
[----:B------:R-:W2:Y:S09]  /*0b30*/  @!P1 S2R R9, SR_CgaCtaId ;  /* 0x0000000000099919 */ /* 0x000eb20000008800 */
[----:B0-----:R-:W-:-:S02]  /*0b40*/  @!P0 VIMNMX R7, PT, PT, R7, R2, PT ;  /* 0x0000000207078248 */ /* 0x001fc40003fe0100 */
        /* <DEDUP_REMOVED lines=22> */
[----:B------:R-:W0:Y:S04]  /*0cb0*/  LDS.128 R12, [UR4+0x10] ;  /* 0x00001004ff0c7984 */ /* 0x000e280008000c00 */
[----:B--2---:R-:W1:Y:S04]  /*0cc0*/  LDS.128 R8, [UR4+0x20] ;  /* 0x00002004ff087984 */ /* 0x004e680008000c00 */
        /* <DEDUP_REMOVED lines=11> */
.L_x_44:
[----:B------:R-:W1:Y:S01]  /*0d80*/  S2R R10, SR_LANEID ;  /* 0x00000000000a7919 */ /* 0x000e620000000000 */
[----:B------:R-:W-:-:S04]  /*0d90*/  LOP3.LUT R4, R5, 0x3e0, RZ, 0xc0, !PT ;  /* 0x000003e005047812 */ /* 0x000fc800078ec0ff */
[----:B------:R-:W-:Y:S01]  /*0da0*/  LOP3.LUT R9, RZ, R4, RZ, 0x33, !PT ;  /* 0x00000004ff097212 */ /* 0x000fe200078e33ff */
[----:B------:R-:W-:-:S04]  /*0db0*/  VIADD R7, R4, 0x20 ;  /* 0x0000002004077836 */ /* 0x000fc80000000000 */
[----:B------:R-:W-:Y:S01]  /*0dc0*/  IMAD.IADD R9, R6, 0x1, R9 ;  /* 0x0000000106097824 */ /* 0x000fe200078e0209 */
[----:B------:R-:W-:-:S04]  /*0dd0*/  ISETP.GT.AND P0, PT, R7, R6, PT ;  /* 0x000000060700720c */ /* 0x000fc80003f04270 */
[----:B------:R-:W-:-:S05]  /*0de0*/  SEL R9, R9, 0x1f, P0 ;  /* 0x0000001f09097807 */ /* 0x000fca0000000000 */
[----:B------:R-:W2:Y:S04]  /*0df0*/  SHFL.DOWN PT, R7, R2, 0x1, R9 ;  /* 0x0820000002077989 */ /* 0x000ea800000e0009 */
[----:B------:R-:W3:Y:S01]  /*0e00*/  SHFL.DOWN PT, R4, R3, 0x1, R9 ;  /* 0x0820000003047989 */ /* 0x000ee200000e0009 */
[C---:B-1----:R-:W-:Y:S01]  /*0e10*/  ISETP.GE.AND P0, PT, R10.reuse, R9, PT ;  /* 0x000000090a00720c */ /* 0x042fe20003f06270 */
[C---:B0-----:R-:W-:Y:S01]  /*0e20*/  VIADD R8, R10.reuse, 0x2 ;  /* 0x000000020a087836 */ /* 0x041fe20000000000 */
[----:B------:R-:W-:-:S11]  /*0e30*/  ISETP.NE.AND P1, PT, R10, RZ, PT ;  /* 0x000000ff0a00720c */ /* 0x000fd60003f25270 */
[----:B--2---:R-:W-:Y:S02]  /*0e40*/  @!P0 VIMNMX R2, PT, PT, R7, R2, PT ;  /* 0x0000000207028248 */ /* 0x004fe40003fe0100 */
[----:B------:R-:W0:Y:S01]  /*0e50*/  @!P1 S2R R11, SR_CgaCtaId ;  /* 0x00000000000b9919 */ /* 0x000e220000008800 */
[----:B---3--:R-:W-:Y:S02]  /*0e60*/  @!P0 VIMNMX R3, PT, PT, R4, R3, !PT ;  /* 0x0000000304038248 */ /* 0x008fe40007fe0100 */
[----:B------:R-:W-:Y:S01]  /*0e70*/  ISETP.GT.AND P0, PT, R8, R9, PT ;  /* 0x000000090800720c */ /* 0x000fe20003f04270 */
[----:B------:R-:W1:Y:S01]  /*0e80*/  SHFL.DOWN PT, R7, R2, 0x2, R9 ;  /* 0x0840000002077989 */ /* 0x000e6200000e0009 */
[----:B------:R-:W-:-:S03]  /*0e90*/  VIADD R8, R10, 0x4 ;  /* 0x000000040a087836 */ /* 0x000fc60000000000 */
[----:B------:R-:W2:Y:S08]  /*0ea0*/  SHFL.DOWN PT, R4, R3, 0x2, R9 ;  /* 0x0840000003047989 */ /* 0x000eb000000e0009 */
        /* <DEDUP_REMOVED lines=10> */
[----:B------:R-:W-:Y:S01]  /*0f50*/  VIADD R8, R10, 0x10 ;  /* 0x000000100a087836 */ /* 0x000fe20000000000 */
[----:B------:R-:W-:Y:S01]  /*0f60*/  @!P1 MOV R10, 0x400 ;  /* 0x00000400000a9802 */ /* 0x000fe20000000f00 */
[----:B------:R-:W2:Y:S03]  /*0f70*/  SHFL.DOWN PT, R4, R3, 0x8, R9 ;  /* 0x0900000003047989 */ /* 0x000ea600000e0009 */
[----:B0-----:R-:W-:-:S07]  /*0f80*/  @!P1 LEA R11, R11, R10, 0x18 ;  /* 0x0000000a0b0b9211 */ /* 0x001fce00078ec0ff */
[----:B-1----:R-:W-:Y:S02]  /*0f90*/  @!P0 VIMNMX R2, PT, PT, R2, R7, PT ;  /* 0x0000000702028248 */ /* 0x002fe40003fe0100 */
[----:B--2---:R-:W-:-:S03]  /*0fa0*/  @!P0 VIMNMX R3, PT, PT, R3, R4, !PT ;  /* 0x0000000403038248 */ /* 0x004fc60007fe0100 */
[----:B------:R-:W0:Y:S01]  /*0fb0*/  SHFL.DOWN PT, R7, R2, 0x10, R9 ;  /* 0x0a00000002077989 */ /* 0x000e2200000e0009 */
[----:B------:R-:W-:Y:S02]  /*0fc0*/  ISETP.GT.AND P0, PT, R8, R9, PT ;  /* 0x000000090800720c */ /* 0x000fe40003f04270 */
[----:B------:R-:W-:Y:S01]  /*0fd0*/  @!P1 SHF.R.U32.HI R8, RZ, 0x2, R5 ;  /* 0x00000002ff089819 */ /* 0x000fe20000011605 */
[----:B------:R-:W1:Y:S03]  /*0fe0*/  SHFL.DOWN PT, R4, R3, 0x10, R9 ;  /* 0x0a00000003047989 */ /* 0x000e6600000e0009 */
[----:B------:R-:W-:-:S05]  /*0ff0*/  @!P1 LOP3.LUT R8, R8, 0xf8, RZ, 0xc0, !PT ;  /* 0x000000f808089812 */ /* 0x000fca00078ec0ff */
[----:B------:R-:W-:Y:S02]  /*1000*/  @!P1 IMAD.IADD R8, R8, 0x1, R11 ;  /* 0x0000000108089824 */ /* 0x000fe400078e020b */
[----:B0-----:R-:W-:Y:S02]  /*1010*/  @!P0 VIMNMX R2, PT, PT, R2, R7, PT ;  /* 0x0000000702028248 */ /* 0x001fe40003fe0100 */
[----:B-1----:R-:W-:Y:S02]  /*1020*/  @!P0 VIMNMX R3, PT, PT, R3, R4, !PT ;  /* 0x0000000403038248 */ /* 0x002fe40007fe0100 */
[----:B------:R-:W-:-:S03]  /*1030*/  ISETP.NE.AND P0, PT, R5, RZ, PT ;  /* 0x000000ff0500720c */ /* 0x000fc60003f05270 */
[----:B------:R1:W-:Y:S01]  /*1040*/  @!P1 STS.64 [R8+0x8], R2 ;  /* 0x0000080208009388 */ /* 0x0003e20000000a00 */
[----:B------:R-:W-:Y:S09]  /*1050*/  BAR.SYNC.DEFER_BLOCKING 0x0 ;  /* 0x0000000000007b1d */ /* 0x000ff20000010000 */
        /* <DEDUP_REMOVED lines=8> */
[----:B------:R-:W0:Y:S04]  /*10e0*/  LDS.128 R16, [UR4+0x10] ;  /* 0x00001004ff107984 */ /* 0x000e280008000c00 */
[----:B------:R-:W2:Y:S04]  /*10f0*/  LDS.128 R12, [UR4+0x20] ;  /* 0x00002004ff0c7984 */ /* 0x000ea80008000c00 */
[----:B-1----:R-:W1:Y:S04]  /*1100*/  LDS.128 R8, [UR4+0x30] ;  /* 0x00003004ff087984 */ /* 0x002e680008000c00 */
[----:B------:R-:W3:Y:S01]  /*1110*/  LDS.64 R4, [UR4+0x40] ;  /* 0x00004004ff047984 */ /* 0x000ee20008000a00 */
[----:B0-----:R-:W-:-:S02]  /*1120*/  @P2 VIMNMX R2, PT, PT, R2, R16, PT ;  /* 0x0000001002022248 */ /* 0x001fc40003fe0100 */
[----:B------:R-:W-:Y:S02]  /*1130*/  @P2 VIMNMX R3, PT, PT, R3, R17, !PT ;  /* 0x0000001103032248 */ /* 0x000fe40007fe0100 */
[----:B------:R-:W-:Y:S02]  /*1140*/  ISETP.GT.AND P2, PT, R6, 0xa0, PT ;  /* 0x000000a00600780c */ /* 0x000fe40003f44270 */
[----:B------:R-:W-:Y:S02]  /*1150*/  @P4 VIMNMX R2, PT, PT, R2, R18, PT ;  /* 0x0000001202024248 */ /* 0x000fe40003fe0100 */
[----:B------:R-:W-:Y:S02]  /*1160*/  @P4 VIMNMX R3, PT, PT, R3, R19, !PT ;  /* 0x0000001303034248 */ /* 0x000fe40007fe0100 */
[----:B------:R-:W-:Y:S02]  /*1170*/  ISETP.GT.AND P4, PT, R6, 0xc0, PT ;  /* 0x000000c00600780c */ /* 0x000fe40003f84270 */
[----:B--2---:R-:W-:-:S02]  /*1180*/  @P3 VIMNMX R2, PT, PT, R2, R12, PT ;  /* 0x0000000c02023248 */ /* 0x004fc40003fe0100 */
[----:B------:R-:W-:Y:S02]  /*1190*/  @P3 VIMNMX R3, PT, PT, R3, R13, !PT ;  /* 0x0000000d03033248 */ /* 0x000fe40007fe0100 */
[----:B------:R-:W-:Y:S02]  /*11a0*/  ISETP.GT.AND P3, PT, R6, 0xe0, PT ;  /* 0x000000e00600780c */ /* 0x000fe40003f64270 */
[----:B------:R-:W-:Y:S02]  /*11b0*/  @P1 VIMNMX R2, PT, PT, R2, R14, PT ;  /* 0x0000000e02021248 */ /* 0x000fe40003fe0100 */
[----:B------:R-:W-:Y:S02]  /*11c0*/  @P1 VIMNMX R3, PT, PT, R3, R15, !PT ;  /* 0x0000000f03031248 */ /* 0x000fe40007fe0100 */
[----:B-1----:R-:W-:Y:S02]  /*11d0*/  @P2 VIMNMX R2, PT, PT, R2, R8, PT ;  /* 0x0000000802022248 */ /* 0x002fe40003fe0100 */
[----:B------:R-:W-:-:S02]  /*11e0*/  @P2 VIMNMX R3, PT, PT, R3, R9, !PT ;  /* 0x0000000903032248 */ /* 0x000fc40007fe0100 */
[----:B------:R-:W-:Y:S02]  /*11f0*/  @P4 VIMNMX R2, PT, PT, R2, R10, PT ;  /* 0x0000000a02024248 */ /* 0x000fe40003fe0100 */
[----:B------:R-:W-:Y:S02]  /*1200*/  @P4 VIMNMX R3, PT, PT, R3, R11, !PT ;  /* 0x0000000b03034248 */ /* 0x000fe40007fe0100 */
[----:B---3--:R-:W-:Y:S02]  /*1210*/  @P3 VIMNMX R2, PT, PT, R2, R4, PT ;  /* 0x0000000402023248 */ /* 0x008fe40003fe0100 */
[----:B------:R-:W-:Y:S01]  /*1220*/  @P3 VIMNMX R3, PT, PT, R3, R5, !PT ;  /* 0x0000000503033248 */ /* 0x000fe20007fe0100 */
[----:B------:R-:W-:Y:S06]  /*1230*/  BRA `(.L_x_45) ;  /* 0x0000001000487947 */ /* 0x000fec0003800000 */
.L_x_31:
[----:B------:R-:W0:Y:S01]  /*1240*/  S2R R12, SR_TID.X ;  /* 0x00000000000c7919 */ /* 0x000e220000002100 */
[----:B------:R-:W1:Y:S01]  /*1250*/  LDC.64 R10, c[0x0][0x380] ;  /* 0x0000e000ff0a7b82 */ /* 0x000e620000000a00 */
[----:B0-----:R-:W-:-:S04]  /*1260*/  IMAD.IADD R7, R4, 0x1, R12 ;  /* 0x0000000104077824 */ /* 0x001fc800078e020c */
[----:B-1----:R-:W-:-:S05]  /*1270*/  IMAD.WIDE.U32 R10, R7, 0x4, R10 ;  /* 0x00000004070a7825 */ /* 0x002fca00078e000a */
[----:B------:R-:W2:Y:S04]  /*1280*/  LDG.E R6, desc[UR8][R10.64] ;  /* 0x000000080a067981 */ /* 0x000ea8000c1e1900 */
[----:B------:R-:W2:Y:S04]  /*1290*/  LDG.E R7, desc[UR8][R10.64+0x400] ;  /* 0x000400080a077981 */ /* 0x000ea8000c1e1900 */
[----:B------:R-:W2:Y:S04]  /*12a0*/  LDG.E R8, desc[UR8][R10.64+0x800] ;  /* 0x000800080a087981 */ /* 0x000ea8000c1e1900 */
[----:B------:R-:W3:Y:S04]  /*12b0*/  LDG.E R13, desc[UR8][R10.64+0xc00] ;  /* 0x000c00080a0d7981 */ /* 0x000ee8000c1e1900 */
[----:B------:R-:W3:Y:S04]  /*12c0*/  LDG.E R14, desc[UR8][R10.64+0x1000] ;  /* 0x001000080a0e7981 */ /* 0x000ee8000c1e1900 */
[----:B------:R-:W4:Y:S04]  /*12d0*/  LDG.E R15, desc[UR8][R10.64+0x1400] ;  /* 0x001400080a0f7981 */ /* 0x000f28000c1e1900 */
[----:B------:R-:W4:Y:S04]  /*12e0*/  LDG.E R16, desc[UR8][R10.64+0x1800] ;  /* 0x001800080a107981 */ /* 0x000f28000c1e1900 */
[----:B------:R-:W5:Y:S01]  /*12f0*/  LDG.E R17, desc[UR8][R10.64+0x1c00] ;  /* 0x001c00080a117981 */ /* 0x000f62000c1e1900 */
[----:B------:R-:W-:-:S04]  /*1300*/  ISETP.GE.U32.AND P0, PT, R20, R9, PT ;  /* 0x000000091400720c */ /* 0x000fc80003f06070 */
[----:B------:R-:W-:Y:S02]  /*1310*/  ISETP.GE.U32.AND.EX P0, PT, R22, R5, PT, P0 ;  /* 0x000000051600720c */ /* 0x000fe40003f06100 */
[--C-:B--2---:R-:W-:Y:S02]  /*1320*/  VIMNMX3 R18, R7, R6, R8.reuse, PT ;  /* 0x000000060712720f */ /* 0x104fe40003800108 */
[----:B------:R-:W-:Y:S02]  /*1330*/  VIMNMX3 R6, R6, R7, R8, !PT ;  /* 0x000000070606720f */ /* 0x000fe40007800108 */
[--C-:B---3--:R-:W-:Y:S02]  /*1340*/  VIMNMX3 R18, R13, R18, R14.reuse, PT ;  /* 0x000000120d12720f */ /* 0x108fe4000380010e */
[----:B------:R-:W-:Y:S02]  /*1350*/  VIMNMX3 R6, R6, R13, R14, !PT ;  /* 0x0000000d0606720f */ /* 0x000fe4000780010e */
[----:B----4-:R-:W-:-:S02]  /*1360*/  VIMNMX3 R18, R15, R18, R16, PT ;  /* 0x000000120f12720f */ /* 0x010fc40003800110 */
[----:B------:R-:W-:Y:S02]  /*1370*/  VIMNMX3 R8, R6, R15, R16, !PT ;  /* 0x0000000f0608720f */ /* 0x000fe40007800110 */
[C---:B-----5:R-:W-:Y:S02]  /*1380*/  VIMNMX R6, PT, PT, R17.reuse, R18, PT ;  /* 0x0000001211067248 */ /* 0x060fe40003fe0100 */
[----:B------:R-:W-:Y:S01]  /*1390*/  VIMNMX R8, PT, PT, R17, R8, !PT ;  /* 0x0000000811087248 */ /* 0x000fe20007fe0100 */
[----:B------:R-:W-:Y:S06]  /*13a0*/  @!P0 BRA `(.L_x_46) ;  /* 0x0000000c000c8947 */ /* 0x000fec0003800000 */
[----:B------:R-:W0:Y:S01]  /*13b0*/  LDCU.64 UR6, c[0x0][0x380] ;  /* 0x00007000ff0677ac */ /* 0x000e220008000a00 */
[----:B------:R-:W-:Y:S02]  /*13c0*/  IADD3 R7, P0, PT, R9, R4, RZ ;  /* 0x0000000409077210 */ /* 0x000fe40007f1e0ff */
[----:B------:R-:W-:Y:S01]  /*13d0*/  IADD3 R18, P2, PT, R2, -0x800, RZ ;  /* 0xfffff80002127810 */ /* 0x000fe20007f5e0ff */
[----:B------:R-:W-:Y:S01]  /*13e0*/  UMOV UR4, URZ ;  /* 0x000000ff00047c82 */ /* 0x000fe20008000000 */
[----:B------:R-:W-:Y:S01]  /*13f0*/  IADD3 R13, P1, PT, R12, R7, RZ ;  /* 0x000000070c0d7210 */ /* 0x000fe20007f3e0ff */
[----:B------:R-:W-:Y:S01]  /*1400*/  IMAD.X R11, RZ, RZ, R5, P0 ;  /* 0x000000ffff0b7224 */ /* 0x000fe200000e0605 */
[----:B------:R-:W-:Y:S02]  /*1410*/  ISETP.GT.U32.AND P0, PT, R7, R18, PT ;  /* 0x000000120700720c */ /* 0x000fe40003f04070 */
[----:B------:R-:W-:Y:S01]  /*1420*/  IADD3.X R20, PT, PT, R3, -0x1, RZ, P2, !PT ;  /* 0xffffffff03147810 */ /* 0x000fe200017fe4ff */
[----:B------:R-:W-:Y:S01]  /*1430*/  IMAD.X R14, RZ, RZ, R11, P1 ;  /* 0x000000ffff0e7224 */ /* 0x000fe200008e060b */
[----:B------:R-:W-:-:S02]  /*1440*/  LOP3.LUT R10, RZ, R12, RZ, 0x33, !PT ;  /* 0x0000000cff0a7212 */ /* 0x000fc400078e33ff */
[----:B------:R-:W-:Y:S02]  /*1450*/  ISETP.GT.U32.AND.EX P0, PT, R11, R20, PT, P0 ;  /* 0x000000140b00720c */ /* 0x000fe40003f04100 */
[----:B------:R-:W-:Y:S02]  /*1460*/  IADD3 R5, PT, PT, -R9, R2, R10 ;  /* 0x0000000209057210 */ /* 0x000fe40007ffe10a */
[----:B0-----:R-:W-:-:S03]  /*1470*/  LEA R12, P2, R13, UR6, 0x2 ;  /* 0x000000060d0c7c11 */ /* 0x001fc6000f8410ff */
[----:B------:R-:W-:Y:S01]  /*1480*/  IMAD.IADD R16, R5, 0x1, -R4 ;  /* 0x0000000105107824 */ /* 0x000fe200078e0a04 */
[----:B------:R-:W-:Y:S01]  /*1490*/  IADD3 R10, P1, PT, R12, 0x2000, RZ ;  /* 0x000020000c0a7810 */ /* 0x000fe20007f3e0ff */
[----:B------:R-:W-:Y:S01]  /*14a0*/  IMAD.MOV.U32 R12, RZ, RZ, R11 ;  /* 0x000000ffff0c7224 */ /* 0x000fe200078e000b */
[----:B------:R-:W-:Y:S01]  /*14b0*/  LEA.HI.X R13, R13, UR7, R14, 0x2, P2 ;  /* 0x000000070d0d7c11 */ /* 0x000fe200090f140e */
[----:B------:R-:W-:-:S04]  /*14c0*/  IMAD.MOV.U32 R14, RZ, RZ, R7 ;  /* 0x000000ffff0e7224 */ /* 0x000fc800078e0007 */
[----:B------:R-:W-:Y:S01]  /*14d0*/  IMAD.X R13, RZ, RZ, R13, P1 ;  /* 0x000000ffff0d7224 */ /* 0x000fe200008e060d */
[----:B------:R-:W-:Y:S06]  /*14e0*/  @P0 BRA `(.L_x_47) ;  /* 0x0000000000a80947 */ /* 0x000fec0003800000 */
[----:B------:R-:W0:Y:S01]  /*14f0*/  LDC.64 R2, c[0x0][0x3b8] ;  /* 0x0000ee00ff027b82 */ /* 0x000e220000000a00 */
[----:B------:R-:W1:Y:S01]  /*1500*/  LDCU.64 UR6, c[0x0][0x380] ;  /* 0x00007000ff0677ac */ /* 0x000e620008000a00 */
[----:B------:R-:W-:Y:S01]  /*1510*/  NOP ;  /* 0x0000000000007918 */ /* 0x000fe20000000000 */
.L_x_48:
[----:B------:R-:W2:Y:S02]  /*1520*/  S2R R4, SR_TID.X ;  /* 0x0000000000047919 */ /* 0x000ea40000002100 */
[----:B--2---:R-:W-:-:S05]  /*1530*/  IADD3 R5, P0, PT, R4, R7, RZ ;  /* 0x0000000704057210 */ /* 0x004fca0007f1e0ff */
[----:B------:R-:W-:Y:S01]  /*1540*/  IMAD.X R22, RZ, RZ, R11, P0 ;  /* 0x000000ffff167224 */ /* 0x000fe200000e060b */
[----:B-1----:R-:W-:-:S04]  /*1550*/  LEA R4, P0, R5, UR6, 0x2 ;  /* 0x0000000605047c11 */ /* 0x002fc8000f8010ff */
        /* <DEDUP_REMOVED lines=8> */
[----:B------:R1:W5:Y:S01]  /*15e0*/  LDG.E R24, desc[UR8][R4.64+0x1c00] ;  /* 0x001c000804187981 */ /* 0x000362000c1e1900 */
[----:B0-----:R-:W-:-:S02]  /*15f0*/  IADD3 R28, P1, PT, -R7, R2, RZ ;  /* 0x00000002071c7210 */ /* 0x001fc40007f3e1ff */
[----:B------:R-:W-:Y:S02]  /*1600*/  LEA R10, P2, R9, R10, 0x2 ;  /* 0x0000000a090a7211 */ /* 0x000fe400078410ff */
[----:B------:R-:W-:Y:S02]  /*1610*/  ISETP.GE.U32.AND P0, PT, R28, R9, PT ;  /* 0x000000091c00720c */ /* 0x000fe40003f06070 */
[----:B------:R-:W-:-:S04]  /*1620*/  SHF.R.S32.HI R28, RZ, 0x1f, R9 ;  /* 0x0000001fff1c7819 */ /* 0x000fc80000011409 */
[----:B-1----:R-:W-:-:S05]  /*1630*/  SHF.L.U64.HI R4, R9, 0x2, R28 ;  /* 0x0000000209047819 */ /* 0x002fca000001021c */
[----:B------:R-:W-:Y:S01]  /*1640*/  IMAD.X R13, R13, 0x1, R4, P2 ;  /* 0x000000010d0d7824 */ /* 0x000fe200010e0604 */
[--C-:B--2---:R-:W-:Y:S02]  /*1650*/  VIMNMX3 R6, R21, R6, R23.reuse, PT ;  /* 0x000000061506720f */ /* 0x104fe40003800117 */
[----:B------:R-:W-:Y:S01]  /*1660*/  VIMNMX3 R8, R8, R21, R23, !PT ;  /* 0x000000150808720f */ /* 0x000fe20007800117 */
[----:B------:R-:W-:Y:S01]  /*1670*/  IMAD.X R21, R3, 0x1, ~R11, P1 ;  /* 0x0000000103157824 */ /* 0x000fe200008e0e0b */
[----:B------:R-:W-:-:S04]  /*1680*/  IADD3 R14, P1, PT, R9, R14, RZ ;  /* 0x0000000e090e7210 */ /* 0x000fc80007f3e0ff */
[----:B------:R-:W-:Y:S01]  /*1690*/  ISETP.GE.U32.AND.EX P0, PT, R21, R28, PT, P0 ;  /* 0x0000001c1500720c */ /* 0x000fe20003f06100 */
[----:B------:R-:W-:Y:S01]  /*16a0*/  IMAD.X R12, R28, 0x1, R12, P1 ;  /* 0x000000011c0c7824 */ /* 0x000fe200008e060c */
[--C-:B---3--:R-:W-:Y:S02]  /*16b0*/  VIMNMX3 R6, R19, R6, R26.reuse, PT ;  /* 0x000000061306720f */ /* 0x108fe4000380011a */
[----:B------:R-:W-:Y:S02]  /*16c0*/  VIMNMX3 R8, R8, R19, R26, !PT ;  /* 0x000000130808720f */ /* 0x000fe4000780011a */
[--C-:B----4-:R-:W-:Y:S02]  /*16d0*/  VIMNMX3 R6, R15, R6, R22.reuse, PT ;  /* 0x000000060f06720f */ /* 0x110fe40003800116 */
[----:B------:R-:W-:Y:S02]  /*16e0*/  VIMNMX3 R8, R8, R15, R22, !PT ;  /* 0x0000000f0808720f */ /* 0x000fe40007800116 */
[----:B-----5:R-:W-:-:S02]  /*16f0*/  VIMNMX3 R6, R17, R6, R24, PT ;  /* 0x000000061106720f */ /* 0x020fc40003800118 */
[----:B------:R-:W-:Y:S01]  /*1700*/  VIMNMX3 R8, R8, R17, R24, !PT ;  /* 0x000000110808720f */ /* 0x000fe20007800118 */
[----:B------:R-:W-:Y:S06]  /*1710*/  @!P0 BRA `(.L_x_46) ;  /* 0x0000000800308947 */ /* 0x000fec0003800000 */
[----:B------:R-:W-:Y:S01]  /*1720*/  IADD3 R7, P0, PT, R9, R7, RZ ;  /* 0x0000000709077210 */ /* 0x000fe20007f1e0ff */
[----:B------:R-:W-:Y:S01]  /*1730*/  UIADD3 UR4, UPT, UPT, UR4, 0x1, URZ ;  /* 0x0000000104047890 */ /* 0x000fe2000fffe0ff */
[----:B------:R-:W-:-:S03]  /*1740*/  IMAD.IADD R16, R16, 0x1, -R9 ;  /* 0x0000000110107824 */ /* 0x000fc600078e0a09 */
[----:B------:R-:W-:Y:S01]  /*1750*/  IMAD.X R11, R28, 0x1, R11, P0 ;  /* 0x000000011c0b7824 */ /* 0x000fe200000e060b */
[----:B------:R-:W-:-:S04]  /*1760*/  ISETP.GT.U32.AND P0, PT, R7, R18, PT ;  /* 0x000000120700720c */ /* 0x000fc80003f04070 */
[----:B------:R-:W-:-:S13]  /*1770*/  ISETP.GT.U32.AND.EX P0, PT, R11, R20, PT, P0 ;  /* 0x000000140b00720c */ /* 0x000fda0003f04100 */
[----:B------:R-:W-:Y:S05]  /*1780*/  @!P0 BRA `(.L_x_48) ;  /* 0xfffffffc00648947 */ /* 0x000fea000383ffff */
.L_x_47:
[----:B------:R-:W0:Y:S01]  /*1790*/  S2R R5, SR_TID.X ;  /* 0x0000000000057919 */ /* 0x000e220000002100 */
[----:B------:R-:W-:Y:S01]  /*17a0*/  IMAD.IADD R4, R2, 0x1, -R7 ;  /* 0x0000000102047824 */ /* 0x000fe200078e0a07 */
[----:B------:R-:W-:Y:S01]  /*17b0*/  ISETP.GE.U32.AND P1, PT, R7, R2, PT ;  /* 0x000000020700720c */ /* 0x000fe20003f26070 */
[----:B------:R-:W-:Y:S03]  /*17c0*/  BSSY.RECONVERGENT B1, `(.L_x_46) ;  /* 0x0000081000017945 */ /* 0x000fe60003800200 */
[----:B0-----:R-:W-:-:S04]  /*17d0*/  ISETP.GE.AND P0, PT, R5, R4, PT ;  /* 0x000000040500720c */ /* 0x001fc80003f06270 */
[----:B------:R-:W-:-:S13]  /*17e0*/  ISETP.GE.U32.OR.EX P0, PT, R11, R3, P0, P1 ;  /* 0x000000030b00720c */ /* 0x000fda0000706510 */
[----:B------:R-:W-:Y:S05]  /*17f0*/  @P0 BRA `(.L_x_49) ;  /* 0x0000000400f40947 */ /* 0x000fea0003800000 */
[----:B------:R-:W0:Y:S01]  /*1800*/  LDC R4, c[0x0][0x3c0] ;  /* 0x0000f000ff047b82 */ /* 0x000e220000000800 */
[----:B------:R-:W-:Y:S01]  /*1810*/  IMAD.SHL.U32 R18, R0, 0x800, RZ ;  /* 0x0000080000127824 */ /* 0x000fe200078e00ff */
[----:B------:R-:W-:Y:S01]  /*1820*/  LOP3.LUT R3, RZ, R5, RZ, 0x33, !PT ;  /* 0x00000005ff037212 */ /* 0x000fe200078e33ff */
[----:B------:R-:W-:Y:S02]  /*1830*/  BSSY.RECONVERGENT B2, `(.L_x_50) ;  /* 0x0000037000027945 */ /* 0x000fe40003800200 */
[----:B------:R-:W-:-:S05]  /*1840*/  IMAD.IADD R9, R9, 0x1, R18 ;  /* 0x0000000109097824 */ /* 0x000fca00078e0212 */
[----:B------:R-:W-:Y:S01]  /*1850*/  IADD3 R9, PT, PT, -R9, R2, R3 ;  /* 0x0000000209097210 */ /* 0x000fe20007ffe103 */
[----:B0-----:R-:W-:Y:S02]  /*1860*/  IMAD R2, R4, UR4, RZ ;  /* 0x0000000404027c24 */ /* 0x001fe4000f8e02ff */
[----:B------:R-:W-:Y:S02]  /*1870*/  IMAD.MOV.U32 R4, RZ, RZ, R5 ;  /* 0x000000ffff047224 */ /* 0x000fe400078e0005 */
[----:B------:R-:W-:-:S05]  /*1880*/  IMAD R2, R2, -0x800, R9 ;  /* 0xfffff80002027824 */ /* 0x000fca00078e0209 */
[C---:B------:R-:W-:Y:S02]  /*1890*/  ISETP.GE.U32.AND P0, PT, R2.reuse, 0xf00, PT ;  /* 0x00000f000200780c */ /* 0x040fe40003f06070 */
[----:B------:R-:W-:-:S04]  /*18a0*/  LEA.HI R23, R2, 0x1, RZ, 0x18 ;  /* 0x0000000102177811 */ /* 0x000fc800078fc0ff */
[----:B------:R-:W-:-:S04]  /*18b0*/  LOP3.LUT R24, R23, 0xf, RZ, 0xc0, !PT ;  /* 0x0000000f17187812 */ /* 0x000fc800078ec0ff */
[----:B------:R-:W-:-:S03]  /*18c0*/  ISETP.NE.AND P1, PT, R24, RZ, PT ;  /* 0x000000ff1800720c */ /* 0x000fc60003f25270 */
[----:B------:R-:W-:Y:S10]  /*18d0*/  @!P0 BRA `(.L_x_51) ;  /* 0x0000000000b08947 */ /* 0x000ff40003800000 */
[----:B------:R-:W-:Y:S01]  /*18e0*/  LEA.HI R2, R16, 0x1, RZ, 0x18 ;  /* 0x0000000110027811 */ /* 0x000fe200078fc0ff */
[----:B------:R-:W-:-:S03]  /*18f0*/  IMAD.MOV.U32 R4, RZ, RZ, R5 ;  /* 0x000000ffff047224 */ /* 0x000fc600078e0005 */
[----:B------:R-:W-:-:S05]  /*1900*/  LOP3.LUT R2, R2, 0x1fffff0, RZ, 0xc0, !PT ;  /* 0x01fffff002027812 */ /* 0x000fca00078ec0ff */
[----:B------:R-:W-:-:S07]  /*1910*/  IMAD.MOV R5, RZ, RZ, -R2 ;  /* 0x000000ffff057224 */ /* 0x000fce00078e0a02 */
.L_x_52:
[----:B------:R-:W-:Y:S02]  /*1920*/  IMAD.MOV.U32 R2, RZ, RZ, R10 ;  /* 0x000000ffff027224 */ /* 0x000fe400078e000a */
[----:B------:R-:W-:-:S05]  /*1930*/  IMAD.MOV.U32 R3, RZ, RZ, R13 ;  /* 0x000000ffff037224 */ /* 0x000fca00078e000d */
        /* <DEDUP_REMOVED lines=9> */
[----:B------:R-:W5:Y:S01]  /*19d0*/  LDG.E R10, desc[UR8][R2.64+0x400] ;  /* 0x00040008020a7981 */ /* 0x000f62000c1e1900 */
[----:B--2---:R-:W-:-:S02]  /*19e0*/  VIMNMX3 R21, R17, R6, R19, PT ;  /* 0x000000061115720f */ /* 0x004fc40003800113 */
[----:B------:R-:W-:Y:S01]  /*19f0*/  VIMNMX3 R8, R8, R17, R19, !PT ;  /* 0x000000110808720f */ /* 0x000fe20007800113 */
[----:B------:R-:W2:Y:S04]  /*1a00*/  LDG.E R6, desc[UR8][R2.64+0xc00] ;  /* 0x000c000802067981 */ /* 0x000ea8000c1e1900 */
[----:B------:R-:W2:Y:S01]  /*1a10*/  LDG.E R17, desc[UR8][R2.64+0x800] ;  /* 0x0008000802117981 */ /* 0x000ea2000c1e1900 */
[--C-:B---3--:R-:W-:Y:S02]  /*1a20*/  VIMNMX3 R26, R22, R21, R25.reuse, PT ;  /* 0x00000015161a720f */ /* 0x108fe40003800119 */
[----:B------:R-:W-:Y:S01]  /*1a30*/  VIMNMX3 R25, R8, R22, R25, !PT ;  /* 0x000000160819720f */ /* 0x000fe20007800119 */
[----:B------:R-:W3:Y:S04]  /*1a40*/  LDG.E R21, desc[UR8][R2.64+0x1400] ;  /* 0x0014000802157981 */ /* 0x000ee8000c1e1900 */
[----:B------:R-:W3:Y:S04]  /*1a50*/  LDG.E R22, desc[UR8][R2.64+0x1000] ;  /* 0x0010000802167981 */ /* 0x000ee8000c1e1900 */
[----:B------:R-:W3:Y:S04]  /*1a60*/  LDG.E R19, desc[UR8][R2.64+0x1800] ;  /* 0x0018000802137981 */ /* 0x000ee8000c1e1900 */
[----:B------:R-:W3:Y:S01]  /*1a70*/  LDG.E R8, desc[UR8][R2.64+0x1c00] ;  /* 0x001c000802087981 */ /* 0x000ee2000c1e1900 */
[--C-:B----4-:R-:W-:Y:S01]  /*1a80*/  VIMNMX3 R26, R18, R26, R9.reuse, PT ;  /* 0x0000001a121a720f */ /* 0x110fe20003800109 */
[----:B------:R-:W-:Y:S01]  /*1a90*/  VIADD R5, R5, 0x10 ;  /* 0x0000001005057836 */ /* 0x000fe20000000000 */
[----:B------:R-:W-:-:S02]  /*1aa0*/  VIMNMX3 R25, R25, R18, R9, !PT ;  /* 0x000000121919720f */ /* 0x000fc40007800109 */
[--C-:B-----5:R-:W-:Y:S02]  /*1ab0*/  VIMNMX3 R26, R13, R26, R20.reuse, PT ;  /* 0x0000001a0d1a720f */ /* 0x120fe40003800114 */
[----:B------:R-:W-:Y:S02]  /*1ac0*/  VIMNMX3 R25, R25, R13, R20, !PT ;  /* 0x0000000d1919720f */ /* 0x000fe40007800114 */
[----:B------:R-:W-:Y:S02]  /*1ad0*/  ISETP.NE.AND P0, PT, R5, RZ, PT ;  /* 0x000000ff0500720c */ /* 0x000fe40003f05270 */
[--C-:B------:R-:W-:Y:S02]  /*1ae0*/  VIMNMX3 R26, R15, R26, R10.reuse, PT ;  /* 0x0000001a0f1a720f */ /* 0x100fe4000380010a */
[----:B------:R-:W-:Y:S02]  /*1af0*/  VIMNMX3 R25, R25, R15, R10, !PT ;  /* 0x0000000f1919720f */ /* 0x000fe4000780010a */
[----:B------:R-:W-:Y:S01]  /*1b00*/  IADD3 R10, P2, PT, R2, 0x4000, RZ ;  /* 0x00004000020a7810 */ /* 0x000fe20007f5e0ff */
[----:B------:R-:W-:-:S04]  /*1b10*/  VIADD R4, R4, 0x1000 ;  /* 0x0000100004047836 */ /* 0x000fc80000000000 */
[----:B------:R-:W-:Y:S01]  /*1b20*/  IMAD.X R13, RZ, RZ, R3, P2 ;  /* 0x000000ffff0d7224 */ /* 0x000fe200010e0603 */
[--C-:B--2---:R-:W-:Y:S02]  /*1b30*/  VIMNMX3 R26, R17, R26, R6.reuse, PT ;  /* 0x0000001a111a720f */ /* 0x104fe40003800106 */
[----:B------:R-:W-:Y:S02]  /*1b40*/  VIMNMX3 R25, R25, R17, R6, !PT ;  /* 0x000000111919720f */ /* 0x000fe40007800106 */
[--C-:B---3--:R-:W-:Y:S02]  /*1b50*/  VIMNMX3 R26, R22, R26, R21.reuse, PT ;  /* 0x0000001a161a720f */ /* 0x108fe40003800115 */
[----:B------:R-:W-:Y:S02]  /*1b60*/  VIMNMX3 R25, R25, R22, R21, !PT ;  /* 0x000000161919720f */ /* 0x000fe40007800115 */
[--C-:B------:R-:W-:Y:S02]  /*1b70*/  VIMNMX3 R6, R19, R26, R8.reuse, PT ;  /* 0x0000001a1306720f */ /* 0x100fe40003800108 */
[----:B------:R-:W-:Y:S01]  /*1b80*/  VIMNMX3 R8, R25, R19, R8, !PT ;  /* 0x000000131908720f */ /* 0x000fe20007800108 */
[----:B------:R-:W-:Y:S06]  /*1b90*/  @P0 BRA `(.L_x_52) ;  /* 0xfffffffc00600947 */ /* 0x000fec000383ffff */
.L_x_51:
[----:B------:R-:W-:Y:S05]  /*1ba0*/  BSYNC.RECONVERGENT B2 ;  /* 0x0000000000027941 */ /* 0x000fea0003800200 */
.L_x_50:
[----:B------:R-:W-:Y:S05]  /*1bb0*/  @!P1 BRA `(.L_x_49) ;  /* 0x0000000400049947 */ /* 0x000fea0003800000 */
[----:B------:R-:W-:Y:S01]  /*1bc0*/  ISETP.GE.U32.AND P0, PT, R24, 0x8, PT ;  /* 0x000000081800780c */ /* 0x000fe20003f06070 */
[----:B------:R-:W-:Y:S01]  /*1bd0*/  BSSY.RECONVERGENT B2, `(.L_x_53) ;  /* 0x0000019000027945 */ /* 0x000fe20003800200 */
[----:B------:R-:W-:-:S04]  /*1be0*/  LOP3.LUT R19, R23, 0x7, RZ, 0xc0, !PT ;  /* 0x0000000717137812 */ /* 0x000fc800078ec0ff */
[----:B------:R-:W-:-:S07]  /*1bf0*/  ISETP.NE.AND P1, PT, R19, RZ, PT ;  /* 0x000000ff1300720c */ /* 0x000fce0003f25270 */
[----:B------:R-:W-:Y:S06]  /*1c00*/  @!P0 BRA `(.L_x_54) ;  /* 0x0000000000548947 */ /* 0x000fec0003800000 */
[----:B------:R-:W-:-:S05]  /*1c10*/  IADD3 R3, P0, PT, R4, R7, RZ ;  /* 0x0000000704037210 */ /* 0x000fca0007f1e0ff */
[----:B------:R-:W-:Y:S01]  /*1c20*/  IMAD.X R10, RZ, RZ, R11, P0 ;  /* 0x000000ffff0a7224 */ /* 0x000fe200000e060b */
[----:B------:R-:W-:-:S04]  /*1c30*/  LEA R2, P0, R3, UR6, 0x2 ;  /* 0x0000000603027c11 */ /* 0x000fc8000f8010ff */
        /* <DEDUP_REMOVED lines=18> */
.L_x_54:
[----:B------:R-:W-:Y:S05]  /*1d60*/  BSYNC.RECONVERGENT B2 ;  /* 0x0000000000027941 */ /* 0x000fea0003800200 */
.L_x_53:
[----:B------:R-:W-:Y:S05]  /*1d70*/  @!P1 BRA `(.L_x_49) ;  /* 0x0000000000949947 */ /* 0x000fea0003800000 */
[----:B------:R-:W-:Y:S01]  /*1d80*/  ISETP.GE.U32.AND P0, PT, R19, 0x4, PT ;  /* 0x000000041300780c */ /* 0x000fe20003f06070 */
[----:B------:R-:W-:Y:S01]  /*1d90*/  BSSY.RECONVERGENT B2, `(.L_x_55) ;  /* 0x0000010000027945 */ /* 0x000fe20003800200 */
[----:B------:R-:W-:-:S11]  /*1da0*/  LOP3.LUT P1, RZ, R23, 0x3, RZ, 0xc0, !PT ;  /* 0x0000000317ff7812 */ /* 0x000fd6000782c0ff */
[----:B------:R-:W-:Y:S05]  /*1db0*/  @!P0 BRA `(.L_x_56) ;  /* 0x0000000000348947 */ /* 0x000fea0003800000 */
[----:B------:R-:W-:-:S05]  /*1dc0*/  IADD3 R3, P0, PT, R4, R7, RZ ;  /* 0x0000000704037210 */ /* 0x000fca0007f1e0ff */
[----:B------:R-:W-:Y:S01]  /*1dd0*/  IMAD.X R10, RZ, RZ, R11, P0 ;  /* 0x000000ffff0a7224 */ /* 0x000fe200000e060b */
[----:B------:R-:W-:-:S04]  /*1de0*/  LEA R2, P0, R3, UR6, 0x2 ;  /* 0x0000000603027c11 */ /* 0x000fc8000f8010ff */
        /* <DEDUP_REMOVED lines=10> */
.L_x_56:
[----:B------:R-:W-:Y:S05]  /*1e90*/  BSYNC.RECONVERGENT B2 ;  /* 0x0000000000027941 */ /* 0x000fea0003800200 */
.L_x_55:
[----:B------:R-:W-:Y:S05]  /*1ea0*/  @!P1 BRA `(.L_x_49) ;  /* 0x0000000000489947 */ /* 0x000fea0003800000 */
[----:B------:R-:W-:Y:S02]  /*1eb0*/  LOP3.LUT R2, R16, 0xffff, RZ, 0xc0, !PT ;  /* 0x0000ffff10027812 */ /* 0x000fe400078ec0ff */
[----:B------:R-:W-:Y:S02]  /*1ec0*/  IADD3 R4, P0, PT, R4, R14, RZ ;  /* 0x0000000e04047210 */ /* 0x000fe40007f1e0ff */
[----:B------:R-:W-:Y:S02]  /*1ed0*/  LEA.HI R2, R2, 0x1, RZ, 0x18 ;  /* 0x0000000102027811 */ /* 0x000fe400078fc0ff */
[----:B------:R-:W-:Y:S01]  /*1ee0*/  LEA R5, P1, R4, UR6, 0x2 ;  /* 0x0000000604057c11 */ /* 0x000fe2000f8210ff */
[----:B------:R-:W-:Y:S01]  /*1ef0*/  IMAD.X R3, RZ, RZ, R12, P0 ;  /* 0x000000ffff037224 */ /* 0x000fe200000e060c */
[----:B------:R-:W-:-:S04]  /*1f00*/  LOP3.LUT R2, R2, 0x3, RZ, 0xc0, !PT ;  /* 0x0000000302027812 */ /* 0x000fc800078ec0ff */
[----:B------:R-:W-:Y:S01]  /*1f10*/  LEA.HI.X R10, R4, UR7, R3, 0x2, P1 ;  /* 0x00000007040a7c11 */ /* 0x000fe200088f1403 */
[----:B------:R-:W-:-:S07]  /*1f20*/  IMAD.MOV R4, RZ, RZ, -R2 ;  /* 0x000000ffff047224 */ /* 0x000fce00078e0a02 */
.L_x_57:
[----:B------:R-:W-:Y:S02]  /*1f30*/  IMAD.MOV.U32 R3, RZ, RZ, R10 ;  /* 0x000000ffff037224 */ /* 0x000fe400078e000a */
[----:B------:R-:W-:-:S05]  /*1f40*/  IMAD.MOV.U32 R2, RZ, RZ, R5 ;  /* 0x000000ffff027224 */ /* 0x000fca00078e0005 */
[----:B------:R-:W2:Y:S01]  /*1f50*/  LDG.E R3, desc[UR8][R2.64] ;  /* 0x0000000802037981 */ /* 0x000ea2000c1e1900 */
[----:B------:R-:W-:Y:S01]  /*1f60*/  VIADD R4, R4, 0x1 ;  /* 0x0000000104047836 */ /* 0x000fe20000000000 */
[----:B------:R-:W-:-:S04]  /*1f70*/  IADD3 R5, P1, PT, R5, 0x400, RZ ;  /* 0x0000040005057810 */ /* 0x000fc80007f3e0ff */
[----:B------:R-:W-:Y:S01]  /*1f80*/  ISETP.NE.AND P0, PT, R4, RZ, PT ;  /* 0x000000ff0400720c */ /* 0x000fe20003f05270 */
[----:B------:R-:W-:Y:S01]  /*1f90*/  IMAD.X R10, RZ, RZ, R10, P1 ;  /* 0x000000ffff0a7224 */ /* 0x000fe200008e060a */
[C---:B--2---:R-:W-:Y:S02]  /*1fa0*/  VIMNMX R6, PT, PT, R3.reuse, R6, PT ;  /* 0x0000000603067248 */ /* 0x044fe40003fe0100 */
[----:B------:R-:W-:-:S09]  /*1fb0*/  VIMNMX R8, PT, PT, R3, R8, !PT ;  /* 0x0000000803087248 */ /* 0x000fd20007fe0100 */
[----:B------:R-:W-:Y:S05]  /*1fc0*/  @P0 BRA `(.L_x_57) ;  /* 0xfffffffc00d80947 */ /* 0x000fea000383ffff */
.L_x_49:
[----:B------:R-:W-:Y:S05]  /*1fd0*/  BSYNC.RECONVERGENT B1 ;  /* 0x0000000000017941 */ /* 0x000fea0003800200 */
.L_x_46:
[----:B------:R-:W0:Y:S01]  /*1fe0*/  S2R R10, SR_LANEID ;  /* 0x00000000000a7919 */ /* 0x000e220000000000 */
[----:B------:R-:W-:Y:S01]  /*1ff0*/  IMAD.MOV.U32 R7, RZ, RZ, R6 ;  /* 0x000000ffff077224 */ /* 0x000fe200078e0006 */
[----:B------:R-:W-:Y:S04]  /*2000*/  SHFL.DOWN PT, R3, R8, 0x1, 0x1f ;  /* 0x08201f0008037f89 */ /* 0x000fe800000e0000 */
[----:B------:R-:W1:Y:S01]  /*2010*/  SHFL.DOWN PT, R2, R7, 0x1, 0x1f ;  /* 0x08201f0007027f89 */ /* 0x000e6200000e0000 */
[----:B------:R-:W2:Y:S01]  /*2020*/  S2R R9, SR_TID.X ;  /* 0x0000000000097919 */ /* 0x000ea20000002100 */
        /* <DEDUP_REMOVED lines=8> */
[----:B--2---:R-:W-:-:S03]  /*20b0*/  @!P1 SHF.R.U32.HI R4, RZ, 0x2, R9 ;  /* 0x00000002ff049819 */ /* 0x004fc60000011609 */
        /* <DEDUP_REMOVED lines=30> */
[----:B------:R-:W1:Y:S04]  /*22a0*/  LDS.128 R12, [UR4+0x10] ;  /* 0x00001004ff0c7984 */ /* 0x000e680008000c00 */
[----:B------:R-:W2:Y:S04]  /*22b0*/  LDS.128 R8, [UR4+0x20] ;  /* 0x00002004ff087984 */ /* 0x000ea80008000c00 */
[----:B0-----:R-:W0:Y:S04]  /*22c0*/  LDS.128 R4, [UR4+0x30] ;  /* 0x00003004ff047984 */ /* 0x001e280008000c00 */
[----:B------:R-:W3:Y:S01]  /*22d0*/  LDS.64 R16, [UR4+0x40] ;  /* 0x00004004ff107984 */ /* 0x000ee20008000a00 */
[----:B-1----:R-:W-:-:S02]  /*22e0*/  VIMNMX3 R19, R12, R2, R14, PT ;  /* 0x000000020c13720f */ /* 0x002fc4000380010e */
[----:B------:R-:W-:Y:S02]  /*22f0*/  VIMNMX3 R2, R3, R13, R15, !PT ;  /* 0x0000000d0302720f */ /* 0x000fe4000780010f */
[----:B--2---:R-:W-:Y:S02]  /*2300*/  VIMNMX3 R19, R8, R19, R10, PT ;  /* 0x000000130813720f */ /* 0x004fe4000380010a */
[----:B------:R-:W-:Y:S02]  /*2310*/  VIMNMX3 R2, R2, R9, R11, !PT ;  /* 0x000000090202720f */ /* 0x000fe4000780010b */
[----:B0-----:R-:W-:Y:S02]  /*2320*/  VIMNMX3 R19, R4, R19, R6, PT ;  /* 0x000000130413720f */ /* 0x001fe40003800106 */
[----:B------:R-:W-:Y:S02]  /*2330*/  VIMNMX3 R4, R2, R5, R7, !PT ;  /* 0x000000050204720f */ /* 0x000fe40007800107 */
[----:B---3--:R-:W-:-:S02]  /*2340*/  VIMNMX R2, PT, PT, R19, R16, PT ;  /* 0x0000001013027248 */ /* 0x008fc40003fe0100 */
[----:B------:R-:W-:-:S07]  /*2350*/  VIMNMX R3, PT, PT, R4, R17, !PT ;  /* 0x0000001104037248 */ /* 0x000fce0007fe0100 */
.L_x_45:
[----:B------:R-:W-:Y:S05]  /*2360*/  BSYNC.RECONVERGENT B0 ;  /* 0x0000000000007941 */ /* 0x000fea0003800200 */
.L_x_30:
[----:B------:R-:W-:Y:S05]  /*2370*/  @P0 EXIT ;  /* 0x000000000000094d */ /* 0x000fea0003800000 */
[----:B0-----:R-:W0:Y:S02]  /*2380*/  LDC.64 R4, c[0x0][0x388] ;  /* 0x0000e200ff047b82 */ /* 0x001e240000000a00 */
[----:B0-----:R-:W-:-:S05]  /*2390*/  IMAD.WIDE.U32 R4, R0, 0x8, R4 ;  /* 0x0000000800047825 */ /* 0x001fca00078e0004 */
[----:B------:R-:W-:Y:S04]  /*23a0*/  STG.E desc[UR8][R4.64], R2 ;  /* 0x0000000204007986 */ /* 0x000fe8000c101908 */
[----:B------:R-:W-:Y:S01]  /*23b0*/  STG.E desc[UR8][R4.64+0x4], R3 ;  /* 0x0000040304007986 */ /* 0x000fe2000c101908 */
[----:B------:R-:W-:Y:S05]  /*23c0*/  EXIT ;  /* 0x000000000000794d */ /* 0x000fea0003800000 */
.L_x_58:
        /* <DEDUP_REMOVED lines=11> */
.L_x_183:


//--------------------- .text._ZN3cub18CUB_300001_SM_10006detail6reduce28DeviceReduceSingleTileKernelINS2_10policy_hubI11minmax_pairIiEy16minmax_binary_opIiEE10Policy1000EN6thrust24THRUST_300001_SM_1000_NS6detail15normal_iteratorINSC_10device_ptrIiEEEEPS6_yS8_S6_S6_15minmax_unary_opIiEEEvT0_T1_T2_T3_T4_T6_ --------------------------
	.section	.text._ZN3cub18CUB_300001_SM_10006detail6reduce28DeviceReduceSingleTileKernelINS2_10policy_hubI11minmax_pairIiEy16minmax_binary_opIiEE10Policy1000EN6thrust24THRUST_300001_SM_1000_NS6detail15normal_iteratorINSC_10device_ptrIiEEEEPS6_yS8_S6_S6_15minmax_unary_opIiEEEvT0_T1_T2_T3_T4_T6_,"ax",@progbits
	.align	128
        .global         _ZN3cub18CUB_300001_SM_10006detail6reduce28DeviceReduceSingleTileKernelINS2_10policy_hubI11minmax_pairIiEy16minmax_binary_opIiEE10Policy1000EN6thrust24THRUST_300001_SM_1000_NS6detail15normal_iteratorINSC_10device_ptrIiEEEEPS6_yS8_S6_S6_15minmax_unary_opIiEEEvT0_T1_T2_T3_T4_T6_
        .type           _ZN3cub18CUB_300001_SM_10006detail6reduce28DeviceReduceSingleTileKernelINS2_10policy_hubI11minmax_pairIiEy16minmax_binary_opIiEE10Policy1000EN6thrust24THRUST_300001_SM_1000_NS6detail15normal_iteratorINSC_10device_ptrIiEEEEPS6_yS8_S6_S6_15minmax_unary_opIiEEEvT0_T1_T2_T3_T4_T6_,@function
        .size           _ZN3cub18CUB_300001_SM_10006detail6reduce28DeviceReduceSingleTileKernelINS2_10policy_hubI11minmax_pairIiEy16minmax_binary_opIiEE10Policy1000EN6thrust24THRUST_300001_SM_1000_NS6detail15normal_iteratorINSC_10device_ptrIiEEEEPS6_yS8_S6_S6_15minmax_unary_opIiEEEvT0_T1_T2_T3_T4_T6_,(.L_x_184 - _ZN3cub18CUB_300001_SM_10006detail6reduce28DeviceReduceSingleTileKernelINS2_10policy_hubI11minmax_pairIiEy16minmax_binary_opIiEE10Policy1000EN6thrust24THRUST_300001_SM_1000_NS6detail15normal_iteratorINSC_10device_ptrIiEEEEPS6_yS8_S6_S6_15minmax_unary_opIiEEEvT0_T1_T2_T3_T4_T6_)
        .other          _ZN3cub18CUB_300001_SM_10006detail6reduce28DeviceReduceSingleTileKernelINS2_10policy_hubI11minmax_pairIiEy16minmax_binary_opIiEE10Policy1000EN6thrust24THRUST_300001_SM_1000_NS6detail15normal_iteratorINSC_10device_ptrIiEEEEPS6_yS8_S6_S6_15minmax_unary_opIiEEEvT0_T1_T2_T3_T4_T6_,@"STO_CUDA_ENTRY STV_DEFAULT"
_ZN3cub18CUB_300001_SM_10006detail6reduce28DeviceReduceSingleTileKernelINS2_10policy_hubI11minmax_pairIiEy16minmax_binary_opIiEE10Policy1000EN6thrust24THRUST_300001_SM_1000_NS6detail15normal_iteratorINSC_10device_ptrIiEEEEPS6_yS8_S6_S6_15minmax_unary_opIiEEEvT0_T1_T2_T3_T4_T6_:
.text._ZN3cub18CUB_300001_SM_10006detail6reduce28DeviceReduceSingleTileKernelINS2_10policy_hubI11minmax_pairIiEy16minmax_binary_opIiEE10Policy1000EN6thrust24THRUST_300001_SM_1000_NS6detail15normal_iteratorINSC_10device_ptrIiEEEEPS6_yS8_S6_S6_15minmax_unary_opIiEEEvT0_T1_T2_T3_T4_T6_:
[----:B------:R-:W-:Y:S01]  /*0000*/  LDC R1, c[0x0][0x37c] ;  /* 0x0000df00ff017b82 */ /* 0x000fe20000000800 */
[----:B------:R-:W0:Y:S01]  /*0010*/  LDCU.64 UR4, c[0x0][0x390] ;  /* 0x00007200ff0477ac */ /* 0x000e220008000a00 */
[----:B------:R-:W1:Y:S01]  /*0020*/  LDCU.64 UR6, c[0x0][0x358] ;  /* 0x00006b00ff0677ac */ /* 0x000e620008000a00 */
[----:B0-----:R-:W-:Y:S02]  /*0030*/  IMAD.U32 R0, RZ, RZ, UR4 ;  /* 0x00000004ff007e24 */ /* 0x001fe4000f8e00ff */
[----:B------:R-:W-:-:S03]  /*0040*/  IMAD.U32 R4, RZ, RZ, UR5 ;  /* 0x00000005ff047e24 */ /* 0x000fc6000f8e00ff */
[----:B------:R-:W-:-:S04]  /*0050*/  ISETP.NE.U32.AND P0, PT, R0, RZ, PT ;  /* 0x000000ff0000720c */ /* 0x000fc80003f05070 */
[----:B------:R-:W-:-:S13]  /*0060*/  ISETP.NE.AND.EX P0, PT, R4, RZ, PT, P0 ;  /* 0x000000ff0400720c */ /* 0x000fda0003f05300 */
[----:B-1----:R-:W-:Y:S05]  /*0070*/  @P0 BRA `(.L_x_59) ;  /* 0x0000000000240947 */ /* 0x002fea0003800000 */
[----:B------:R-:W0:Y:S02]  /*0080*/  S2R R0, SR_TID.X ;  /* 0x0000000000007919 */ /* 0x000e240000002100 */
[----:B0-----:R-:W-:-:S13]  /*0090*/  ISETP.NE.AND P0, PT, R0, RZ, PT ;  /* 0x000000ff0000720c */ /* 0x001fda0003f05270 */
[----:B------:R-:W-:Y:S05]  /*00a0*/  @P0 EXIT ;  /* 0x000000000000094d */ /* 0x000fea0003800000 */
[----:B------:R-:W0:Y:S08]  /*00b0*/  LDC R5, c[0x0][0x39c] ;  /* 0x0000e700ff057b82 */ /* 0x000e300000000800 */
[----:B------:R-:W0:Y:S08]  /*00c0*/  LDC.64 R2, c[0x0][0x388] ;  /* 0x0000e200ff027b82 */ /* 0x000e300000000a00 */
[----:B------:R-:W1:Y:S01]  /*00d0*/  LDC R7, c[0x0][0x3a0] ;  /* 0x0000e800ff077b82 */ /* 0x000e620000000800 */
[----:B0-----:R-:W-:Y:S04]  /*00e0*/  STG.E desc[UR6][R2.64], R5 ;  /* 0x0000000502007986 */ /* 0x001fe8000c101906 */
[----:B-1----:R-:W-:Y:S01]  /*00f0*/  STG.E desc[UR6][R2.64+0x4], R7 ;  /* 0x0000040702007986 */ /* 0x002fe2000c101906 */
[----:B------:R-:W-:Y:S05]  /*0100*/  EXIT ;  /* 0x000000000000794d */ /* 0x000fea0003800000 */
.L_x_59:
[----:B------:R-:W-:Y:S01]  /*0110*/  ISETP.GT.U32.AND P0, PT, R0, 0x7ff, PT ;  /* 0x000007ff0000780c */ /* 0x000fe20003f04070 */
[----:B------:R-:W-:Y:S03]  /*0120*/  BSSY.RECONVERGENT B0, `(.L_x_60) ;  /* 0x0000207000007945 */ /* 0x000fe60003800200 */
[----:B------:R-:W-:-:S13]  /*0130*/  ISETP.GT.U32.AND.EX P0, PT, R4, RZ, PT, P0 ;  /* 0x000000ff0400720c */ /* 0x000fda0003f04100 */
[----:B------:R-:W-:Y:S05]  /*0140*/  @P0 BRA `(.L_x_61) ;  /* 0x00000010003c0947 */ /* 0x000fea0003800000 */
[----:B------:R-:W0:Y:S01]  /*0150*/  S2R R5, SR_TID.X ;  /* 0x0000000000057919 */ /* 0x000e220000002100 */
[----:B------:R-:W-:Y:S01]  /*0160*/  BSSY.RECONVERGENT B1, `(.L_x_62) ;  /* 0x0000009000017945 */ /* 0x000fe20003800200 */
[----:B------:R-:W-:Y:S01]  /*0170*/  IMAD.MOV.U32 R7, RZ, RZ, RZ ;  /* 0x000000ffff077224 */ /* 0x000fe200078e00ff */
[----:B0-----:R-:W-:Y:S01]  /*0180*/  ISETP.GE.U32.AND P0, PT, R5, R0, PT ;  /* 0x000000000500720c */ /* 0x001fe20003f06070 */
[----:B------:R-:W-:-:S12]  /*0190*/  IMAD.MOV.U32 R9, RZ, RZ, R5 ;  /* 0x000000ffff097224 */ /* 0x000fd800078e0005 */
[----:B------:R-:W-:Y:S05]  /*01a0*/  @P0 BRA `(.L_x_63) ;  /* 0x0000000000100947 */ /* 0x000fea0003800000 */
[----:B------:R-:W0:Y:S02]  /*01b0*/  LDC.64 R2, c[0x0][0x380] ;  /* 0x0000e000ff027b82 */ /* 0x000e240000000a00 */
[----:B0-----:R-:W-:-:S05]  /*01c0*/  IMAD.WIDE.U32 R2, R5, 0x4, R2 ;  /* 0x0000000405027825 */ /* 0x001fca00078e0002 */
[----:B------:R0:W5:Y:S01]  /*01d0*/  LDG.E R7, desc[UR6][R2.64] ;  /* 0x0000000602077981 */ /* 0x000162000c1e1900 */
[----:B------:R-:W-:-:S07]  /*01e0*/  VIADD R9, R5, 0x100 ;  /* 0x0000010005097836 */ /* 0x000fce0000000000 */
.L_x_63:
[----:B------:R-:W-:Y:S05]  /*01f0*/  BSYNC.RECONVERGENT B1 ;  /* 0x0000000000017941 */ /* 0x000fea0003800200 */
.L_x_62:
[----:B------:R-:W-:Y:S01]  /*0200*/  ISETP.GE.U32.AND P0, PT, R9, R0, PT ;  /* 0x000000000900720c */ /* 0x000fe20003f06070 */
[----:B------:R-:W-:Y:S01]  /*0210*/  BSSY.RECONVERGENT B1, `(.L_x_64) ;  /* 0x0000071000017945 */ /* 0x000fe20003800200 */
[----:B-----5:R-:W-:-:S11]  /*0220*/  IMAD.MOV.U32 R6, RZ, RZ, R7 ;  /* 0x000000ffff067224 */ /* 0x020fd600078e0007 */
[----:B------:R-:W-:Y:S05]  /*0230*/  @P0 BRA `(.L_x_65) ;  /* 0x0000000400b80947 */ /* 0x000fea0003800000 */
[----:B0-----:R-:W-:Y:S01]  /*0240*/  LOP3.LUT R3, RZ, R9, RZ, 0x33, !PT ;  /* 0x00000009ff037212 */ /* 0x001fe200078e33ff */
[----:B------:R-:W-:Y:S01]  /*0250*/  BSSY.RECONVERGENT B2, `(.L_x_66) ;  /* 0x0000035000027945 */ /* 0x000fe20003800200 */
[----:B------:R-:W-:-:S03]  /*0260*/  IMAD.MOV.U32 R6, RZ, RZ, R7 ;  /* 0x000000ffff067224 */ /* 0x000fc600078e0007 */
[----:B------:R-:W-:-:S05]  /*0270*/  IMAD.IADD R3, R3, 0x1, R0 ;  /* 0x0000000103037824 */ /* 0x000fca00078e0200 */
[C---:B------:R-:W-:Y:S02]  /*0280*/  ISETP.GE.U32.AND P0, PT, R3.reuse, 0xf00, PT ;  /* 0x00000f000300780c */ /* 0x040fe40003f06070 */
[----:B------:R-:W-:-:S04]  /*0290*/  LEA.HI R8, R3, 0x1, RZ, 0x18 ;  /* 0x0000000103087811 */ /* 0x000fc800078fc0ff */
[----:B------:R-:W-:-:S04]  /*02a0*/  LOP3.LUT R25, R8, 0xf, RZ, 0xc0, !PT ;  /* 0x0000000f08197812 */ /* 0x000fc800078ec0ff */
[----:B------:R-:W-:-:S03]  /*02b0*/  ISETP.NE.AND P1, PT, R25, RZ, PT ;  /* 0x000000ff1900720c */ /* 0x000fc60003f25270 */
[----:B------:R-:W-:Y:S10]  /*02c0*/  @!P0 BRA `(.L_x_67) ;  /* 0x0000000000b48947 */ /* 0x000ff40003800000 */
[----:B------:R-:W0:Y:S01]  /*02d0*/  LDC.64 R2, c[0x0][0x380] ;  /* 0x0000e000ff027b82 */ /* 0x000e220000000a00 */
[----:B------:R-:W-:Y:S01]  /*02e0*/  LOP3.LUT R10, R8, 0x1fffff0, RZ, 0xc0, !PT ;  /* 0x01fffff0080a7812 */ /* 0x000fe200078ec0ff */
[----:B------:R-:W-:-:S04]  /*02f0*/  IMAD.MOV.U32 R6, RZ, RZ, R7 ;  /* 0x000000ffff067224 */ /* 0x000fc800078e0007 */
[----:B------:R-:W-:Y:S02]  /*0300*/  IMAD.MOV R10, RZ, RZ, -R10 ;  /* 0x000000ffff0a7224 */ /* 0x000fe400078e0a0a */
[----:B0-----:R-:W-:-:S03]  /*0310*/  IMAD.WIDE.U32 R2, R9, 0x4, R2 ;  /* 0x0000000409027825 */ /* 0x001fc600078e0002 */
[----:B------:R-:W-:-:S05]  /*0320*/  IADD3 R2, P0, PT, R2, 0x2000, RZ ;  /* 0x0000200002027810 */ /* 0x000fca0007f1e0ff */
[----:B------:R-:W-:-:S08]  /*0330*/  IMAD.X R3, RZ, RZ, R3, P0 ;  /* 0x000000ffff037224 */ /* 0x000fd000000e0603 */
.L_x_68:
        /* <DEDUP_REMOVED lines=15> */
[----:B------:R0:W5:Y:S01]  /*0430*/  LDG.E R11, desc[UR6][R2.64+0x1c00] ;  /* 0x001c0006020b7981 */ /* 0x000162000c1e1900 */
[----:B------:R-:W-:-:S02]  /*0440*/  VIADD R10, R10, 0x10 ;  /* 0x000000100a0a7836 */ /* 0x000fc40000000000 */
[----:B------:R-:W-:-:S03]  /*0450*/  VIADD R9, R9, 0x1000 ;  /* 0x0000100009097836 */ /* 0x000fc60000000000 */
[----:B------:R-:W-:Y:S02]  /*0460*/  ISETP.NE.AND P0, PT, R10, RZ, PT ;  /* 0x000000ff0a00720c */ /* 0x000fe40003f05270 */
[----:B0-----:R-:W-:-:S05]  /*0470*/  IADD3 R2, P2, PT, R2, 0x4000, RZ ;  /* 0x0000400002027810 */ /* 0x001fca0007f5e0ff */
[----:B------:R-:W-:Y:S01]  /*0480*/  IMAD.X R3, RZ, RZ, R3, P2 ;  /* 0x000000ffff037224 */ /* 0x000fe200010e0603 */
[--C-:B--2---:R-:W-:Y:S02]  /*0490*/  VIMNMX3 R7, R26, R7, R27.reuse, PT ;  /* 0x000000071a07720f */ /* 0x104fe4000380011b */
[----:B------:R-:W-:Y:S02]  /*04a0*/  VIMNMX3 R6, R6, R26, R27, !PT ;  /* 0x0000001a0606720f */ /* 0x000fe4000780011b */
[--C-:B---3--:R-:W-:Y:S02]  /*04b0*/  VIMNMX3 R7, R23, R7, R24.reuse, PT ;  /* 0x000000071707720f */ /* 0x108fe40003800118 */
[----:B------:R-:W-:Y:S02]  /*04c0*/  VIMNMX3 R6, R6, R23, R24, !PT ;  /* 0x000000170606720f */ /* 0x000fe40007800118 */
[--C-:B----4-:R-:W-:Y:S02]  /*04d0*/  VIMNMX3 R7, R21, R7, R20.reuse, PT ;  /* 0x000000071507720f */ /* 0x110fe40003800114 */
[----:B------:R-:W-:-:S02]  /*04e0*/  VIMNMX3 R6, R6, R21, R20, !PT ;  /* 0x000000150606720f */ /* 0x000fc40007800114 */
[--C-:B-----5:R-:W-:Y:S02]  /*04f0*/  VIMNMX3 R7, R22, R7, R17.reuse, PT ;  /* 0x000000071607720f */ /* 0x120fe40003800111 */
[----:B------:R-:W-:Y:S02]  /*0500*/  VIMNMX3 R6, R6, R22, R17, !PT ;  /* 0x000000160606720f */ /* 0x000fe40007800111 */
[--C-:B------:R-:W-:Y:S02]  /*0510*/  VIMNMX3 R7, R19, R7, R14.reuse, PT ;  /* 0x000000071307720f */ /* 0x100fe4000380010e */
[----:B------:R-:W-:Y:S02]  /*0520*/  VIMNMX3 R6, R6, R19, R14, !PT ;  /* 0x000000130606720f */ /* 0x000fe4000780010e */
[--C-:B------:R-:W-:Y:S02]  /*0530*/  VIMNMX3 R7, R18, R7, R13.reuse, PT ;  /* 0x000000071207720f */ /* 0x100fe4000380010d */
[----:B------:R-:W-:-:S02]  /*0540*/  VIMNMX3 R6, R6, R18, R13, !PT ;  /* 0x000000120606720f */ /* 0x000fc4000780010d */
[--C-:B------:R-:W-:Y:S02]  /*0550*/  VIMNMX3 R7, R15, R7, R12.reuse, PT ;  /* 0x000000070f07720f */ /* 0x100fe4000380010c */
[----:B------:R-:W-:Y:S02]  /*0560*/  VIMNMX3 R6, R6, R15, R12, !PT ;  /* 0x0000000f0606720f */ /* 0x000fe4000780010c */
[--C-:B------:R-:W-:Y:S02]  /*0570*/  VIMNMX3 R7, R16, R7, R11.reuse, PT ;  /* 0x000000071007720f */ /* 0x100fe4000380010b */
[----:B------:R-:W-:Y:S01]  /*0580*/  VIMNMX3 R6, R6, R16, R11, !PT ;  /* 0x000000100606720f */ /* 0x000fe2000780010b */
[----:B------:R-:W-:Y:S06]  /*0590*/  @P0 BRA `(.L_x_68) ;  /* 0xfffffffc00680947 */ /* 0x000fec000383ffff */
.L_x_67:
[----:B------:R-:W-:Y:S05]  /*05a0*/  BSYNC.RECONVERGENT B2 ;  /* 0x0000000000027941 */ /* 0x000fea0003800200 */
.L_x_66:
[----:B------:R-:W-:Y:S05]  /*05b0*/  @!P1 BRA `(.L_x_65) ;  /* 0x0000000000d89947 */ /* 0x000fea0003800000 */
[----:B------:R-:W-:Y:S01]  /*05c0*/  ISETP.GE.U32.AND P0, PT, R25, 0x8, PT ;  /* 0x000000081900780c */ /* 0x000fe20003f06070 */
[----:B------:R-:W-:Y:S01]  /*05d0*/  BSSY.RECONVERGENT B2, `(.L_x_69) ;  /* 0x0000017000027945 */ /* 0x000fe20003800200 */
[----:B------:R-:W-:-:S04]  /*05e0*/  LOP3.LUT R18, R8, 0x7, RZ, 0xc0, !PT ;  /* 0x0000000708127812 */ /* 0x000fc800078ec0ff */
[----:B------:R-:W-:-:S07]  /*05f0*/  ISETP.NE.AND P1, PT, R18, RZ, PT ;  /* 0x000000ff1200720c */ /* 0x000fce0003f25270 */
[----:B------:R-:W-:Y:S06]  /*0600*/  @!P0 BRA `(.L_x_70) ;  /* 0x00000000004c8947 */ /* 0x000fec0003800000 */
[----:B------:R-:W0:Y:S02]  /*0610*/  LDC.64 R2, c[0x0][0x380] ;  /* 0x0000e000ff027b82 */ /* 0x000e240000000a00 */
[----:B0-----:R-:W-:-:S05]  /*0620*/  IMAD.WIDE R2, R9, 0x4, R2 ;  /* 0x0000000409027825 */ /* 0x001fca00078e0202 */
        /* <DEDUP_REMOVED lines=17> */
.L_x_70:
[----:B------:R-:W-:Y:S05]  /*0740*/  BSYNC.RECONVERGENT B2 ;  /* 0x0000000000027941 */ /* 0x000fea0003800200 */
.L_x_69:
        /* <DEDUP_REMOVED lines=17> */
.L_x_72:
[----:B------:R-:W-:Y:S05]  /*0860*/  BSYNC.RECONVERGENT B2 ;  /* 0x0000000000027941 */ /* 0x000fea0003800200 */
.L_x_71:
[----:B------:R-:W-:Y:S05]  /*0870*/  @!P1 BRA `(.L_x_65) ;  /* 0x0000000000289947 */ /* 0x000fea0003800000 */
[----:B------:R-:W0:Y:S01]  /*0880*/  LDC.64 R10, c[0x0][0x380] ;  /* 0x0000e000ff0a7b82 */ /* 0x000e220000000a00 */
[----:B------:R-:W-:-:S07]  /*0890*/  IMAD.MOV R8, RZ, RZ, -R8 ;  /* 0x000000ffff087224 */ /* 0x000fce00078e0a08 */
.L_x_73:
[----:B0-----:R-:W-:-:S06]  /*08a0*/  IMAD.WIDE R2, R9, 0x4, R10 ;  /* 0x0000000409027825 */ /* 0x001fcc00078e020a */
[----:B------:R-:W2:Y:S01]  /*08b0*/  LDG.E R2, desc[UR6][R2.64] ;  /* 0x0000000602027981 */ /* 0x000ea2000c1e1900 */
[----:B------:R-:W-:Y:S02]  /*08c0*/  VIADD R8, R8, 0x1 ;  /* 0x0000000108087836 */ /* 0x000fe40000000000 */
[----:B------:R-:W-:-:S03]  /*08d0*/  VIADD R9, R9, 0x100 ;  /* 0x0000010009097836 */ /* 0x000fc60000000000 */
[----:B------:R-:W-:Y:S02]  /*08e0*/  ISETP.NE.AND P0, PT, R8, RZ, PT ;  /* 0x000000ff0800720c */ /* 0x000fe40003f05270 */
[C---:B--2---:R-:W-:Y:S02]  /*08f0*/  VIMNMX R7, PT, PT, R2.reuse, R7, PT ;  /* 0x0000000702077248 */ /* 0x044fe40003fe0100 */
[----:B------:R-:W-:-:S09]  /*0900*/  VIMNMX R6, PT, PT, R2, R6, !PT ;  /* 0x0000000602067248 */ /* 0x000fd20007fe0100 */
[----:B------:R-:W-:Y:S05]  /*0910*/  @P0 BRA `(.L_x_73) ;  /* 0xfffffffc00e00947 */ /* 0x000fea000383ffff */
.L_x_65:
[----:B------:R-:W-:Y:S05]  /*0920*/  BSYNC.RECONVERGENT B1 ;  /* 0x0000000000017941 */ /* 0x000fea0003800200 */
.L_x_64:
[----:B------:R-:W-:Y:S01]  /*0930*/  ISETP.GE.U32.AND P0, PT, R0, 0x100, PT ;  /* 0x000001000000780c */ /* 0x000fe20003f06070 */
[----:B0-----:R-:W-:Y:S02]  /*0940*/  IMAD.MOV.U32 R2, RZ, RZ, R7 ;  /* 0x000000ffff027224 */ /* 0x001fe400078e0007 */
[----:B------:R-:W-:Y:S01]  /*0950*/  IMAD.MOV.U32 R3, RZ, RZ, R6 ;  /* 0x000000ffff037224 */ /* 0x000fe200078e0006 */
[----:B------:R-:W-:-:S13]  /*0960*/  ISETP.GE.U32.AND.EX P0, PT, R4, RZ, PT, P0 ;  /* 0x000000ff0400720c */ /* 0x000fda0003f06100 */
[----:B------:R-:W-:Y:S05]  /*0970*/  @!P0 BRA `(.L_x_74) ;  /* 0x0000000000e48947 */ /* 0x000fea0003800000 */
[----:B------:R-:W0:Y:S01]  /*0980*/  S2R R10, SR_LANEID ;  /* 0x00000000000a7919 */ /* 0x000e220000000000 */
[----:B------:R-:W-:Y:S01]  /*0990*/  ISETP.NE.AND P5, PT, R5, RZ, PT ;  /* 0x000000ff0500720c */ /* 0x000fe20003fa5270 */
[----:B------:R-:W1:Y:S04]  /*09a0*/  SHFL.DOWN PT, R7, R2, 0x1, 0x1f ;  /* 0x08201f0002077f89 */ /* 0x000e6800000e0000 */
[----:B------:R-:W2:Y:S01]  /*09b0*/  SHFL.DOWN PT, R0, R3, 0x1, 0x1f ;  /* 0x08201f0003007f89 */ /* 0x000ea200000e0000 */
[----:B-1----:R-:W-:Y:S02]  /*09c0*/  VIMNMX R7, PT, PT, R7, R2, PT ;  /* 0x0000000207077248 */ /* 0x002fe40003fe0100 */
[----:B0-----:R-:W-:Y:S02]  /*09d0*/  ISETP.GT.AND P0, PT, R10, 0x1e, PT ;  /* 0x0000001e0a00780c */ /* 0x001fe40003f04270 */
[----:B--2---:R-:W-:-:S02]  /*09e0*/  VIMNMX R0, PT, PT, R0, R3, !PT ;  /* 0x0000000300007248 */ /* 0x004fc40007fe0100 */
[----:B------:R-:W-:Y:S02]  /*09f0*/  SEL R7, R2, R7, P0 ;  /* 0x0000000702077207 */ /* 0x000fe40000000000 */
[----:B------:R-:W-:Y:S02]  /*0a00*/  SEL R0, R3, R0, P0 ;  /* 0x0000000003007207 */ /* 0x000fe40000000000 */
[C---:B------:R-:W-:Y:S01]  /*0a10*/  ISETP.GT.AND P0, PT, R10.reuse, 0x1d, PT ;  /* 0x0000001d0a00780c */ /* 0x040fe20003f04270 */
[----:B------:R-:W0:Y:S01]  /*0a20*/  SHFL.DOWN PT, R4, R7, 0x2, 0x1f ;  /* 0x08401f0007047f89 */ /* 0x000e2200000e0000 */
[----:B------:R-:W-:-:S03]  /*0a30*/  ISETP.NE.AND P1, PT, R10, RZ, PT ;  /* 0x000000ff0a00720c */ /* 0x000fc60003f25270 */
[----:B------:R-:W1:Y:S10]  /*0a40*/  SHFL.DOWN PT, R9, R0, 0x2, 0x1f ;  /* 0x08401f0000097f89 */ /* 0x000e7400000e0000 */
[----:B------:R-:W-:-:S02]  /*0a50*/  @!P1 MOV R6, 0x400 ;  /* 0x0000040000069802 */ /* 0x000fc40000000f00 */
[----:B0-----:R-:W-:Y:S02]  /*0a60*/  @!P0 VIMNMX R7, PT, PT, R7, R4, PT ;  /* 0x0000000407078248 */ /* 0x001fe40003fe0100 */
[----:B------:R-:W-:Y:S02]  /*0a70*/  @!P1 SHF.R.U32.HI R4, RZ, 0x2, R5 ;  /* 0x00000002ff049819 */ /* 0x000fe40000011605 */
[----:B-1----:R-:W-:Y:S01]  /*0a80*/  @!P0 VIMNMX R0, PT, PT, R0, R9, !PT ;  /* 0x0000000900008248 */ /* 0x002fe20007fe0100 */
        /* <DEDUP_REMOVED lines=16> */
[----:B------:R-:W1:Y:S01]  /*0b90*/  SHFL.DOWN PT, R3, R0, 0x10, 0x1f ;  /* 0x0a001f0000037f89 */ /* 0x000e6200000e0000 */
[C---:B0-----:R-:W-:Y:S02]  /*0ba0*/  VIMNMX R8, PT, PT, R7.reuse, R2, PT ;  /* 0x0000000207087248 */ /* 0x041fe40003fe0100 */
[C---:B-1----:R-:W-:Y:S02]  /*0bb0*/  VIMNMX R9, PT, PT, R0.reuse, R3, !PT ;  /* 0x0000000300097248 */ /* 0x042fe40007fe0100 */
[----:B------:R-:W-:Y:S02]  /*0bc0*/  SEL R2, R7, R8, P0 ;  /* 0x0000000807027207 */ /* 0x000fe40000000000 */
[----:B------:R-:W-:Y:S01]  /*0bd0*/  SEL R3, R0, R9, P0 ;  /* 0x0000000900037207 */ /* 0x000fe20000000000 */
[----:B------:R1:W-:Y:S01]  /*0be0*/  @!P1 STS.64 [R4+0x8], R8 ;  /* 0x0000080804009388 */ /* 0x0003e20000000a00 */
[----:B------:R-:W-:Y:S06]  /*0bf0*/  BAR.SYNC.DEFER_BLOCKING 0x0 ;  /* 0x0000000000007b1d */ /* 0x000fec0000010000 */
[----:B------:R-:W-:Y:S05]  /*0c00*/  @P5 BRA `(.L_x_75) ;  /* 0x0000001400605947 */ /* 0x000fea0003800000 */
[----:B------:R-:W0:Y:S01]  /*0c10*/  S2UR UR5, SR_CgaCtaId ;  /* 0x00000000000579c3 */ /* 0x000e220000008800 */
[----:B------:R-:W-:Y:S02]  /*0c20*/  UMOV UR4, 0x400 ;  /* 0x0000040000047882 */ /* 0x000fe40000000000 */
[----:B0-----:R-:W-:-:S09]  /*0c30*/  ULEA UR4, UR5, UR4, 0x18 ;  /* 0x0000000405047291 */ /* 0x001fd2000f8ec0ff */
[----:B------:R-:W0:Y:S04]  /*0c40*/  LDS.128 R12, [UR4+0x10] ;  /* 0x00001004ff0c7984 */ /* 0x000e280008000c00 */
[----:B-1----:R-:W1:Y:S04]  /*0c50*/  LDS.128 R8, [UR4+0x20] ;  /* 0x00002004ff087984 */ /* 0x002e680008000c00 */
        /* <DEDUP_REMOVED lines=11> */
.L_x_74:
[----:B------:R-:W0:Y:S01]  /*0d10*/  S2R R10, SR_LANEID ;  /* 0x00000000000a7919 */ /* 0x000e220000000000 */
[C---:B------:R-:W-:Y:S02]  /*0d20*/  LOP3.LUT R6, R5.reuse, 0x3e0, RZ, 0xc0, !PT ;  /* 0x000003e005067812 */ /* 0x040fe400078ec0ff */
[----:B------:R-:W-:Y:S02]  /*0d30*/  ISETP.NE.AND P5, PT, R5, RZ, PT ;  /* 0x000000ff0500720c */ /* 0x000fe40003fa5270 */
[----:B------:R-:W-:Y:S01]  /*0d40*/  LOP3.LUT R9, RZ, R6, RZ, 0x33, !PT ;  /* 0x00000006ff097212 */ /* 0x000fe200078e33ff */
[----:B------:R-:W-:-:S04]  /*0d50*/  VIADD R7, R6, 0x20 ;  /* 0x0000002006077836 */ /* 0x000fc80000000000 */
[----:B------:R-:W-:Y:S01]  /*0d60*/  IMAD.IADD R9, R9, 0x1, R0 ;  /* 0x0000000109097824 */ /* 0x000fe200078e0200 */
[----:B------:R-:W-:-:S04]  /*0d70*/  ISETP.GT.U32.AND P0, PT, R7, R0, PT ;  /* 0x000000000700720c */ /* 0x000fc80003f04070 */
[----:B------:R-:W-:-:S05]  /*0d80*/  SEL R9, R9, 0x1f, P0 ;  /* 0x0000001f09097807 */ /* 0x000fca0000000000 */
[----:B------:R-:W1:Y:S04]  /*0d90*/  SHFL.DOWN PT, R7, R2, 0x1, R9 ;  /* 0x0820000002077989 */ /* 0x000e6800000e0009 */
[----:B------:R-:W2:Y:S01]  /*0da0*/  SHFL.DOWN PT, R6, R3, 0x1, R9 ;  /* 0x0820000003067989 */ /* 0x000ea200000e0009 */
[C---:B0-----:R-:W-:Y:S01]  /*0db0*/  ISETP.GE.AND P0, PT, R10.reuse, R9, PT ;  /* 0x000000090a00720c */ /* 0x041fe20003f06270 */
[C---:B------:R-:W-:Y:S01]  /*0dc0*/  VIADD R8, R10.reuse, 0x2 ;  /* 0x000000020a087836 */ /* 0x040fe20000000000 */
[----:B------:R-:W-:-:S11]  /*0dd0*/  ISETP.NE.AND P1, PT, R10, RZ, PT ;  /* 0x000000ff0a00720c */ /* 0x000fd60003f25270 */
[----:B-1----:R-:W-:Y:S02]  /*0de0*/  @!P0 VIMNMX R2, PT, PT, R7, R2, PT ;  /* 0x0000000207028248 */ /* 0x002fe40003fe0100 */
[----:B------:R-:W0:Y:S01]  /*0df0*/  @!P1 S2R R11, SR_CgaCtaId ;  /* 0x00000000000b9919 */ /* 0x000e220000008800 */
[----:B--2---:R-:W-:Y:S02]  /*0e00*/  @!P0 VIMNMX R3, PT, PT, R6, R3, !PT ;  /* 0x0000000306038248 */ /* 0x004fe40007fe0100 */
        /* <DEDUP_REMOVED lines=27> */
[----:B-1----:R-:W-:-:S05]  /*0fc0*/  @!P0 VIMNMX R3, PT, PT, R3, R6, !PT ;  /* 0x0000000603038248 */ /* 0x002fca0007fe0100 */
[----:B------:R0:W-:Y:S01]  /*0fd0*/  @!P1 STS.64 [R8+0x8], R2 ;  /* 0x0000080208009388 */ /* 0x0001e20000000a00 */
[----:B------:R-:W-:Y:S06]  /*0fe0*/  BAR.SYNC.DEFER_BLOCKING 0x0 ;  /* 0x0000000000007b1d */ /* 0x000fec0000010000 */
[----:B------:R-:W-:Y:S05]  /*0ff0*/  @P5 BRA `(.L_x_75) ;  /* 0x0000001000645947 */ /* 0x000fea0003800000 */
[----:B------:R-:W1:Y:S01]  /*1000*/  S2UR UR5, SR_CgaCtaId ;  /* 0x00000000000579c3 */ /* 0x000e620000008800 */
[----:B------:R-:W-:Y:S01]  /*1010*/  UMOV UR4, 0x400 ;  /* 0x0000040000047882 */ /* 0x000fe20000000000 */
[C---:B------:R-:W-:Y:S02]  /*1020*/  ISETP.GT.U32.AND P3, PT, R0.reuse, 0x20, PT ;  /* 0x000000200000780c */ /* 0x040fe40003f64070 */
[----:B------:R-:W-:Y:S02]  /*1030*/  ISETP.GT.U32.AND P1, PT, R0, 0x40, PT ;  /* 0x000000400000780c */ /* 0x000fe40003f24070 */
[----:B------:R-:W-:Y:S02]  /*1040*/  ISETP.GT.U32.AND.EX P3, PT, R4, RZ, PT, P3 ;  /* 0x000000ff0400720c */ /* 0x000fe40003f64130 */
[----:B------:R-:W-:Y:S02]  /*1050*/  ISETP.GT.U32.AND P0, PT, R0, 0x60, PT ;  /* 0x000000600000780c */ /* 0x000fe40003f04070 */
[----:B------:R-:W-:-:S02]  /*1060*/  ISETP.GT.U32.AND.EX P1, PT, R4, RZ, PT, P1 ;  /* 0x000000ff0400720c */ /* 0x000fc40003f24110 */
[----:B------:R-:W-:Y:S02]  /*1070*/  ISETP.GT.U32.AND P2, PT, R0, 0x80, PT ;  /* 0x000000800000780c */ /* 0x000fe40003f44070 */
[----:B------:R-:W-:Y:S02]  /*1080*/  ISETP.GT.U32.AND.EX P0, PT, R4, RZ, PT, P0 ;  /* 0x000000ff0400720c */ /* 0x000fe40003f04100 */
[----:B------:R-:W-:Y:S02]  /*1090*/  ISETP.GT.U32.AND P4, PT, R0, 0xa0, PT ;  /* 0x000000a00000780c */ /* 0x000fe40003f84070 */
[C---:B------:R-:W-:Y:S02]  /*10a0*/  ISETP.GT.U32.AND.EX P2, PT, R4.reuse, RZ, PT, P2 ;  /* 0x000000ff0400720c */ /* 0x040fe40003f44120 */
[----:B------:R-:W-:Y:S01]  /*10b0*/  ISETP.GT.U32.AND.EX P4, PT, R4, RZ, PT, P4 ;  /* 0x000000ff0400720c */ /* 0x000fe20003f84140 */
[----:B-1----:R-:W-:-:S09]  /*10c0*/  ULEA UR4, UR5, UR4, 0x18 ;  /* 0x0000000405047291 */ /* 0x002fd2000f8ec0ff */
[----:B------:R-:W1:Y:S04]  /*10d0*/  LDS.128 R16, [UR4+0x10] ;  /* 0x00001004ff107984 */ /* 0x000e680008000c00 */
[----:B------:R-:W2:Y:S04]  /*10e0*/  LDS.128 R12, [UR4+0x20] ;  /* 0x00002004ff0c7984 */ /* 0x000ea80008000c00 */
[----:B0-----:R-:W0:Y:S04]  /*10f0*/  LDS.128 R8, [UR4+0x30] ;  /* 0x00003004ff087984 */ /* 0x001e280008000c00 */
[----:B------:R-:W3:Y:S01]  /*1100*/  LDS.64 R6, [UR4+0x40] ;  /* 0x00004004ff067984 */ /* 0x000ee20008000a00 */
[----:B-1----:R-:W-:-:S02]  /*1110*/  @P3 VIMNMX R2, PT, PT, R2, R16, PT ;  /* 0x0000001002023248 */ /* 0x002fc40003fe0100 */
[----:B------:R-:W-:Y:S02]  /*1120*/  @P3 VIMNMX R3, PT, PT, R3, R17, !PT ;  /* 0x0000001103033248 */ /* 0x000fe40007fe0100 */
[----:B------:R-:W-:Y:S02]  /*1130*/  ISETP.GT.U32.AND P3, PT, R0, 0xc0, PT ;  /* 0x000000c00000780c */ /* 0x000fe40003f64070 */
[----:B------:R-:W-:Y:S02]  /*1140*/  @P1 VIMNMX R2, PT, PT, R2, R18, PT ;  /* 0x0000001202021248 */ /* 0x000fe40003fe0100 */
[----:B------:R-:W-:Y:S02]  /*1150*/  @P1 VIMNMX R3, PT, PT, R3, R19, !PT ;  /* 0x0000001303031248 */ /* 0x000fe40007fe0100 */
[----:B------:R-:W-:Y:S02]  /*1160*/  ISETP.GT.U32.AND P1, PT, R0, 0xe0, PT ;  /* 0x000000e00000780c */ /* 0x000fe40003f24070 */
[----:B------:R-:W-:-:S02]  /*1170*/  ISETP.GT.U32.AND.EX P3, PT, R4, RZ, PT, P3 ;  /* 0x000000ff0400720c */ /* 0x000fc40003f64130 */
[----:B--2---:R-:W-:Y:S02]  /*1180*/  @P0 VIMNMX R2, PT, PT, R2, R12, PT ;  /* 0x0000000c02020248 */ /* 0x004fe40003fe0100 */
[----:B------:R-:W-:Y:S02]  /*1190*/  @P0 VIMNMX R3, PT, PT, R3, R13, !PT ;  /* 0x0000000d03030248 */ /* 0x000fe40007fe0100 */
[----:B------:R-:W-:Y:S02]  /*11a0*/  ISETP.GT.U32.AND.EX P1, PT, R4, RZ, PT, P1 ;  /* 0x000000ff0400720c */ /* 0x000fe40003f24110 */
[----:B------:R-:W-:Y:S02]  /*11b0*/  @P2 VIMNMX R2, PT, PT, R2, R14, PT ;  /* 0x0000000e02022248 */ /* 0x000fe40003fe0100 */
[----:B------:R-:W-:Y:S02]  /*11c0*/  @P2 VIMNMX R3, PT, PT, R3, R15, !PT ;  /* 0x0000000f03032248 */ /* 0x000fe40007fe0100 */
[----:B0-----:R-:W-:-:S02]  /*11d0*/  @P4 VIMNMX R2, PT, PT, R2, R8, PT ;  /* 0x0000000802024248 */ /* 0x001fc40003fe0100 */
[----:B------:R-:W-:Y:S02]  /*11e0*/  @P4 VIMNMX R3, PT, PT, R3, R9, !PT ;  /* 0x0000000903034248 */ /* 0x000fe40007fe0100 */
[----:B------:R-:W-:Y:S02]  /*11f0*/  @P3 VIMNMX R2, PT, PT, R2, R10, PT ;  /* 0x0000000a02023248 */ /* 0x000fe40003fe0100 */
[----:B------:R-:W-:Y:S02]  /*1200*/  @P3 VIMNMX R3, PT, PT, R3, R11, !PT ;  /* 0x0000000b03033248 */ /* 0x000fe40007fe0100 */
[----:B---3--:R-:W-:Y:S02]  /*1210*/  @P1 VIMNMX R2, PT, PT, R2, R6, PT ;  /* 0x0000000602021248 */ /* 0x008fe40003fe0100 */
[----:B------:R-:W-:Y:S01]  /*1220*/  @P1 VIMNMX R3, PT, PT, R3, R7, !PT ;  /* 0x0000000703031248 */ /* 0x000fe20007fe0100 */
[----:B------:R-:W-:Y:S06]  /*1230*/  BRA `(.L_x_75) ;  /* 0x0000000c00d47947 */ /* 0x000fec0003800000 */
.L_x_61:
[----:B------:R-:W0:Y:S01]  /*1240*/  S2R R5, SR_TID.X ;  /* 0x0000000000057919 */ /* 0x000e220000002100 */
[----:B------:R-:W0:Y:S02]  /*1250*/  LDC.64 R2, c[0x0][0x380] ;  /* 0x0000e000ff027b82 */ /* 0x000e240000000a00 */
[----:B0-----:R-:W-:-:S05]  /*1260*/  IMAD.WIDE.U32 R2, R5, 0x4, R2 ;  /* 0x0000000405027825 */ /* 0x001fca00078e0002 */
        /* <DEDUP_REMOVED lines=8> */
[----:B------:R-:W-:-:S04]  /*12f0*/  IADD3 R12, P1, PT, R0, -0x800, RZ ;  /* 0xfffff800000c7810 */ /* 0x000fc80007f3e0ff */
[----:B------:R-:W-:Y:S02]  /*1300*/  ISETP.GE.U32.AND P0, PT, R12, 0x800, PT ;  /* 0x000008000c00780c */ /* 0x000fe40003f06070 */
[----:B------:R-:W-:-:S04]  /*1310*/  IADD3.X R16, PT, PT, R4, -0x1, RZ, P1, !PT ;  /* 0xffffffff04107810 */ /* 0x000fc80000ffe4ff */
[----:B------:R-:W-:Y:S02]  /*1320*/  ISETP.GE.U32.AND.EX P0, PT, R16, RZ, PT, P0 ;  /* 0x000000ff1000720c */ /* 0x000fe40003f06100 */
[--C-:B--2---:R-:W-:Y:S02]  /*1330*/  VIMNMX3 R15, R7, R6, R8.reuse, PT ;  /* 0x00000006070f720f */ /* 0x104fe40003800108 */
[----:B------:R-:W-:Y:S01]  /*1340*/  VIMNMX3 R6, R6, R7, R8, !PT ;  /* 0x000000070606720f */ /* 0x000fe20007800108 */
[----:B------:R-:W-:Y:S01]  /*1350*/  IMAD.MOV.U32 R7, RZ, RZ, 0x800 ;  /* 0x00000800ff077424 */ /* 0x000fe200078e00ff */
[--C-:B---3--:R-:W-:Y:S02]  /*1360*/  VIMNMX3 R15, R9, R15, R10.reuse, PT ;  /* 0x0000000f090f720f */ /* 0x108fe4000380010a */
[----:B------:R-:W-:Y:S01]  /*1370*/  VIMNMX3 R6, R6, R9, R10, !PT ;  /* 0x000000090606720f */ /* 0x000fe2000780010a */
[----:B------:R-:W-:Y:S01]  /*1380*/  IMAD.MOV.U32 R9, RZ, RZ, RZ ;  /* 0x000000ffff097224 */ /* 0x000fe200078e00ff */
[----:B----4-:R-:W-:-:S02]  /*1390*/  VIMNMX3 R8, R11, R15, R14, PT ;  /* 0x0000000f0b08720f */ /* 0x010fc4000380010e */
[----:B------:R-:W-:Y:S02]  /*13a0*/  VIMNMX3 R14, R6, R11, R14, !PT ;  /* 0x0000000b060e720f */ /* 0x000fe4000780010e */
[C---:B-----5:R-:W-:Y:S02]  /*13b0*/  VIMNMX R6, PT, PT, R13.reuse, R8, PT ;  /* 0x000000080d067248 */ /* 0x060fe40003fe0100 */
[----:B------:R-:W-:Y:S01]  /*13c0*/  VIMNMX R8, PT, PT, R13, R14, !PT ;  /* 0x0000000e0d087248 */ /* 0x000fe20007fe0100 */
[----:B------:R-:W-:Y:S06]  /*13d0*/  @!P0 BRA `(.L_x_76) ;  /* 0x0000000000848947 */ /* 0x000fec0003800000 */
[----:B------:R-:W0:Y:S01]  /*13e0*/  LDC.64 R10, c[0x0][0x390] ;  /* 0x0000e400ff0a7b82 */ /* 0x000e220000000a00 */
[----:B------:R-:W-:Y:S02]  /*13f0*/  IMAD.MOV.U32 R7, RZ, RZ, 0x800 ;  /* 0x00000800ff077424 */ /* 0x000fe400078e00ff */
[----:B------:R-:W-:-:S07]  /*1400*/  IMAD.MOV.U32 R9, RZ, RZ, RZ ;  /* 0x000000ffff097224 */ /* 0x000fce00078e00ff */
.L_x_78:
[----:B------:R-:W-:-:S04]  /*1410*/  LEA R14, P0, R7, R2, 0x2 ;  /* 0x00000002070e7211 */ /* 0x000fc800078010ff */
[----:B------:R-:W-:-:S05]  /*1420*/  LEA.HI.X R15, R7, R3, R9, 0x2, P0 ;  /* 0x00000003070f7211 */ /* 0x000fca00000f1409 */
        /* <DEDUP_REMOVED lines=8> */
[----:B0-----:R-:W-:-:S02]  /*14b0*/  IMAD.MOV.U32 R0, RZ, RZ, R10 ;  /* 0x000000ffff007224 */ /* 0x001fc400078e000a */
[----:B------:R-:W-:-:S03]  /*14c0*/  IMAD.MOV.U32 R4, RZ, RZ, R11 ;  /* 0x000000ffff047224 */ /* 0x000fc600078e000b */
[----:B------:R-:W-:-:S04]  /*14d0*/  IADD3 R23, P1, PT, -R7, R0, RZ ;  /* 0x0000000007177210 */ /* 0x000fc80007f3e1ff */
[----:B------:R-:W-:Y:S02]  /*14e0*/  ISETP.GE.U32.AND P0, PT, R23, 0x800, PT ;  /* 0x000008001700780c */ /* 0x000fe40003f06070 */
[--C-:B--2---:R-:W-:Y:S02]  /*14f0*/  VIMNMX3 R6, R19, R6, R20.reuse, PT ;  /* 0x000000061306720f */ /* 0x104fe40003800114 */
[----:B------:R-:W-:Y:S01]  /*1500*/  VIMNMX3 R8, R8, R19, R20, !PT ;  /* 0x000000130808720f */ /* 0x000fe20007800114 */
[----:B------:R-:W-:-:S05]  /*1510*/  IMAD.X R19, R4, 0x1, ~R9, P1 ;  /* 0x0000000104137824 */ /* 0x000fca00008e0e09 */
[----:B------:R-:W-:Y:S02]  /*1520*/  ISETP.GE.U32.AND.EX P0, PT, R19, RZ, PT, P0 ;  /* 0x000000ff1300720c */ /* 0x000fe40003f06100 */
[--C-:B---3--:R-:W-:Y:S02]  /*1530*/  VIMNMX3 R6, R21, R6, R22.reuse, PT ;  /* 0x000000061506720f */ /* 0x108fe40003800116 */
[----:B------:R-:W-:Y:S02]  /*1540*/  VIMNMX3 R8, R8, R21, R22, !PT ;  /* 0x000000150808720f */ /* 0x000fe40007800116 */
[--C-:B----4-:R-:W-:Y:S02]  /*1550*/  VIMNMX3 R6, R18, R6, R17.reuse, PT ;  /* 0x000000061206720f */ /* 0x110fe40003800111 */
[----:B------:R-:W-:Y:S02]  /*1560*/  VIMNMX3 R8, R8, R18, R17, !PT ;  /* 0x000000120808720f */ /* 0x000fe40007800111 */
[----:B-----5:R-:W-:-:S02]  /*1570*/  VIMNMX3 R6, R13, R6, R24, PT ;  /* 0x000000060d06720f */ /* 0x020fc40003800118 */
[----:B------:R-:W-:Y:S01]  /*1580*/  VIMNMX3 R8, R8, R13, R24, !PT ;  /* 0x0000000d0808720f */ /* 0x000fe20007800118 */
[----:B------:R-:W-:Y:S06]  /*1590*/  @!P0 BRA `(.L_x_77) ;  /* 0x0000000800208947 */ /* 0x000fec0003800000 */
[----:B------:R-:W-:-:S05]  /*15a0*/  IADD3 R7, P0, PT, R7, 0x800, RZ ;  /* 0x0000080007077810 */ /* 0x000fca0007f1e0ff */
[----:B------:R-:W-:Y:S01]  /*15b0*/  IMAD.X R9, RZ, RZ, R9, P0 ;  /* 0x000000ffff097224 */ /* 0x000fe200000e0609 */
[----:B------:R-:W-:-:S04]  /*15c0*/  ISETP.GT.U32.AND P0, PT, R7, R12, PT ;  /* 0x0000000c0700720c */ /* 0x000fc80003f04070 */
[----:B------:R-:W-:-:S13]  /*15d0*/  ISETP.GT.U32.AND.EX P0, PT, R9, R16, PT, P0 ;  /* 0x000000100900720c */ /* 0x000fda0003f04100 */
[----:B------:R-:W-:Y:S05]  /*15e0*/  @!P0 BRA `(.L_x_78) ;  /* 0xfffffffc00888947 */ /* 0x000fea000383ffff */
.L_x_76:
[----:B------:R-:W-:Y:S01]  /*15f0*/  IMAD.IADD R2, R0, 0x1, -R7 ;  /* 0x0000000100027824 */ /* 0x000fe200078e0a07 */
[----:B------:R-:W-:Y:S01]  /*1600*/  ISETP.GE.U32.AND P1, PT, R7, R0, PT ;  /* 0x000000000700720c */ /* 0x000fe20003f26070 */
[----:B------:R-:W-:Y:S03]  /*1610*/  BSSY.RECONVERGENT B1, `(.L_x_77) ;  /* 0x0000080000017945 */ /* 0x000fe60003800200 */
[----:B------:R-:W-:-:S04]  /*1620*/  ISETP.GE.AND P0, PT, R5, R2, PT ;  /* 0x000000020500720c */ /* 0x000fc80003f06270 */
[----:B------:R-:W-:-:S13]  /*1630*/  ISETP.GE.U32.OR.EX P0, PT, R9, R4, P0, P1 ;  /* 0x000000040900720c */ /* 0x000fda0000706510 */
[----:B------:R-:W-:Y:S05]  /*1640*/  @P0 BRA `(.L_x_79) ;  /* 0x0000000400f00947 */ /* 0x000fea0003800000 */
[----:B------:R-:W-:Y:S01]  /*1650*/  LOP3.LUT R2, RZ, R5, RZ, 0x33, !PT ;  /* 0x00000005ff027212 */ /* 0x000fe200078e33ff */
[----:B------:R-:W-:Y:S03]  /*1660*/  BSSY.RECONVERGENT B2, `(.L_x_80) ;  /* 0x0000038000027945 */ /* 0x000fe60003800200 */
[----:B------:R-:W-:Y:S01]  /*1670*/  IADD3 R2, PT, PT, -R7, R0, R2 ;  /* 0x0000000007027210 */ /* 0x000fe20007ffe102 */
[----:B------:R-:W-:-:S03]  /*1680*/  IMAD.MOV.U32 R0, RZ, RZ, R5 ;  /* 0x000000ffff007224 */ /* 0x000fc600078e0005 */
[C---:B------:R-:W-:Y:S02]  /*1690*/  ISETP.GE.U32.AND P1, PT, R2.reuse, 0xf00, PT ;  /* 0x00000f000200780c */ /* 0x040fe40003f26070 */
[----:B------:R-:W-:-:S04]  /*16a0*/  LEA.HI R4, R2, 0x1, RZ, 0x18 ;  /* 0x0000000102047811 */ /* 0x000fc800078fc0ff */
[----:B------:R-:W-:-:S04]  /*16b0*/  LOP3.LUT R27, R4, 0xf, RZ, 0xc0, !PT ;  /* 0x0000000f041b7812 */ /* 0x000fc800078ec0ff */
[----:B------:R-:W-:-:S03]  /*16c0*/  ISETP.NE.AND P0, PT, R27, RZ, PT ;  /* 0x000000ff1b00720c */ /* 0x000fc60003f05270 */
[----:B------:R-:W-:Y:S10]  /*16d0*/  @!P1 BRA `(.L_x_81) ;  /* 0x0000000000c09947 */ /* 0x000ff40003800000 */
[----:B------:R-:W0:Y:S01]  /*16e0*/  LDCU.64 UR4, c[0x0][0x380] ;  /* 0x00007000ff0477ac */ /* 0x000e220008000a00 */
[----:B------:R-:W-:Y:S02]  /*16f0*/  IADD3 R3, P1, PT, R5, R7, RZ ;  /* 0x0000000705037210 */ /* 0x000fe40007f3e0ff */
[----:B------:R-:W-:-:S03]  /*1700*/  LOP3.LUT R16, R4, 0x1fffff0, RZ, 0xc0, !PT ;  /* 0x01fffff004107812 */ /* 0x000fc600078ec0ff */
[----:B------:R-:W-:Y:S02]  /*1710*/  IMAD.X R0, RZ, RZ, R9, P1 ;  /* 0x000000ffff007224 */ /* 0x000fe400008e0609 */
[----:B------:R-:W-:Y:S01]  /*1720*/  IMAD.MOV R16, RZ, RZ, -R16 ;  /* 0x000000ffff107224 */ /* 0x000fe200078e0a10 */
[----:B0-----:R-:W-:-:S04]  /*1730*/  LEA R2, P2, R3, UR4, 0x2 ;  /* 0x0000000403027c11 */ /* 0x001fc8000f8410ff */
[----:B------:R-:W-:Y:S02]  /*1740*/  IADD3 R2, P1, PT, R2, 0x2000, RZ ;  /* 0x0000200002027810 */ /* 0x000fe40007f3e0ff */
[----:B------:R-:W-:Y:S01]  /*1750*/  LEA.HI.X R3, R3, UR5, R0, 0x2, P2 ;  /* 0x0000000503037c11 */ /* 0x000fe200090f1400 */
[----:B------:R-:W-:-:S04]  /*1760*/  IMAD.MOV.U32 R0, RZ, RZ, R5 ;  /* 0x000000ffff007224 */ /* 0x000fc800078e0005 */
[----:B------:R-:W-:-:S07]  /*1770*/  IMAD.X R3, RZ, RZ, R3, P1 ;  /* 0x000000ffff037224 */ /* 0x000fce00008e0603 */
.L_x_82:
        /* <DEDUP_REMOVED lines=38> */
.L_x_81:
[----:B------:R-:W-:Y:S05]  /*19e0*/  BSYNC.RECONVERGENT B2 ;  /* 0x0000000000027941 */ /* 0x000fea0003800200 */
.L_x_80:
[----:B------:R-:W-:Y:S05]  /*19f0*/  @!P0 BRA `(.L_x_79) ;  /* 0x0000000400048947 */ /* 0x000fea0003800000 */
[----:B------:R-:W-:Y:S01]  /*1a00*/  ISETP.GE.U32.AND P0, PT, R27, 0x8, PT ;  /* 0x000000081b00780c */ /* 0x000fe20003f06070 */
[----:B------:R-:W-:Y:S01]  /*1a10*/  BSSY.RECONVERGENT B2, `(.L_x_83) ;  /* 0x000001a000027945 */ /* 0x000fe20003800200 */
[----:B------:R-:W-:-:S04]  /*1a20*/  LOP3.LUT R18, R4, 0x7, RZ, 0xc0, !PT ;  /* 0x0000000704127812 */ /* 0x000fc800078ec0ff */
[----:B------:R-:W-:-:S07]  /*1a30*/  ISETP.NE.AND P1, PT, R18, RZ, PT ;  /* 0x000000ff1200720c */ /* 0x000fce0003f25270 */
[----:B------:R-:W-:Y:S06]  /*1a40*/  @!P0 BRA `(.L_x_84) ;  /* 0x0000000000588947 */ /* 0x000fec0003800000 */
[----:B------:R-:W0:Y:S01]  /*1a50*/  LDCU.64 UR4, c[0x0][0x380] ;  /* 0x00007000ff0477ac */ /* 0x000e220008000a00 */
[----:B------:R-:W-:-:S05]  /*1a60*/  IADD3 R3, P0, PT, R0, R7, RZ ;  /* 0x0000000700037210 */ /* 0x000fca0007f1e0ff */
[----:B------:R-:W-:Y:S01]  /*1a70*/  IMAD.X R10, RZ, RZ, R9, P0 ;  /* 0x000000ffff0a7224 */ /* 0x000fe200000e0609 */
        /* <DEDUP_REMOVED lines=19> */
.L_x_84:
[----:B------:R-:W-:Y:S05]  /*1bb0*/  BSYNC.RECONVERGENT B2 ;  /* 0x0000000000027941 */ /* 0x000fea0003800200 */
.L_x_83:
        /* <DEDUP_REMOVED lines=20> */
.L_x_86:
[----:B------:R-:W-:Y:S05]  /*1d00*/  BSYNC.RECONVERGENT B2 ;  /* 0x0000000000027941 */ /* 0x000fea0003800200 */
.L_x_85:
[----:B------:R-:W-:Y:S05]  /*1d10*/  @!P1 BRA `(.L_x_79) ;  /* 0x00000000003c9947 */ /* 0x000fea0003800000 */
[----:B------:R-:W0:Y:S01]  /*1d20*/  LDCU.64 UR4, c[0x0][0x380] ;  /* 0x00007000ff0477ac */ /* 0x000e220008000a00 */
[----:B------:R-:W-:Y:S01]  /*1d30*/  IADD3 R7, P0, PT, R0, R7, RZ ;  /* 0x0000000700077210 */ /* 0x000fe20007f1e0ff */
[----:B------:R-:W-:-:S04]  /*1d40*/  IMAD.MOV R0, RZ, RZ, -R10 ;  /* 0x000000ffff007224 */ /* 0x000fc800078e0a0a */
[----:B------:R-:W-:Y:S01]  /*1d50*/  IMAD.X R4, RZ, RZ, R9, P0 ;  /* 0x000000ffff047224 */ /* 0x000fe200000e0609 */
[----:B0-----:R-:W-:-:S04]  /*1d60*/  LEA R2, P1, R7, UR4, 0x2 ;  /* 0x0000000407027c11 */ /* 0x001fc8000f8210ff */
[----:B------:R-:W-:-:S09]  /*1d70*/  LEA.HI.X R7, R7, UR5, R4, 0x2, P1 ;  /* 0x0000000507077c11 */ /* 0x000fd200088f1404 */
.L_x_87:
[----:B------:R-:W-:-:S06]  /*1d80*/  IMAD.MOV.U32 R3, RZ, RZ, R7 ;  /* 0x000000ffff037224 */ /* 0x000fcc00078e0007 */
[----:B------:R0:W2:Y:S01]  /*1d90*/  LDG.E R3, desc[UR6][R2.64] ;  /* 0x0000000602037981 */ /* 0x0000a2000c1e1900 */
[----:B------:R-:W-:-:S05]  /*1da0*/  VIADD R0, R0, 0x1 ;  /* 0x0000000100007836 */ /* 0x000fca0000000000 */
[----:B------:R-:W-:Y:S02]  /*1db0*/  ISETP.NE.AND P0, PT, R0, RZ, PT ;  /* 0x000000ff0000720c */ /* 0x000fe40003f05270 */
[----:B0-----:R-:W-:-:S05]  /*1dc0*/  IADD3 R2, P1, PT, R2, 0x400, RZ ;  /* 0x0000040002027810 */ /* 0x001fca0007f3e0ff */
[----:B------:R-:W-:Y:S01]  /*1dd0*/  IMAD.X R7, RZ, RZ, R7, P1 ;  /* 0x000000ffff077224 */ /* 0x000fe200008e0607 */
[C---:B--2---:R-:W-:Y:S02]  /*1de0*/  VIMNMX R6, PT, PT, R3.reuse, R6, PT ;  /* 0x0000000603067248 */ /* 0x044fe40003fe0100 */
[----:B------:R-:W-:-:S03]  /*1df0*/  VIMNMX R8, PT, PT, R3, R8, !PT ;  /* 0x0000000803087248 */ /* 0x000fc60007fe0100 */
[----:B------:R-:W-:Y:S05]  /*1e00*/  @P0 BRA `(.L_x_87) ;  /* 0xfffffffc00dc0947 */ /* 0x000fea000383ffff */
.L_x_79:
[----:B------:R-:W-:Y:S05]  /*1e10*/  BSYNC.RECONVERGENT B1 ;  /* 0x0000000000017941 */ /* 0x000fea0003800200 */
.L_x_77:
[----:B------:R-:W0:Y:S01]  /*1e20*/  S2R R9, SR_LANEID ;  /* 0x0000000000097919 */ /* 0x000e220000000000 */
[----:B------:R-:W-:Y:S01]  /*1e30*/  IMAD.MOV.U32 R3, RZ, RZ, R6 ;  /* 0x000000ffff037224 */ /* 0x000fe200078e0006 */
[----:B------:R-:W-:Y:S01]  /*1e40*/  ISETP.NE.AND P5, PT, R5, RZ, PT ;  /* 0x000000ff0500720c */ /* 0x000fe20003fa5270 */
        /* <DEDUP_REMOVED lines=41> */
[----:B------:R-:W1:Y:S04]  /*20e0*/  LDS.128 R8, [UR4+0x20] ;  /* 0x00002004ff087984 */ /* 0x000e680008000c00 */
[----:B--2---:R-:W2:Y:S04]  /*20f0*/  LDS.128 R4, [UR4+0x30] ;  /* 0x00003004ff047984 */ /* 0x004ea80008000c00 */
        /* <DEDUP_REMOVED lines=9> */
.L_x_75:
[----:B------:R-:W-:Y:S05]  /*2190*/  BSYNC.RECONVERGENT B0 ;  /* 0x0000000000007941 */ /* 0x000fea0003800200 */
.L_x_60:
[----:B------:R-:W-:Y:S05]  /*21a0*/  @P5 EXIT ;  /* 0x000000000000594d */ /* 0x000fea0003800000 */
[----:B-12---:R-:W1:Y:S01]  /*21b0*/  LDC.64 R4, c[0x0][0x388] ;  /* 0x0000e200ff047b82 */ /* 0x006e620000000a00 */
[----:B------:R-:W2:Y:S01]  /*21c0*/  LDCU UR4, c[0x0][0x39c] ;  /* 0x00007380ff0477ac */ /* 0x000ea20008000800 */
[----:B------:R-:W0:Y:S01]  /*21d0*/  LDCU UR5, c[0x0][0x3a0] ;  /* 0x00007400ff0577ac */ /* 0x000e220008000800 */
[----:B--2---:R-:W-:Y:S02]  /*21e0*/  VIMNMX R7, PT, PT, R2, UR4, PT ;  /* 0x0000000402077c48 */ /* 0x004fe4000bfe0100 */
[----:B0-----:R-:W-:-:S03]  /*21f0*/  VIMNMX R3, PT, PT, R3, UR5, !PT ;  /* 0x0000000503037c48 */ /* 0x001fc6000ffe0100 */
[----:B-1----:R-:W-:Y:S04]  /*2200*/  STG.E desc[UR6][R4.64], R7 ;  /* 0x0000000704007986 */ /* 0x002fe8000c101906 */
[----:B------:R-:W-:Y:S01]  /*2210*/  STG.E desc[UR6][R4.64+0x4], R3 ;  /* 0x0000040304007986 */ /* 0x000fe2000c101906 */
[----:B------:R-:W-:Y:S05]  /*2220*/  EXIT ;  /* 0x000000000000794d */ /* 0x000fea0003800000 */
.L_x_88:
        /* <DEDUP_REMOVED lines=13> */
.L_x_184:


//--------------------- .text._ZN3cub18CUB_300001_SM_10006detail6reduce28DeviceReduceSingleTileKernelINS2_10policy_hubI11minmax_pairIiEj16minmax_binary_opIiEE10Policy1000EPS6_SB_iS8_S6_S6_N4cuda3std3__410__identityEEEvT0_T1_T2_T3_T4_T6_ --------------------------
	.section	.text._ZN3cub18CUB_300001_SM_10006detail6reduce28DeviceReduceSingleTileKernelINS2_10policy_hubI11minmax_pairIiEj16minmax_binary_opIiEE10Policy1000EPS6_SB_iS8_S6_S6_N4cuda3std3__410__identityEEEvT0_T1_T2_T3_T4_T6_,"ax",@progbits
	.align	128
        .global         _ZN3cub18CUB_300001_SM_10006detail6reduce28DeviceReduceSingleTileKernelINS2_10policy_hubI11minmax_pairIiEj16minmax_binary_opIiEE10Policy1000EPS6_SB_iS8_S6_S6_N4cuda3std3__410__identityEEEvT0_T1_T2_T3_T4_T6_
        .type           _ZN3cub18CUB_300001_SM_10006detail6reduce28DeviceReduceSingleTileKernelINS2_10policy_hubI11minmax_pairIiEj16minmax_binary_opIiEE10Policy1000EPS6_SB_iS8_S6_S6_N4cuda3std3__410__identityEEEvT0_T1_T2_T3_T4_T6_,@function
        .size           _ZN3cub18CUB_300001_SM_10006detail6reduce28DeviceReduceSingleTileKernelINS2_10policy_hubI11minmax_pairIiEj16minmax_binary_opIiEE10Policy1000EPS6_SB_iS8_S6_S6_N4cuda3std3__410__identityEEEvT0_T1_T2_T3_T4_T6_,(.L_x_185 - _ZN3cub18CUB_300001_SM_10006detail6reduce28DeviceReduceSingleTileKernelINS2_10policy_hubI11minmax_pairIiEj16minmax_binary_opIiEE10Policy1000EPS6_SB_iS8_S6_S6_N4cuda3std3__410__identityEEEvT0_T1_T2_T3_T4_T6_)
        .other          _ZN3cub18CUB_300001_SM_10006detail6reduce28DeviceReduceSingleTileKernelINS2_10policy_hubI11minmax_pairIiEj16minmax_binary_opIiEE10Policy1000EPS6_SB_iS8_S6_S6_N4cuda3std3__410__identityEEEvT0_T1_T2_T3_T4_T6_,@"STO_CUDA_ENTRY STV_DEFAULT"
_ZN3cub18CUB_300001_SM_10006detail6reduce28DeviceReduceSingleTileKernelINS2_10policy_hubI11minmax_pairIiEj16minmax_binary_opIiEE10Policy1000EPS6_SB_iS8_S6_S6_N4cuda3std3__410__identityEEEvT0_T1_T2_T3_T4_T6_:
.text._ZN3cub18CUB_300001_SM_10006detail6reduce28DeviceReduceSingleTileKernelINS2_10policy_hubI11minmax_pairIiEj16minmax_binary_opIiEE10Policy1000EPS6_SB_iS8_S6_S6_N4cuda3std3__410__identityEEEvT0_T1_T2_T3_T4_T6_:
        /* <DEDUP_REMOVED lines=14> */
.L_x_89:
        /* <DEDUP_REMOVED lines=15> */
.L_x_93:
[----:B------:R-:W-:Y:S05]  /*01d0*/  BSYNC.RECONVERGENT B1 ;  /* 0x0000000000017941 */ /* 0x000fea0003800200 */
.L_x_92:
        /* <DEDUP_REMOVED lines=15> */
.L_x_98:
        /* <DEDUP_REMOVED lines=10> */
.L_x_97:
[----:B------:R-:W-:Y:S05]  /*0370*/  BSYNC.RECONVERGENT B2 ;  /* 0x0000000000027941 */ /* 0x000fea0003800200 */
.L_x_96:
        /* <DEDUP_REMOVED lines=8> */
.L_x_101:
        /* <DEDUP_REMOVED lines=59> */
.L_x_100:
[----:B------:R-:W-:Y:S05]  /*07b0*/  BSYNC.RECONVERGENT B2 ;  /* 0x0000000000027941 */ /* 0x000fea0003800200 */
.L_x_99:
        /* <DEDUP_REMOVED lines=34> */
.L_x_103:
[----:B------:R-:W-:Y:S05]  /*09e0*/  BSYNC.RECONVERGENT B2 ;  /* 0x0000000000027941 */ /* 0x000fea0003800200 */
.L_x_102:
        /* <DEDUP_REMOVED lines=16> */
.L_x_95:
[----:B------:R-:W-:Y:S05]  /*0af0*/  BSYNC.RECONVERGENT B1 ;  /* 0x0000000000017941 */ /* 0x000fea0003800200 */
.L_x_94:
        /* <DEDUP_REMOVED lines=60> */
.L_x_104:
        /* <DEDUP_REMOVED lines=78> */
.L_x_91:
        /* <DEDUP_REMOVED lines=33> */
.L_x_108:
        /* <DEDUP_REMOVED lines=32> */
.L_x_106:
        /* <DEDUP_REMOVED lines=20> */
.L_x_112:
        /* <DEDUP_REMOVED lines=10> */
.L_x_111:
[----:B------:R-:W-:Y:S05]  /*1990*/  BSYNC.RECONVERGENT B2 ;  /* 0x0000000000027941 */ /* 0x000fea0003800200 */
.L_x_110:
        /* <DEDUP_REMOVED lines=16> */
.L_x_115:
        /* <DEDUP_REMOVED lines=62> */
.L_x_114:
[----:B------:R-:W-:Y:S05]  /*1e80*/  BSYNC.RECONVERGENT B2 ;  /* 0x0000000000027941 */ /* 0x000fea0003800200 */
.L_x_113:
        /* <DEDUP_REMOVED lines=39> */
.L_x_117:
[----:B------:R-:W-:Y:S05]  /*2100*/  BSYNC.RECONVERGENT B2 ;  /* 0x0000000000027941 */ /* 0x000fea0003800200 */
.L_x_116:
        /* <DEDUP_REMOVED lines=16> */
.L_x_109:
[----:B------:R-:W-:Y:S05]  /*2210*/  BSYNC.RECONVERGENT B1 ;  /* 0x0000000000017941 */ /* 0x000fea0003800200 */
.L_x_107:
        /* <DEDUP_REMOVED lines=55> */
.L_x_105:
[----:B------:R-:W-:Y:S05]  /*2590*/  BSYNC.RECONVERGENT B0 ;  /* 0x0000000000007941 */ /* 0x000fea0003800200 */
.L_x_90:
        /* <DEDUP_REMOVED lines=8> */
.L_x_118:
        /* <DEDUP_REMOVED lines=14> */
.L_x_185:


//--------------------- .text._ZN3cub18CUB_300001_SM_10006detail6reduce18DeviceReduceKernelINS2_10policy_hubI11minmax_pairIiEj16minmax_binary_opIiEE10Policy1000EN6thrust24THRUST_300001_SM_1000_NS6detail15normal_iteratorINSC_10device_ptrIiEEEEjS8_S6_15minmax_unary_opIiEEEvT0_PT3_T1_NS0_13GridEvenShareISN_EET2_T4_ --------------------------
	.section	.text._ZN3cub18CUB_300001_SM_10006detail6reduce18DeviceReduceKernelINS2_10policy_hubI11minmax_pairIiEj16minmax_binary_opIiEE10Policy1000EN6thrust24THRUST_300001_SM_1000_NS6detail15normal_iteratorINSC_10device_ptrIiEEEEjS8_S6_15minmax_unary_opIiEEEvT0_PT3_T1_NS0_13GridEvenShareISN_EET2_T4_,"ax",@progbits
	.align	128
        .global         _ZN3cub18CUB_300001_SM_10006detail6reduce18DeviceReduceKernelINS2_10policy_hubI11minmax_pairIiEj16minmax_binary_opIiEE10Policy1000EN6thrust24THRUST_300001_SM_1000_NS6detail15normal_iteratorINSC_10device_ptrIiEEEEjS8_S6_15minmax_unary_opIiEEEvT0_PT3_T1_NS0_13GridEvenShareISN_EET2_T4_
        .type           _ZN3cub18CUB_300001_SM_10006detail6reduce18DeviceReduceKernelINS2_10policy_hubI11minmax_pairIiEj16minmax_binary_opIiEE10Policy1000EN6thrust24THRUST_300001_SM_1000_NS6detail15normal_iteratorINSC_10device_ptrIiEEEEjS8_S6_15minmax_unary_opIiEEEvT0_PT3_T1_NS0_13GridEvenShareISN_EET2_T4_,@function
        .size           _ZN3cub18CUB_300001_SM_10006detail6reduce18DeviceReduceKernelINS2_10policy_hubI11minmax_pairIiEj16minmax_binary_opIiEE10Policy1000EN6thrust24THRUST_300001_SM_1000_NS6detail15normal_iteratorINSC_10device_ptrIiEEEEjS8_S6_15minmax_unary_opIiEEEvT0_PT3_T1_NS0_13GridEvenShareISN_EET2_T4_,(.L_x_186 - _ZN3cub18CUB_300001_SM_10006detail6reduce18DeviceReduceKernelINS2_10policy_hubI11minmax_pairIiEj16minmax_binary_opIiEE10Policy1000EN6thrust24THRUST_300001_SM_1000_NS6detail15normal_iteratorINSC_10device_ptrIiEEEEjS8_S6_15minmax_unary_opIiEEEvT0_PT3_T1_NS0_13GridEvenShareISN_EET2_T4_)
        .other          _ZN3cub18CUB_300001_SM_10006detail6reduce18DeviceReduceKernelINS2_10policy_hubI11minmax_pairIiEj16minmax_binary_opIiEE10Policy1000EN6thrust24THRUST_300001_SM_1000_NS6detail15normal_iteratorINSC_10device_ptrIiEEEEjS8_S6_15minmax_unary_opIiEEEvT0_PT3_T1_NS0_13GridEvenShareISN_EET2_T4_,@"STO_CUDA_ENTRY STV_DEFAULT"
_ZN3cub18CUB_300001_SM_10006detail6reduce18DeviceReduceKernelINS2_10policy_hubI11minmax_pairIiEj16minmax_binary_opIiEE10Policy1000EN6thrust24THRUST_300001_SM_1000_NS6detail15normal_iteratorINSC_10device_ptrIiEEEEjS8_S6_15minmax_unary_opIiEEEvT0_PT3_T1_NS0_13GridEvenShareISN_EET2_T4_:
.text._ZN3cub18CUB_300001_SM_10006detail6reduce18DeviceReduceKernelINS2_10policy_hubI11minmax_pairIiEj16minmax_binary_opIiEE10Policy1000EN6thrust24THRUST_300001_SM_1000_NS6detail15normal_iteratorINSC_10device_ptrIiEEEEjS8_S6_15minmax_unary_opIiEEEvT0_PT3_T1_NS0_13GridEvenShareISN_EET2_T4_:
[----:B------:R-:W-:Y:S01]  /*0000*/  LDC R1, c[0x0][0x37c] ;  /* 0x0000df00ff017b82 */ /* 0x000fe20000000800 */
[----:B------:R-:W0:Y:S07]  /*0010*/  S2R R3, SR_CTAID.X ;  /* 0x0000000000037919 */ /* 0x000e2e0000002500 */
[----:B------:R-:W1:Y:S01]  /*0020*/  LDC.64 R10, c[0x0][0x3a8] ;  /* 0x0000ea00ff0a7b82 */ /* 0x000e620000000a00 */
[----:B------:R-:W2:Y:S01]  /*0030*/  LDCU.64 UR6, c[0x0][0x358] ;  /* 0x00006b00ff0677ac */ /* 0x000ea20008000a00 */
[----:B------:R-:W-:Y:S01]  /*0040*/  BSSY.RECONVERGENT B0, `(.L_x_119) ;  /* 0x0000266000007945 */ /* 0x000fe20003800200 */
[----:B-1----:R-:W-:-:S02]  /*0050*/  IMAD.SHL.U32 R9, R11, 0x800, RZ ;  /* 0x000008000b097824 */ /* 0x002fc400078e00ff */
[----:B0-----:R-:W-:-:S05]  /*0060*/  IMAD R0, R3, -0x800, R10 ;  /* 0xfffff80003007824 */ /* 0x001fca00078e020a */
[----:B------:R-:W-:-:S13]  /*0070*/  ISETP.GT.U32.AND P0, PT, R0, 0x7ff, PT ;  /* 0x000007ff0000780c */ /* 0x000fda0003f04070 */
[----:B--2---:R-:W-:Y:S05]  /*0080*/  @P0 BRA `(.L_x_120) ;  /* 0x0000001000fc0947 */ /* 0x004fea0003800000 */
[----:B------:R-:W0:Y:S01]  /*0090*/  S2R R2, SR_TID.X ;  /* 0x0000000000027919 */ /* 0x000e220000002100 */
[----:B------:R-:W-:Y:S01]  /*00a0*/  BSSY.RECONVERGENT B1, `(.L_x_121) ;  /* 0x000000a000017945 */ /* 0x000fe20003800200 */
[----:B------:R-:W-:Y:S01]  /*00b0*/  IMAD.MOV.U32 R4, RZ, RZ, RZ ;  /* 0x000000ffff047224 */ /* 0x000fe200078e00ff */
[----:B0-----:R-:W-:Y:S01]  /*00c0*/  ISETP.GE.U32.AND P0, PT, R2, R0, PT ;  /* 0x000000000200720c */ /* 0x001fe20003f06070 */
[----:B------:R-:W-:-:S12]  /*00d0*/  IMAD.MOV.U32 R16, RZ, RZ, R2 ;  /* 0x000000ffff107224 */ /* 0x000fd800078e0002 */
[----:B------:R-:W-:Y:S05]  /*00e0*/  @P0 BRA `(.L_x_122) ;  /* 0x0000000000140947 */ /* 0x000fea0003800000 */
[----:B------:R-:W0:Y:S01]  /*00f0*/  LDC.64 R4, c[0x0][0x380] ;  /* 0x0000e000ff047b82 */ /* 0x000e220000000a00 */
[----:B------:R-:W-:-:S04]  /*0100*/  IMAD R7, R3, 0x800, R2 ;  /* 0x0000080003077824 */ /* 0x000fc800078e0202 */
[----:B0-----:R-:W-:-:S06]  /*0110*/  IMAD.WIDE.U32 R4, R7, 0x4, R4 ;  /* 0x0000000407047825 */ /* 0x001fcc00078e0004 */
[----:B------:R0:W5:Y:S01]  /*0120*/  LDG.E R4, desc[UR6][R4.64] ;  /* 0x0000000604047981 */ /* 0x000162000c1e1900 */
[----:B------:R-:W-:-:S07]  /*0130*/  VIADD R16, R2, 0x100 ;  /* 0x0000010002107836 */ /* 0x000fce0000000000 */
.L_x_122:
[----:B------:R-:W-:Y:S05]  /*0140*/  BSYNC.RECONVERGENT B1 ;  /* 0x0000000000017941 */ /* 0x000fea0003800200 */
.L_x_121:
[----:B------:R-:W-:Y:S01]  /*0150*/  ISETP.GE.U32.AND P0, PT, R16, R0, PT ;  /* 0x000000001000720c */ /* 0x000fe20003f06070 */
[----:B------:R-:W-:Y:S01]  /*0160*/  BSSY.RECONVERGENT B1, `(.L_x_123) ;  /* 0x00000a9000017945 */ /* 0x000fe20003800200 */
[----:B-----5:R-:W-:-:S11]  /*0170*/  IMAD.MOV.U32 R29, RZ, RZ, R4 ;  /* 0x000000ffff1d7224 */ /* 0x020fd600078e0004 */
[----:B------:R-:W-:Y:S05]  /*0180*/  @P0 BRA `(.L_x_124) ;  /* 0x0000000800980947 */ /* 0x000fea0003800000 */
[----:B0-----:R-:W-:Y:S01]  /*0190*/  LOP3.LUT R5, RZ, R16, RZ, 0x33, !PT ;  /* 0x00000010ff057212 */ /* 0x001fe200078e33ff */
[----:B------:R-:W-:Y:S01]  /*01a0*/  BSSY.RECONVERGENT B2, `(.L_x_125) ;  /* 0x0000055000027945 */ /* 0x000fe20003800200 */
[----:B------:R-:W-:-:S03]  /*01b0*/  IMAD.MOV.U32 R29, RZ, RZ, R4 ;  /* 0x000000ffff1d7224 */ /* 0x000fc600078e0004 */
[----:B------:R-:W-:-:S04]  /*01c0*/  IMAD.IADD R10, R5, 0x1, R10 ;  /* 0x00000001050a7824 */ /* 0x000fc800078e020a */
[----:B------:R-:W-:-:S05]  /*01d0*/  IMAD R10, R3, -0x800, R10 ;  /* 0xfffff800030a7824 */ /* 0x000fca00078e020a */
[C---:B------:R-:W-:Y:S02]  /*01e0*/  ISETP.GE.U32.AND P0, PT, R10.reuse, 0xf00, PT ;  /* 0x00000f000a00780c */ /* 0x040fe40003f06070 */
[----:B------:R-:W-:-:S04]  /*01f0*/  LEA.HI R6, R10, 0x1, RZ, 0x18 ;  /* 0x000000010a067811 */ /* 0x000fc800078fc0ff */
[----:B------:R-:W-:-:S07]  /*0200*/  LOP3.LUT R7, R6, 0xf, RZ, 0xc0, !PT ;  /* 0x0000000f06077812 */ /* 0x000fce00078ec0ff */
[----:B------:R-:W-:Y:S05]  /*0210*/  @!P0 BRA `(.L_x_126) ;  /* 0x0000000400348947 */ /* 0x000fea0003800000 */
[----:B------:R-:W-:Y:S01]  /*0220*/  LOP3.LUT R10, R6, 0x1fffff0, RZ, 0xc0, !PT ;  /* 0x01fffff0060a7812 */ /* 0x000fe200078ec0ff */
[----:B------:R-:W-:Y:S01]  /*0230*/  BSSY.RECONVERGENT B3, `(.L_x_127) ;  /* 0x000004a000037945 */ /* 0x000fe20003800200 */
[----:B------:R-:W-:Y:S01]  /*0240*/  LOP3.LUT R5, R16, 0x800, RZ, 0xfc, !PT ;  /* 0x0000080010057812 */ /* 0x000fe200078efcff */
[----:B------:R-:W-:Y:S02]  /*0250*/  IMAD R8, R3, 0x800, R16 ;  /* 0x0000080003087824 */ /* 0x000fe400078e0210 */
[----:B------:R-:W-:Y:S02]  /*0260*/  IMAD.MOV.U32 R29, RZ, RZ, R4 ;  /* 0x000000ffff1d7224 */ /* 0x000fe400078e0004 */
[----:B------:R-:W-:-:S07]  /*0270*/  IMAD.MOV R10, RZ, RZ, -R10 ;  /* 0x000000ffff0a7224 */ /* 0x000fce00078e0a0a */
.L_x_128:
[----:B------:R-:W0:Y:S01]  /*0280*/  LDC.64 R12, c[0x0][0x380] ;  /* 0x0000e000ff0c7b82 */ /* 0x000e220000000a00 */
[----:B------:R-:W-:-:S04]  /*0290*/  VIADD R21, R8, 0x100 ;  /* 0x0000010008157836 */ /* 0x000fc80000000000 */
[----:B0-----:R-:W-:-:S04]  /*02a0*/  IMAD.WIDE.U32 R20, R21, 0x4, R12 ;  /* 0x0000000415147825 */ /* 0x001fc800078e000c */
[C-C-:B------:R-:W-:Y:S02]  /*02b0*/  IMAD.WIDE.U32 R16, R8.reuse, 0x4, R12.reuse ;  /* 0x0000000408107825 */ /* 0x140fe400078e000c */
[----:B------:R-:W2:Y:S04]  /*02c0*/  LDG.E R20, desc[UR6][R20.64] ;  /* 0x0000000614147981 */ /* 0x000ea8000c1e1900 */
[----:B------:R0:W2:Y:S01]  /*02d0*/  LDG.E R11, desc[UR6][R16.64] ;  /* 0x00000006100b7981 */ /* 0x0000a2000c1e1900 */
[C---:B------:R-:W-:Y:S02]  /*02e0*/  VIADD R23, R8.reuse, 0x400 ;  /* 0x0000040008177836 */ /* 0x040fe40000000000 */
[----:B------:R-:W-:Y:S02]  /*02f0*/  VIADD R27, R8, 0x600 ;  /* 0x00000600081b7836 */ /* 0x000fe40000000000 */
[----:B------:R-:W-:-:S04]  /*0300*/  IMAD.WIDE.U32 R22, R23, 0x4, R12 ;  /* 0x0000000417167825 */ /* 0x000fc800078e000c */
[C---:B------:R-:W-:Y:S02]  /*0310*/  VIADD R25, R8.reuse, 0x200 ;  /* 0x0000020008197836 */ /* 0x040fe40000000000 */
[C---:B------:R-:W-:Y:S02]  /*0320*/  VIADD R15, R8.reuse, 0x300 ;  /* 0x00000300080f7836 */ /* 0x040fe40000000000 */
[----:B------:R-:W-:Y:S02]  /*0330*/  VIADD R26, R8, 0x800 ;  /* 0x00000800081a7836 */ /* 0x000fe40000000000 */
[--C-:B0-----:R-:W-:Y:S02]  /*0340*/  IMAD.WIDE.U32 R16, R27, 0x4, R12.reuse ;  /* 0x000000041b107825 */ /* 0x101fe400078e000c */
[----:B------:R0:W3:Y:S02]  /*0350*/  LDG.E R27, desc[UR6][R22.64] ;  /* 0x00000006161b7981 */ /* 0x0000e4000c1e1900 */
[----:B------:R-:W-:-:S04]  /*0360*/  IMAD.WIDE.U32 R24, R25, 0x4, R12 ;  /* 0x0000000419187825 */ /* 0x000fc800078e000c */
[--C-:B------:R-:W-:Y:S01]  /*0370*/  IMAD.WIDE.U32 R14, R15, 0x4, R12.reuse ;  /* 0x000000040f0e7825 */ /* 0x100fe200078e000c */
[----:B------:R-:W4:Y:S03]  /*0380*/  LDG.E R9, desc[UR6][R24.64] ;  /* 0x0000000618097981 */ /* 0x000f26000c1e1900 */
[----:B------:R-:W-:Y:S01]  /*0390*/  VIADD R19, R8, 0x500 ;  /* 0x0000050008137836 */ /* 0x000fe20000000000 */
[----:B------:R1:W4:Y:S01]  /*03a0*/  LDG.E R28, desc[UR6][R14.64] ;  /* 0x000000060e1c7981 */ /* 0x000322000c1e1900 */
[----:B0-----:R-:W-:-:S03]  /*03b0*/  IMAD.WIDE.U32 R22, R26, 0x4, R12 ;  /* 0x000000041a167825 */ /* 0x001fc600078e000c */
[----:B------:R0:W5:Y:S01]  /*03c0*/  LDG.E R26, desc[UR6][R16.64] ;  /* 0x00000006101a7981 */ /* 0x000162000c1e1900 */
[C---:B------:R-:W-:Y:S02]  /*03d0*/  VIADD R21, R8.reuse, 0x700 ;  /* 0x0000070008157836 */ /* 0x040fe40000000000 */
[--C-:B------:R-:W-:Y:S01]  /*03e0*/  IMAD.WIDE.U32 R18, R19, 0x4, R12.reuse ;  /* 0x0000000413127825 */ /* 0x100fe200078e000c */
[----:B------:R0:W5:Y:S03]  /*03f0*/  LDG.E R24, desc[UR6][R22.64] ;  /* 0x0000000616187981 */ /* 0x000166000c1e1900 */
[----:B-1----:R-:W-:Y:S01]  /*0400*/  IMAD.WIDE.U32 R14, R21, 0x4, R12 ;  /* 0x00000004150e7825 */ /* 0x002fe200078e000c */
[----:B------:R-:W3:Y:S03]  /*0410*/  LDG.E R25, desc[UR6][R18.64] ;  /* 0x0000000612197981 */ /* 0x000ee6000c1e1900 */
[----:B0-----:R-:W-:-:S02]  /*0420*/  VIADD R17, R8, 0xa00 ;  /* 0x00000a0008117836 */ /* 0x001fc40000000000 */
[C---:B------:R-:W-:Y:S02]  /*0430*/  VIADD R21, R8.reuse, 0x900 ;  /* 0x0000090008157836 */ /* 0x040fe40000000000 */
[--C-:B------:R-:W-:Y:S01]  /*0440*/  IMAD.WIDE.U32 R16, R17, 0x4, R12.reuse ;  /* 0x0000000411107825 */ /* 0x100fe200078e000c */
[----:B------:R0:W5:Y:S03]  /*0450*/  LDG.E R19, desc[UR6][R14.64] ;  /* 0x000000060e137981 */ /* 0x000166000c1e1900 */
[C---:B------:R-:W-:Y:S01]  /*0460*/  VIADD R23, R8.reuse, 0xc00 ;  /* 0x00000c0008177836 */ /* 0x040fe20000000000 */
[----:B------:R1:W5:Y:S01]  /*0470*/  LDG.E R18, desc[UR6][R16.64] ;  /* 0x0000000610127981 */ /* 0x000362000c1e1900 */
[----:B0-----:R-:W-:Y:S02]  /*0480*/  VIADD R15, R8, 0xb00 ;  /* 0x00000b00080f7836 */ /* 0x001fe40000000000 */
[----:B-1----:R-:W-:-:S04]  /*0490*/  IMAD.WIDE.U32 R16, R23, 0x4, R12 ;  /* 0x0000000417107825 */ /* 0x002fc800078e000c */
[C---:B------:R-:W-:Y:S02]  /*04a0*/  VIADD R23, R8.reuse, 0xd00 ;  /* 0x00000d0008177836 */ /* 0x040fe40000000000 */
[----:B------:R-:W-:Y:S01]  /*04b0*/  IMAD.WIDE.U32 R14, R15, 0x4, R12 ;  /* 0x000000040f0e7825 */ /* 0x000fe200078e000c */
[----:B------:R0:W5:Y:S05]  /*04c0*/  LDG.E R16, desc[UR6][R16.64] ;  /* 0x0000000610107981 */ /* 0x00016a000c1e1900 */
[----:B------:R-:W5:Y:S01]  /*04d0*/  LDG.E R15, desc[UR6][R14.64] ;  /* 0x000000060e0f7981 */ /* 0x000f62000c1e1900 */
[----:B0-----:R-:W-:Y:S01]  /*04e0*/  VIADD R17, R8, 0xf00 ;  /* 0x00000f0008117836 */ /* 0x001fe20000000000 */
[----:B--2---:R-:W-:-:S02]  /*04f0*/  VIMNMX3 R4, R11, R4, R20, PT ;  /* 0x000000040b04720f */ /* 0x004fc40003800114 */
[----:B------:R-:W-:Y:S01]  /*0500*/  VIMNMX3 R29, R29, R11, R20, !PT ;  /* 0x0000000b1d1d720f */ /* 0x000fe20007800114 */
[----:B------:R-:W-:-:S05]  /*0510*/  IMAD.WIDE.U32 R20, R21, 0x4, R12 ;  /* 0x0000000415147825 */ /* 0x000fca00078e000c */
[----:B------:R0:W2:Y:S02]  /*0520*/  LDG.E R11, desc[UR6][R20.64] ;  /* 0x00000006140b7981 */ /* 0x0000a4000c1e1900 */
[----:B0-----:R-:W-:-:S04]  /*0530*/  IMAD.WIDE.U32 R20, R23, 0x4, R12 ;  /* 0x0000000417147825 */ /* 0x001fc800078e000c */
[----:B------:R-:W-:Y:S02]  /*0540*/  VIADD R23, R8, 0xe00 ;  /* 0x00000e0008177836 */ /* 0x000fe40000000000 */
[----:B------:R-:W2:Y:S02]  /*0550*/  LDG.E R21, desc[UR6][R20.64] ;  /* 0x0000000614157981 */ /* 0x000ea4000c1e1900 */
[----:B------:R-:W-:-:S04]  /*0560*/  IMAD.WIDE.U32 R22, R23, 0x4, R12 ;  /* 0x0000000417167825 */ /* 0x000fc800078e000c */
[----:B------:R-:W-:Y:S02]  /*0570*/  IMAD.WIDE.U32 R12, R17, 0x4, R12 ;  /* 0x00000004110c7825 */ /* 0x000fe400078e000c */
[----:B------:R-:W2:Y:S04]  /*0580*/  LDG.E R22, desc[UR6][R22.64] ;  /* 0x0000000616167981 */ /* 0x000ea8000c1e1900 */
[----:B------:R-:W2:Y:S01]  /*0590*/  LDG.E R13, desc[UR6][R12.64] ;  /* 0x000000060c0d7981 */ /* 0x000ea2000c1e1900 */
[--C-:B----4-:R-:W-:Y:S02]  /*05a0*/  VIMNMX3 R4, R9, R4, R28.reuse, PT ;  /* 0x000000040904720f */ /* 0x110fe4000380011c */
[----:B------:R-:W-:Y:S01]  /*05b0*/  VIMNMX3 R28, R29, R9, R28, !PT ;  /* 0x000000091d1c720f */ /* 0x000fe2000780011c */
[----:B------:R-:W-:Y:S01]  /*05c0*/  VIADD R10, R10, 0x10 ;  /* 0x000000100a0a7836 */ /* 0x000fe20000000000 */
[----:B---3--:R-:W-:-:S02]  /*05d0*/  VIMNMX3 R4, R27, R4, R25, PT ;  /* 0x000000041b04720f */ /* 0x008fc40003800119 */
[----:B------:R-:W-:Y:S02]  /*05e0*/  VIMNMX3 R28, R28, R27, R25, !PT ;  /* 0x0000001b1c1c720f */ /* 0x000fe40007800119 */
[----:B------:R-:W-:Y:S02]  /*05f0*/  ISETP.NE.AND P0, PT, R10, RZ, PT ;  /* 0x000000ff0a00720c */ /* 0x000fe40003f05270 */
[--C-:B-----5:R-:W-:Y:S02]  /*0600*/  VIMNMX3 R4, R26, R4, R19.reuse, PT ;  /* 0x000000041a04720f */ /* 0x120fe40003800113 */
[----:B------:R-:W-:Y:S01]  /*0610*/  VIMNMX3 R28, R28, R26, R19, !PT ;  /* 0x0000001a1c1c720f */ /* 0x000fe20007800113 */
[----:B------:R-:W-:Y:S02]  /*0620*/  VIADD R5, R5, 0x1000 ;  /* 0x0000100005057836 */ /* 0x000fe40000000000 */
[----:B------:R-:W-:Y:S01]  /*0630*/  VIADD R8, R8, 0x1000 ;  /* 0x0000100008087836 */ /* 0x000fe20000000000 */
[----:B--2---:R-:W-:-:S02]  /*0640*/  VIMNMX3 R4, R24, R4, R11, PT ;  /* 0x000000041804720f */ /* 0x004fc4000380010b */
[----:B------:R-:W-:Y:S02]  /*0650*/  VIMNMX3 R28, R28, R24, R11, !PT ;  /* 0x000000181c1c720f */ /* 0x000fe4000780010b */
[--C-:B------:R-:W-:Y:S02]  /*0660*/  VIMNMX3 R4, R18, R4, R15.reuse, PT ;  /* 0x000000041204720f */ /* 0x100fe4000380010f */
[----:B------:R-:W-:Y:S02]  /*0670*/  VIMNMX3 R28, R28, R18, R15, !PT ;  /* 0x000000121c1c720f */ /* 0x000fe4000780010f */
[--C-:B------:R-:W-:Y:S02]  /*0680*/  VIMNMX3 R4, R16, R4, R21.reuse, PT ;  /* 0x000000041004720f */ /* 0x100fe40003800115 */
[----:B------:R-:W-:Y:S02]  /*0690*/  VIMNMX3 R28, R28, R16, R21, !PT ;  /* 0x000000101c1c720f */ /* 0x000fe40007800115 */
[----:B------:R-:W-:-:S02]  /*06a0*/  VIMNMX3 R4, R22, R4, R13, PT ;  /* 0x000000041604720f */ /* 0x000fc4000380010d */
[----:B------:R-:W-:Y:S01]  /*06b0*/  VIMNMX3 R29, R28, R22, R13, !PT ;  /* 0x000000161c1d720f */ /* 0x000fe2000780010d */
[----:B------:R-:W-:Y:S06]  /*06c0*/  @P0 BRA `(.L_x_128) ;  /* 0xfffffff800ec0947 */ /* 0x000fec000383ffff */
[----:B------:R-:W-:Y:S05]  /*06d0*/  BSYNC.RECONVERGENT B3 ;  /* 0x0000000000037941 */ /* 0x000fea0003800200 */
.L_x_127:
[----:B------:R-:W-:-:S07]  /*06e0*/  VIADD R16, R5, 0xfffff800 ;  /* 0xfffff80005107836 */ /* 0x000fce0000000000 */
.L_x_126:
[----:B------:R-:W-:Y:S05]  /*06f0*/  BSYNC.RECONVERGENT B2 ;  /* 0x0000000000027941 */ /* 0x000fea0003800200 */
.L_x_125:
[----:B------:R-:W-:-:S13]  /*0700*/  ISETP.NE.AND P0, PT, R7, RZ, PT ;  /* 0x000000ff0700720c */ /* 0x000fda0003f05270 */
[----:B------:R-:W-:Y:S05]  /*0710*/  @!P0 BRA `(.L_x_124) ;  /* 0x0000000400348947 */ /* 0x000fea0003800000 */
[----:B------:R-:W-:Y:S01]  /*0720*/  ISETP.GE.U32.AND P0, PT, R7, 0x8, PT ;  /* 0x000000080700780c */ /* 0x000fe20003f06070 */
[----:B------:R-:W-:Y:S01]  /*0730*/  BSSY.RECONVERGENT B2, `(.L_x_129) ;  /* 0x0000026000027945 */ /* 0x000fe20003800200 */
[----:B------:R-:W-:-:S04]  /*0740*/  LOP3.LUT R17, R6, 0x7, RZ, 0xc0, !PT ;  /* 0x0000000706117812 */ /* 0x000fc800078ec0ff */
[----:B------:R-:W-:-:S07]  /*0750*/  ISETP.NE.AND P1, PT, R17, RZ, PT ;  /* 0x000000ff1100720c */ /* 0x000fce0003f25270 */
[----:B------:R-:W-:Y:S06]  /*0760*/  @!P0 BRA `(.L_x_130) ;  /* 0x0000000000888947 */ /* 0x000fec0003800000 */
[----:B------:R-:W0:Y:S01]  /*0770*/  LDC.64 R8, c[0x0][0x380] ;  /* 0x0000e000ff087b82 */ /* 0x000e220000000a00 */
[----:B------:R-:W-:-:S04]  /*0780*/  IMAD R25, R3, 0x800, R16 ;  /* 0x0000080003197824 */ /* 0x000fc800078e0210 */
[C---:B------:R-:W-:Y:S02]  /*0790*/  VIADD R23, R25.reuse, 0x100 ;  /* 0x0000010019177836 */ /* 0x040fe40000000000 */
[C---:B------:R-:W-:Y:S02]  /*07a0*/  VIADD R21, R25.reuse, 0x200 ;  /* 0x0000020019157836 */ /* 0x040fe40000000000 */
[C---:B------:R-:W-:Y:S02]  /*07b0*/  VIADD R19, R25.reuse, 0x300 ;  /* 0x0000030019137836 */ /* 0x040fe40000000000 */
[C---:B------:R-:W-:Y:S02]  /*07c0*/  VIADD R11, R25.reuse, 0x400 ;  /* 0x00000400190b7836 */ /* 0x040fe40000000000 */
[C---:B------:R-:W-:Y:S02]  /*07d0*/  VIADD R13, R25.reuse, 0x500 ;  /* 0x00000500190d7836 */ /* 0x040fe40000000000 */
[----:B------:R-:W-:-:S02]  /*07e0*/  VIADD R7, R25, 0x600 ;  /* 0x0000060019077836 */ /* 0x000fc40000000000 */
[----:B0-----:R-:W-:-:S04]  /*07f0*/  IMAD.WIDE.U32 R22, R23, 0x4, R8 ;  /* 0x0000000417167825 */ /* 0x001fc800078e0008 */
[--C-:B------:R-:W-:Y:S02]  /*0800*/  IMAD.WIDE.U32 R14, R25, 0x4, R8.reuse ;  /* 0x00000004190e7825 */ /* 0x100fe400078e0008 */
[----:B------:R-:W2:Y:S02]  /*0810*/  LDG.E R22, desc[UR6][R22.64] ;  /* 0x0000000616167981 */ /* 0x000ea4000c1e1900 */
[--C-:B------:R-:W-:Y:S02]  /*0820*/  IMAD.WIDE.U32 R20, R21, 0x4, R8.reuse ;  /* 0x0000000415147825 */ /* 0x100fe400078e0008 */
[----:B------:R0:W2:Y:S02]  /*0830*/  LDG.E R5, desc[UR6][R14.64] ;  /* 0x000000060e057981 */ /* 0x0000a4000c1e1900 */
[----:B------:R-:W-:Y:S02]  /*0840*/  IMAD.WIDE.U32 R18, R19, 0x4, R8 ;  /* 0x0000000413127825 */ /* 0x000fe400078e0008 */
[----:B------:R-:W3:Y:S02]  /*0850*/  LDG.E R20, desc[UR6][R20.64] ;  /* 0x0000000614147981 */ /* 0x000ee4000c1e1900 */
[----:B------:R-:W-:-:S02]  /*0860*/  VIADD R25, R25, 0x700 ;  /* 0x0000070019197836 */ /* 0x000fc40000000000 */
[--C-:B------:R-:W-:Y:S01]  /*0870*/  IMAD.WIDE.U32 R10, R11, 0x4, R8.reuse ;  /* 0x000000040b0a7825 */ /* 0x100fe200078e0008 */
[----:B------:R-:W3:Y:S03]  /*0880*/  LDG.E R19, desc[UR6][R18.64] ;  /* 0x0000000612137981 */ /* 0x000ee6000c1e1900 */
[--C-:B------:R-:W-:Y:S02]  /*0890*/  IMAD.WIDE.U32 R12, R13, 0x4, R8.reuse ;  /* 0x000000040d0c7825 */ /* 0x100fe400078e0008 */
[----:B------:R-:W4:Y:S02]  /*08a0*/  LDG.E R10, desc[UR6][R10.64] ;  /* 0x000000060a0a7981 */ /* 0x000f24000c1e1900 */
[--C-:B0-----:R-:W-:Y:S02]  /*08b0*/  IMAD.WIDE.U32 R14, R7, 0x4, R8.reuse ;  /* 0x00000004070e7825 */ /* 0x101fe400078e0008 */
[----:B------:R-:W4:Y:S02]  /*08c0*/  LDG.E R13, desc[UR6][R12.64] ;  /* 0x000000060c0d7981 */ /* 0x000f24000c1e1900 */
[----:B------:R-:W-:-:S02]  /*08d0*/  IMAD.WIDE.U32 R8, R25, 0x4, R8 ;  /* 0x0000000419087825 */ /* 0x000fc400078e0008 */
[----:B------:R-:W5:Y:S04]  /*08e0*/  LDG.E R14, desc[UR6][R14.64] ;  /* 0x000000060e0e7981 */ /* 0x000f68000c1e1900 */
[----:B------:R-:W5:Y:S01]  /*08f0*/  LDG.E R9, desc[UR6][R8.64] ;  /* 0x0000000608097981 */ /* 0x000f62000c1e1900 */
[----:B------:R-:W-:Y:S01]  /*0900*/  VIADD R16, R16, 0x800 ;  /* 0x0000080010107836 */ /* 0x000fe20000000000 */
[--C-:B--2---:R-:W-:Y:S02]  /*0910*/  VIMNMX3 R4, R5, R4, R22.reuse, PT ;  /* 0x000000040504720f */ /* 0x104fe40003800116 */
[----:B------:R-:W-:Y:S02]  /*0920*/  VIMNMX3 R5, R29, R5, R22, !PT ;  /* 0x000000051d05720f */ /* 0x000fe40007800116 */
[----:B---3--:R-:W-:-:S02]  /*0930*/  VIMNMX3 R4, R20, R4, R19, PT ;  /* 0x000000041404720f */ /* 0x008fc40003800113 */
[----:B------:R-:W-:Y:S02]  /*0940*/  VIMNMX3 R5, R5, R20, R19, !PT ;  /* 0x000000140505720f */ /* 0x000fe40007800113 */
[--C-:B----4-:R-:W-:Y:S02]  /*0950*/  VIMNMX3 R4, R10, R4, R13.reuse, PT ;  /* 0x000000040a04720f */ /* 0x110fe4000380010d */
[----:B------:R-:W-:Y:S02]  /*0960*/  VIMNMX3 R5, R5, R10, R13, !PT ;  /* 0x0000000a0505720f */ /* 0x000fe4000780010d */
[--C-:B-----5:R-:W-:Y:S02]  /*0970*/  VIMNMX3 R4, R14, R4, R9.reuse, PT ;  /* 0x000000040e04720f */ /* 0x120fe40003800109 */
[----:B------:R-:W-:-:S07]  /*0980*/  VIMNMX3 R29, R5, R14, R9, !PT ;  /* 0x0000000e051d720f */ /* 0x000fce0007800109 */
.L_x_130:
[----:B------:R-:W-:Y:S05]  /*0990*/  BSYNC.RECONVERGENT B2 ;  /* 0x0000000000027941 */ /* 0x000fea0003800200 */
.L_x_129:
        /* <DEDUP_REMOVED lines=11> */
[----:B0-----:R-:W-:-:S04]  /*0a50*/  IMAD.WIDE.U32 R10, R9, 0x4, R6 ;  /* 0x00000004090a7825 */ /* 0x001fc800078e0006 */
[--C-:B------:R-:W-:Y:S02]  /*0a60*/  IMAD.WIDE.U32 R8, R13, 0x4, R6.reuse ;  /* 0x000000040d087825 */ /* 0x100fe400078e0006 */
[----:B------:R-:W2:Y:S02]  /*0a70*/  LDG.E R10, desc[UR6][R10.64] ;  /* 0x000000060a0a7981 */ /* 0x000ea4000c1e1900 */
[--C-:B------:R-:W-:Y:S02]  /*0a80*/  IMAD.WIDE.U32 R12, R15, 0x4, R6.reuse ;  /* 0x000000040f0c7825 */ /* 0x100fe400078e0006 */
[----:B------:R-:W2:Y:S02]  /*0a90*/  LDG.E R9, desc[UR6][R8.64] ;  /* 0x0000000608097981 */ /* 0x000ea4000c1e1900 */
[----:B------:R-:W-:Y:S02]  /*0aa0*/  IMAD.WIDE.U32 R6, R17, 0x4, R6 ;  /* 0x0000000411067825 */ /* 0x000fe400078e0006 */
[----:B------:R-:W3:Y:S04]  /*0ab0*/  LDG.E R12, desc[UR6][R12.64] ;  /* 0x000000060c0c7981 */ /* 0x000ee8000c1e1900 */
[----:B------:R-:W3:Y:S01]  /*0ac0*/  LDG.E R7, desc[UR6][R6.64] ;  /* 0x0000000606077981 */ /* 0x000ee2000c1e1900 */
[----:B------:R-:W-:Y:S01]  /*0ad0*/  VIADD R16, R16, 0x400 ;  /* 0x0000040010107836 */ /* 0x000fe20000000000 */
[----:B--2---:R-:W-:-:S02]  /*0ae0*/  VIMNMX3 R4, R10, R4, R9, PT ;  /* 0x000000040a04720f */ /* 0x004fc40003800109 */
[----:B------:R-:W-:Y:S02]  /*0af0*/  VIMNMX3 R29, R29, R10, R9, !PT ;  /* 0x0000000a1d1d720f */ /* 0x000fe40007800109 */
[--C-:B---3--:R-:W-:Y:S02]  /*0b00*/  VIMNMX3 R4, R12, R4, R7.reuse, PT ;  /* 0x000000040c04720f */ /* 0x108fe40003800107 */
[----:B------:R-:W-:-:S07]  /*0b10*/  VIMNMX3 R29, R29, R12, R7, !PT ;  /* 0x0000000c1d1d720f */ /* 0x000fce0007800107 */
.L_x_132:
[----:B------:R-:W-:Y:S05]  /*0b20*/  BSYNC.RECONVERGENT B2 ;  /* 0x0000000000027941 */ /* 0x000fea0003800200 */
.L_x_131:
[----:B------:R-:W-:Y:S05]  /*0b30*/  @!P1 BRA `(.L_x_124) ;  /* 0x00000000002c9947 */ /* 0x000fea0003800000 */
[----:B------:R-:W0:Y:S01]  /*0b40*/  LDC.64 R8, c[0x0][0x380] ;  /* 0x0000e000ff087b82 */ /* 0x000e220000000a00 */
[----:B------:R-:W-:Y:S02]  /*0b50*/  IMAD R11, R3, 0x800, R16 ;  /* 0x00000800030b7824 */ /* 0x000fe400078e0210 */
[----:B------:R-:W-:-:S07]  /*0b60*/  IMAD.MOV R5, RZ, RZ, -R5 ;  /* 0x000000ffff057224 */ /* 0x000fce00078e0a05 */
.L_x_133:
[----:B0-----:R-:W-:-:S06]  /*0b70*/  IMAD.WIDE.U32 R6, R11, 0x4, R8 ;  /* 0x000000040b067825 */ /* 0x001fcc00078e0008 */
[----:B------:R-:W2:Y:S01]  /*0b80*/  LDG.E R6, desc[UR6][R6.64] ;  /* 0x0000000606067981 */ /* 0x000ea2000c1e1900 */
[----:B------:R-:W-:Y:S02]  /*0b90*/  VIADD R5, R5, 0x1 ;  /* 0x0000000105057836 */ /* 0x000fe40000000000 */
[----:B------:R-:W-:-:S03]  /*0ba0*/  VIADD R11, R11, 0x100 ;  /* 0x000001000b0b7836 */ /* 0x000fc60000000000 */
[----:B------:R-:W-:Y:S02]  /*0bb0*/  ISETP.NE.AND P0, PT, R5, RZ, PT ;  /* 0x000000ff0500720c */ /* 0x000fe40003f05270 */
[C---:B--2---:R-:W-:Y:S02]  /*0bc0*/  VIMNMX R4, PT, PT, R6.reuse, R4, PT ;  /* 0x0000000406047248 */ /* 0x044fe40003fe0100 */
[----:B------:R-:W-:-:S09]  /*0bd0*/  VIMNMX R29, PT, PT, R6, R29, !PT ;  /* 0x0000001d061d7248 */ /* 0x000fd20007fe0100 */
[----:B------:R-:W-:Y:S05]  /*0be0*/  @P0 BRA `(.L_x_133) ;  /* 0xfffffffc00e00947 */ /* 0x000fea000383ffff */
.L_x_124:
[----:B------:R-:W-:Y:S05]  /*0bf0*/  BSYNC.RECONVERGENT B1 ;  /* 0x0000000000017941 */ /* 0x000fea0003800200 */
.L_x_123:
[----:B------:R-:W-:Y:S01]  /*0c00*/  ISETP.GE.U32.AND P0, PT, R0, 0x100, PT ;  /* 0x000001000000780c */ /* 0x000fe20003f06070 */
[----:B0-----:R-:W-:-:S12]  /*0c10*/  IMAD.MOV.U32 R5, RZ, RZ, R29 ;  /* 0x000000ffff057224 */ /* 0x001fd800078e001d */
[----:B------:R-:W-:Y:S05]  /*0c20*/  @!P0 BRA `(.L_x_134) ;  /* 0x0000000000e48947 */ /* 0x000fea0003800000 */
[----:B------:R-:W0:Y:S01]  /*0c30*/  S2R R10, SR_LANEID ;  /* 0x00000000000a7919 */ /* 0x000e220000000000 */
        /* <DEDUP_REMOVED lines=44> */
[----:B------:R-:W2:Y:S04]  /*0f00*/  LDS.128 R12, [UR4+0x20] ;  /* 0x00002004ff0c7984 */ /* 0x000ea80008000c00 */
[----:B-1----:R-:W1:Y:S04]  /*0f10*/  LDS.128 R8, [UR4+0x30] ;  /* 0x00003004ff087984 */ /* 0x002e680008000c00 */
[----:B------:R-:W3:Y:S01]  /*0f20*/  LDS.64 R6, [UR4+0x40] ;  /* 0x00004004ff067984 */ /* 0x000ee20008000a00 */
[----:B0-----:R-:W-:-:S02]  /*0f30*/  VIMNMX3 R21, R16, R4, R18, PT ;  /* 0x000000041015720f */ /* 0x001fc40003800112 */
[----:B------:R-:W-:Y:S02]  /*0f40*/  VIMNMX3 R0, R5, R17, R19, !PT ;  /* 0x000000110500720f */ /* 0x000fe40007800113 */
[----:B--2---:R-:W-:Y:S02]  /*0f50*/  VIMNMX3 R21, R12, R21, R14, PT ;  /* 0x000000150c15720f */ /* 0x004fe4000380010e */
[----:B------:R-:W-:Y:S02]  /*0f60*/  VIMNMX3 R0, R0, R13, R15, !PT ;  /* 0x0000000d0000720f */ /* 0x000fe4000780010f */
[----:B-1----:R-:W-:Y:S02]  /*0f70*/  VIMNMX3 R21, R8, R21, R10, PT ;  /* 0x000000150815720f */ /* 0x002fe4000380010a */
[----:B------:R-:W-:Y:S02]  /*0f80*/  VIMNMX3 R0, R0, R9, R11, !PT ;  /* 0x000000090000720f */ /* 0x000fe4000780010b */
[----:B---3--:R-:W-:-:S02]  /*0f90*/  VIMNMX R4, PT, PT, R21, R6, PT ;  /* 0x0000000615047248 */ /* 0x008fc40003fe0100 */
[----:B------:R-:W-:Y:S01]  /*0fa0*/  VIMNMX R5, PT, PT, R0, R7, !PT ;  /* 0x0000000700057248 */ /* 0x000fe20007fe0100 */
[----:B------:R-:W-:Y:S06]  /*0fb0*/  BRA `(.L_x_135) ;  /* 0x0000001400b87947 */ /* 0x000fec0003800000 */
.L_x_134:
[----:B------:R-:W0:Y:S01]  /*0fc0*/  S2R R10, SR_LANEID ;  /* 0x00000000000a7919 */ /* 0x000e220000000000 */
[----:B------:R-:W-:-:S04]  /*0fd0*/  LOP3.LUT R6, R2, 0x3e0, RZ, 0xc0, !PT ;  /* 0x000003e002067812 */ /* 0x000fc800078ec0ff */
        /* <DEDUP_REMOVED lines=45> */
[----:B------:R-:W1:Y:S01]  /*12b0*/  S2UR UR5, SR_CgaCtaId ;  /* 0x00000000000579c3 */ /* 0x000e620000008800 */
[----:B------:R-:W-:Y:S01]  /*12c0*/  UMOV UR4, 0x400 ;  /* 0x0000040000047882 */ /* 0x000fe20000000000 */
[C---:B------:R-:W-:Y:S02]  /*12d0*/  ISETP.GT.U32.AND P2, PT, R0.reuse, 0x20, PT ;  /* 0x000000200000780c */ /* 0x040fe40003f44070 */
[C---:B------:R-:W-:Y:S02]  /*12e0*/  ISETP.GT.U32.AND P4, PT, R0.reuse, 0x40, PT ;  /* 0x000000400000780c */ /* 0x040fe40003f84070 */
[C---:B------:R-:W-:Y:S02]  /*12f0*/  ISETP.GT.U32.AND P3, PT, R0.reuse, 0x60, PT ;  /* 0x000000600000780c */ /* 0x040fe40003f64070 */
[----:B------:R-:W-:Y:S01]  /*1300*/  ISETP.GT.U32.AND P1, PT, R0, 0x80, PT ;  /* 0x000000800000780c */ /* 0x000fe20003f24070 */
        /* <DEDUP_REMOVED lines=11> */
[----:B--2---:R-:W-:-:S02]  /*13c0*/  @P3 VIMNMX R4, PT, PT, R4, R12, PT ;  /* 0x0000000c04043248 */ /* 0x004fc40003fe0100 */
[----:B------:R-:W-:Y:S02]  /*13d0*/  @P3 VIMNMX R5, PT, PT, R5, R13, !PT ;  /* 0x0000000d05053248 */ /* 0x000fe40007fe0100 */
[----:B------:R-:W-:Y:S02]  /*13e0*/  ISETP.GT.U32.AND P3, PT, R0, 0xe0, PT ;  /* 0x000000e00000780c */ /* 0x000fe40003f64070 */
[----:B------:R-:W-:Y:S02]  /*13f0*/  @P1 VIMNMX R4, PT, PT, R4, R14, PT ;  /* 0x0000000e04041248 */ /* 0x000fe40003fe0100 */
[----:B------:R-:W-:Y:S02]  /*1400*/  @P1 VIMNMX R5, PT, PT, R5, R15, !PT ;  /* 0x0000000f05051248 */ /* 0x000fe40007fe0100 */
[----:B0-----:R-:W-:Y:S02]  /*1410*/  @P2 VIMNMX R4, PT, PT, R4, R8, PT ;  /* 0x0000000804042248 */ /* 0x001fe40003fe0100 */
[----:B------:R-:W-:-:S02]  /*1420*/  @P2 VIMNMX R5, PT, PT, R5, R9, !PT ;  /* 0x0000000905052248 */ /* 0x000fc40007fe0100 */
[----:B------:R-:W-:Y:S02]  /*1430*/  @P4 VIMNMX R4, PT, PT, R4, R10, PT ;  /* 0x0000000a04044248 */ /* 0x000fe40003fe0100 */
[----:B------:R-:W-:Y:S02]  /*1440*/  @P4 VIMNMX R5, PT, PT, R5, R11, !PT ;  /* 0x0000000b05054248 */ /* 0x000fe40007fe0100 */
[----:B---3--:R-:W-:Y:S02]  /*1450*/  @P3 VIMNMX R4, PT, PT, R4, R6, PT ;  /* 0x0000000604043248 */ /* 0x008fe40003fe0100 */
[----:B------:R-:W-:Y:S01]  /*1460*/  @P3 VIMNMX R5, PT, PT, R5, R7, !PT ;  /* 0x0000000705053248 */ /* 0x000fe20007fe0100 */
[----:B------:R-:W-:Y:S06]  /*1470*/  BRA `(.L_x_135) ;  /* 0x0000001000887947 */ /* 0x000fec0003800000 */
.L_x_120:
[----:B------:R-:W0:Y:S01]  /*1480*/  S2R R2, SR_TID.X ;  /* 0x0000000000027919 */ /* 0x000e220000002100 */
[----:B------:R-:W1:Y:S02]  /*1490*/  LDCU.64 UR4, c[0x0][0x380] ;  /* 0x00007000ff0477ac */ /* 0x000e640008000a00 */
[----:B-1----:R-:W-:Y:S02]  /*14a0*/  IMAD.U32 R4, RZ, RZ, UR4 ;  /* 0x00000004ff047e24 */ /* 0x002fe4000f8e00ff */
[----:B------:R-:W-:Y:S02]  /*14b0*/  IMAD.U32 R5, RZ, RZ, UR5 ;  /* 0x00000005ff057e24 */ /* 0x000fe4000f8e00ff */
[----:B0-----:R-:W-:-:S04]  /*14c0*/  IMAD R7, R3, 0x800, R2 ;  /* 0x0000080003077824 */ /* 0x001fc800078e0202 */
[----:B------:R-:W-:-:S05]  /*14d0*/  IMAD.WIDE.U32 R6, R7, 0x4, R4 ;  /* 0x0000000407067825 */ /* 0x000fca00078e0004 */
        /* <DEDUP_REMOVED lines=8> */
[----:B------:R-:W-:-:S02]  /*1560*/  ISETP.GE.U32.AND P0, PT, R0, R9, PT ;  /* 0x000000090000720c */ /* 0x000fc40003f06070 */
[--C-:B--2---:R-:W-:Y:S02]  /*1570*/  VIMNMX3 R17, R11, R8, R12.reuse, PT ;  /* 0x000000080b11720f */ /* 0x104fe4000380010c */
[----:B------:R-:W-:Y:S02]  /*1580*/  VIMNMX3 R8, R8, R11, R12, !PT ;  /* 0x0000000b0808720f */ /* 0x000fe4000780010c */
[--C-:B---3--:R-:W-:Y:S02]  /*1590*/  VIMNMX3 R17, R13, R17, R14.reuse, PT ;  /* 0x000000110d11720f */ /* 0x108fe4000380010e */
[----:B------:R-:W-:Y:S02]  /*15a0*/  VIMNMX3 R8, R8, R13, R14, !PT ;  /* 0x0000000d0808720f */ /* 0x000fe4000780010e */
[--C-:B----4-:R-:W-:Y:S02]  /*15b0*/  VIMNMX3 R28, R15, R17, R16.reuse, PT ;  /* 0x000000110f1c720f */ /* 0x110fe40003800110 */
[----:B------:R-:W-:-:S02]  /*15c0*/  VIMNMX3 R8, R8, R15, R16, !PT ;  /* 0x0000000f0808720f */ /* 0x000fc40007800110 */
[C---:B-----5:R-:W-:Y:S02]  /*15d0*/  VIMNMX R28, PT, PT, R27.reuse, R28, PT ;  /* 0x0000001c1b1c7248 */ /* 0x060fe40003fe0100 */
[----:B------:R-:W-:Y:S01]  /*15e0*/  VIMNMX R27, PT, PT, R27, R8, !PT ;  /* 0x000000081b1b7248 */ /* 0x000fe20007fe0100 */
[----:B------:R-:W-:Y:S06]  /*15f0*/  @!P0 BRA `(.L_x_136) ;  /* 0x0000000c004c8947 */ /* 0x000fec0003800000 */
[----:B------:R-:W-:Y:S01]  /*1600*/  VIADD R0, R10, 0xfffff800 ;  /* 0xfffff8000a007836 */ /* 0x000fe20000000000 */
[----:B------:R-:W-:Y:S01]  /*1610*/  LOP3.LUT R14, RZ, R2, RZ, 0x33, !PT ;  /* 0x00000002ff0e7212 */ /* 0x000fe200078e33ff */
[----:B------:R-:W-:Y:S01]  /*1620*/  IMAD R15, R3, 0x800, R9 ;  /* 0x00000800030f7824 */ /* 0x000fe200078e0209 */
[----:B------:R-:W-:Y:S02]  /*1630*/  UMOV UR4, URZ ;  /* 0x000000ff00047c82 */ /* 0x000fe40008000000 */
[----:B------:R-:W-:Y:S01]  /*1640*/  IADD3 R8, PT, PT, -R9, R10, R14 ;  /* 0x0000000a09087210 */ /* 0x000fe20007ffe10e */
[--C-:B------:R-:W-:Y:S01]  /*1650*/  IMAD.MOV.U32 R6, RZ, RZ, R15.reuse ;  /* 0x000000ffff067224 */ /* 0x100fe200078e000f */
[C---:B------:R-:W-:Y:S01]  /*1660*/  ISETP.GT.U32.AND P0, PT, R15.reuse, R0, PT ;  /* 0x000000000f00720c */ /* 0x040fe20003f04070 */
[----:B------:R-:W-:Y:S01]  /*1670*/  IMAD.MOV.U32 R7, RZ, RZ, R15 ;  /* 0x000000ffff077224 */ /* 0x000fe200078e000f */
[----:B------:R-:W-:Y:S01]  /*1680*/  IADD3 R11, PT, PT, R15, 0x800, R2 ;  /* 0x000008000f0b7810 */ /* 0x000fe20007ffe002 */
[----:B------:R-:W-:-:S10]  /*1690*/  IMAD R8, R3, -0x800, R8 ;  /* 0xfffff80003087824 */ /* 0x000fd400078e0208 */
[----:B------:R-:W-:Y:S05]  /*16a0*/  @P0 BRA `(.L_x_137) ;  /* 0x0000000000780947 */ /* 0x000fea0003800000 */
[----:B------:R-:W0:Y:S08]  /*16b0*/  LDC R10, c[0x0][0x3a8] ;  /* 0x0000ea00ff0a7b82 */ /* 0x000e300000000800 */
[----:B------:R-:W1:Y:S02]  /*16c0*/  LDC.64 R4, c[0x0][0x380] ;  /* 0x0000e000ff047b82 */ /* 0x000e640000000a00 */
.L_x_138:
[----:B------:R-:W-:-:S04]  /*16d0*/  IMAD.IADD R13, R2, 0x1, R7 ;  /* 0x00000001020d7824 */ /* 0x000fc800078e0207 */
[----:B-1----:R-:W-:-:S05]  /*16e0*/  IMAD.WIDE.U32 R12, R13, 0x4, R4 ;  /* 0x000000040d0c7825 */ /* 0x002fca00078e0004 */
        /* <DEDUP_REMOVED lines=8> */
[----:B0-----:R-:W-:-:S05]  /*1770*/  IMAD.IADD R24, R10, 0x1, -R7 ;  /* 0x000000010a187824 */ /* 0x001fca00078e0a07 */
[----:B------:R-:W-:Y:S02]  /*1780*/  ISETP.GE.U32.AND P0, PT, R24, R9, PT ;  /* 0x000000091800720c */ /* 0x000fe40003f06070 */
[--C-:B--2---:R-:W-:Y:S02]  /*1790*/  VIMNMX3 R28, R22, R28, R23.reuse, PT ;  /* 0x0000001c161c720f */ /* 0x104fe40003800117 */
[----:B------:R-:W-:Y:S02]  /*17a0*/  VIMNMX3 R22, R27, R22, R23, !PT ;  /* 0x000000161b16720f */ /* 0x000fe40007800117 */
[--C-:B---3--:R-:W-:Y:S02]  /*17b0*/  VIMNMX3 R28, R16, R28, R19.reuse, PT ;  /* 0x0000001c101c720f */ /* 0x108fe40003800113 */
[----:B------:R-:W-:Y:S02]  /*17c0*/  VIMNMX3 R22, R22, R16, R19, !PT ;  /* 0x000000101616720f */ /* 0x000fe40007800113 */
[----:B----4-:R-:W-:-:S02]  /*17d0*/  VIMNMX3 R28, R20, R28, R17, PT ;  /* 0x0000001c141c720f */ /* 0x010fc40003800111 */
[----:B------:R-:W-:Y:S02]  /*17e0*/  VIMNMX3 R22, R22, R20, R17, !PT ;  /* 0x000000141616720f */ /* 0x000fe40007800111 */
[--C-:B-----5:R-:W-:Y:S02]  /*17f0*/  VIMNMX3 R28, R18, R28, R21.reuse, PT ;  /* 0x0000001c121c720f */ /* 0x120fe40003800115 */
[----:B------:R-:W-:Y:S01]  /*1800*/  VIMNMX3 R27, R22, R18, R21, !PT ;  /* 0x00000012161b720f */ /* 0x000fe20007800115 */
[----:B------:R-:W-:Y:S06]  /*1810*/  @!P0 BRA `(.L_x_136) ;  /* 0x0000000800c48947 */ /* 0x000fec0003800000 */
[C---:B------:R-:W-:Y:S01]  /*1820*/  IMAD.IADD R7, R9.reuse, 0x1, R7 ;  /* 0x0000000109077824 */ /* 0x040fe200078e0207 */
[----:B------:R-:W-:Y:S01]  /*1830*/  UIADD3 UR4, UPT, UPT, UR4, 0x1, URZ ;  /* 0x0000000104047890 */ /* 0x000fe2000fffe0ff */
[----:B------:R-:W-:Y:S02]  /*1840*/  IMAD.IADD R6, R9, 0x1, R6 ;  /* 0x0000000109067824 */ /* 0x000fe400078e0206 */
[----:B------:R-:W-:Y:S01]  /*1850*/  IMAD.IADD R8, R8, 0x1, -R9 ;  /* 0x0000000108087824 */ /* 0x000fe200078e0a09 */
[----:B------:R-:W-:Y:S01]  /*1860*/  ISETP.GT.U32.AND P0, PT, R7, R0, PT ;  /* 0x000000000700720c */ /* 0x000fe20003f04070 */
[----:B------:R-:W-:-:S12]  /*1870*/  IMAD.IADD R11, R9, 0x1, R11 ;  /* 0x00000001090b7824 */ /* 0x000fd800078e020b */
[----:B------:R-:W-:Y:S05]  /*1880*/  @!P0 BRA `(.L_x_138) ;  /* 0xfffffffc00908947 */ /* 0x000fea000383ffff */
.L_x_137:
[----:B------:R-:W-:Y:S01]  /*1890*/  IMAD.IADD R9, R10, 0x1, -R7 ;  /* 0x000000010a097824 */ /* 0x000fe200078e0a07 */
[----:B------:R-:W-:Y:S04]  /*18a0*/  BSSY.RECONVERGENT B1, `(.L_x_136) ;  /* 0x00000a8000017945 */ /* 0x000fe80003800200 */
[----:B------:R-:W-:-:S04]  /*18b0*/  ISETP.GE.AND P0, PT, R2, R9, PT ;  /* 0x000000090200720c */ /* 0x000fc80003f06270 */
[----:B------:R-:W-:-:S13]  /*18c0*/  ISETP.GE.U32.OR P0, PT, R7, R10, P0 ;  /* 0x0000000a0700720c */ /* 0x000fda0000706470 */
[----:B------:R-:W-:Y:S05]  /*18d0*/  @P0 BRA `(.L_x_139) ;  /* 0x0000000800900947 */ /* 0x000fea0003800000 */
[----:B------:R-:W0:Y:S01]  /*18e0*/  LDC R9, c[0x0][0x3ac] ;  /* 0x0000eb00ff097b82 */ /* 0x000e220000000800 */
[----:B------:R-:W-:Y:S01]  /*18f0*/  IADD3 R10, PT, PT, -R15, R10, R14 ;  /* 0x0000000a0f0a7210 */ /* 0x000fe20007ffe10e */
[----:B------:R-:W-:Y:S01]  /*1900*/  BSSY.RECONVERGENT B2, `(.L_x_140) ;  /* 0x0000053000027945 */ /* 0x000fe20003800200 */
[----:B------:R-:W-:Y:S02]  /*1910*/  IMAD.MOV.U32 R0, RZ, RZ, R2 ;  /* 0x000000ffff007224 */ /* 0x000fe400078e0002 */
[----:B0-----:R-:W-:-:S04]  /*1920*/  IMAD R9, R9, UR4, RZ ;  /* 0x0000000409097c24 */ /* 0x001fc8000f8e02ff */
[----:B------:R-:W-:-:S05]  /*1930*/  IMAD R9, R9, -0x800, R10 ;  /* 0xfffff80009097824 */ /* 0x000fca00078e020a */
[C---:B------:R-:W-:Y:S02]  /*1940*/  ISETP.GE.U32.AND P0, PT, R9.reuse, 0xf00, PT ;  /* 0x00000f000900780c */ /* 0x040fe40003f06070 */
[----:B------:R-:W-:-:S04]  /*1950*/  LEA.HI R9, R9, 0x1, RZ, 0x18 ;  /* 0x0000000109097811 */ /* 0x000fc800078fc0ff */
[----:B------:R-:W-:-:S07]  /*1960*/  LOP3.LUT R10, R9, 0xf, RZ, 0xc0, !PT ;  /* 0x0000000f090a7812 */ /* 0x000fce00078ec0ff */
[----:B------:R-:W-:Y:S05]  /*1970*/  @!P0 BRA `(.L_x_141) ;  /* 0x00000004002c8947 */ /* 0x000fea0003800000 */
[----:B------:R-:W-:Y:S01]  /*1980*/  LEA.HI R0, R8, 0x1, RZ, 0x18 ;  /* 0x0000000108007811 */ /* 0x000fe200078fc0ff */
[----:B------:R-:W-:Y:S03]  /*1990*/  BSSY.RECONVERGENT B3, `(.L_x_142) ;  /* 0x0000048000037945 */ /* 0x000fe60003800200 */
[----:B------:R-:W-:Y:S02]  /*19a0*/  LOP3.LUT R12, R0, 0x1fffff0, RZ, 0xc0, !PT ;  /* 0x01fffff0000c7812 */ /* 0x000fe400078ec0ff */
[----:B------:R-:W-:-:S03]  /*19b0*/  LOP3.LUT R0, R2, 0x800, RZ, 0xfc, !PT ;  /* 0x0000080002007812 */ /* 0x000fc600078efcff */
[----:B------:R-:W-:-:S07]  /*19c0*/  IMAD.MOV R12, RZ, RZ, -R12 ;  /* 0x000000ffff0c7224 */ /* 0x000fce00078e0a0c */
.L_x_143:
[C---:B------:R-:W-:Y:S02]  /*19d0*/  VIADD R21, R11.reuse, 0xfffff800 ;  /* 0xfffff8000b157836 */ /* 0x040fe40000000000 */
[C---:B------:R-:W-:Y:S02]  /*19e0*/  VIADD R19, R11.reuse, 0xfffff900 ;  /* 0xfffff9000b137836 */ /* 0x040fe40000000000 */
[----:B------:R-:W-:Y:S02]  /*19f0*/  VIADD R23, R11, 0xfffffb00 ;  /* 0xfffffb000b177836 */ /* 0x000fe40000000000 */
[----:B------:R-:W-:-:S04]  /*1a00*/  IMAD.WIDE.U32 R20, R21, 0x4, R4 ;  /* 0x0000000415147825 */ /* 0x000fc800078e0004 */
[--C-:B------:R-:W-:Y:S01]  /*1a10*/  IMAD.WIDE.U32 R18, R19, 0x4, R4.reuse ;  /* 0x0000000413127825 */ /* 0x100fe200078e0004 */
[----:B------:R-:W2:Y:S03]  /*1a20*/  LDG.E R29, desc[UR6][R20.64] ;  /* 0x00000006141d7981 */ /* 0x000ea6000c1e1900 */
[----:B------:R-:W-:Y:S01]  /*1a30*/  VIADD R15, R11, 0xfffffa00 ;  /* 0xfffffa000b0f7836 */ /* 0x000fe20000000000 */
[----:B------:R-:W2:Y:S01]  /*1a40*/  LDG.E R25, desc[UR6][R18.64] ;  /* 0x0000000612197981 */ /* 0x000ea2000c1e1900 */
[----:B------:R-:W-:-:S04]  /*1a50*/  IMAD.WIDE.U32 R22, R23, 0x4, R4 ;  /* 0x0000000417167825 */ /* 0x000fc800078e0004 */
[--C-:B------:R-:W-:Y:S02]  /*1a60*/  IMAD.WIDE.U32 R14, R15, 0x4, R4.reuse ;  /* 0x000000040f0e7825 */ /* 0x100fe400078e0004 */
[----:B------:R-:W3:Y:S02]  /*1a70*/  LDG.E R22, desc[UR6][R22.64] ;  /* 0x0000000616167981 */ /* 0x000ee4000c1e1900 */
[C---:B------:R-:W-:Y:S02]  /*1a80*/  VIADD R17, R11.reuse, 0xfffffc00 ;  /* 0xfffffc000b117836 */ /* 0x040fe40000000000 */
[----:B------:R-:W-:Y:S01]  /*1a90*/  VIADD R16, R11, 0xfffffd00 ;  /* 0xfffffd000b107836 */ /* 0x000fe20000000000 */
[----:B------:R0:W3:Y:S02]  /*1aa0*/  LDG.E R13, desc[UR6][R14.64] ;  /* 0x000000060e0d7981 */ /* 0x0000e4000c1e1900 */
[----:B0-----:R-:W-:-:S04]  /*1ab0*/  IMAD.WIDE.U32 R14, R17, 0x4, R4 ;  /* 0x00000004110e7825 */ /* 0x001fc800078e0004 */
[--C-:B------:R-:W-:Y:S01]  /*1ac0*/  IMAD.WIDE.U32 R16, R16, 0x4, R4.reuse ;  /* 0x0000000410107825 */ /* 0x100fe200078e0004 */
[----:B------:R0:W4:Y:S04]  /*1ad0*/  LDG.E R23, desc[UR6][R14.64] ;  /* 0x000000060e177981 */ /* 0x000128000c1e1900 */
[----:B------:R1:W4:Y:S01]  /*1ae0*/  LDG.E R24, desc[UR6][R16.64] ;  /* 0x0000000610187981 */ /* 0x000322000c1e1900 */
[C---:B------:R-:W-:Y:S02]  /*1af0*/  VIADD R21, R11.reuse, 0xfffffe00 ;  /* 0xfffffe000b157836 */ /* 0x040fe40000000000 */
[----:B------:R-:W-:-:S04]  /*1b00*/  IMAD.WIDE.U32 R18, R11, 0x4, R4 ;  /* 0x000000040b127825 */ /* 0x000fc800078e0004 */
[C---:B0-----:R-:W-:Y:S01]  /*1b10*/  VIADD R15, R11.reuse, 0xffffff00 ;  /* 0xffffff000b0f7836 */ /* 0x041fe20000000000 */
[----:B------:R-:W5:Y:S01]  /*1b20*/  LDG.E R26, desc[UR6][R18.64] ;  /* 0x00000006121a7981 */ /* 0x000f62000c1e1900 */
[----:B-1----:R-:W-:Y:S02]  /*1b30*/  VIADD R17, R11, 0x100 ;  /* 0x000001000b117836 */ /* 0x002fe40000000000 */
[----:B------:R-:W-:-:S04]  /*1b40*/  IMAD.WIDE.U32 R20, R21, 0x4, R4 ;  /* 0x0000000415147825 */ /* 0x000fc800078e0004 */
[--C-:B------:R-:W-:Y:S02]  /*1b50*/  IMAD.WIDE.U32 R14, R15, 0x4, R4.reuse ;  /* 0x000000040f0e7825 */ /* 0x100fe400078e0004 */
[----:B------:R-:W5:Y:S02]  /*1b60*/  LDG.E R20, desc[UR6][R20.64] ;  /* 0x0000000614147981 */ /* 0x000f64000c1e1900 */
[----:B------:R-:W-:-:S05]  /*1b70*/  IMAD.WIDE.U32 R16, R17, 0x4, R4 ;  /* 0x0000000411107825 */ /* 0x000fca00078e0004 */
[----:B------:R0:W5:Y:S02]  /*1b80*/  LDG.E R21, desc[UR6][R16.64] ;  /* 0x0000000610157981 */ /* 0x000164000c1e1900 */
[----:B0-----:R-:W-:Y:S01]  /*1b90*/  VIADD R17, R11, 0x500 ;  /* 0x000005000b117836 */ /* 0x001fe20000000000 */
[--C-:B--2---:R-:W-:Y:S02]  /*1ba0*/  VIMNMX3 R28, R29, R28, R25.reuse, PT ;  /* 0x0000001c1d1c720f */ /* 0x104fe40003800119 */
[----:B------:R-:W-:Y:S01]  /*1bb0*/  VIMNMX3 R29, R27, R29, R25, !PT ;  /* 0x0000001d1b1d720f */ /* 0x000fe20007800119 */
[----:B------:R-:W-:-:S04]  /*1bc0*/  VIADD R27, R11, 0x200 ;  /* 0x000002000b1b7836 */ /* 0x000fc80000000000 */
[----:B------:R-:W-:Y:S01]  /*1bd0*/  IMAD.WIDE.U32 R18, R27, 0x4, R4 ;  /* 0x000000041b127825 */ /* 0x000fe200078e0004 */
[----:B---3--:R-:W-:-:S04]  /*1be0*/  VIMNMX3 R25, R13, R28, R22, PT ;  /* 0x0000001c0d19720f */ /* 0x008fc80003800116 */
[----:B------:R0:W2:Y:S01]  /*1bf0*/  LDG.E R27, desc[UR6][R18.64] ;  /* 0x00000006121b7981 */ /* 0x0000a2000c1e1900 */
[----:B------:R-:W-:Y:S01]  /*1c00*/  VIMNMX3 R22, R29, R13, R22, !PT ;  /* 0x0000000d1d16720f */ /* 0x000fe20007800116 */
[----:B------:R-:W-:Y:S02]  /*1c10*/  VIADD R29, R11, 0x300 ;  /* 0x000003000b1d7836 */ /* 0x000fe40000000000 */
[----:B------:R1:W5:Y:S02]  /*1c20*/  LDG.E R13, desc[UR6][R14.64] ;  /* 0x000000060e0d7981 */ /* 0x000364000c1e1900 */
[----:B------:R-:W-:-:S04]  /*1c30*/  IMAD.WIDE.U32 R28, R29, 0x4, R4 ;  /* 0x000000041d1c7825 */ /* 0x000fc800078e0004 */
[C---:B0-----:R-:W-:Y:S02]  /*1c40*/  VIADD R19, R11.reuse, 0x600 ;  /* 0x000006000b137836 */ /* 0x041fe40000000000 */
[----:B------:R-:W2:Y:S01]  /*1c50*/  LDG.E R28, desc[UR6][R28.64] ;  /* 0x000000061c1c7981 */ /* 0x000ea2000c1e1900 */
[----:B-1----:R-:W-:Y:S01]  /*1c60*/  VIADD R15, R11, 0x400 ;  /* 0x000004000b0f7836 */ /* 0x002fe20000000000 */
[--C-:B----4-:R-:W-:Y:S02]  /*1c70*/  VIMNMX3 R25, R23, R25, R24.reuse, PT ;  /* 0x000000191719720f */ /* 0x110fe40003800118 */
[----:B------:R-:W-:Y:S01]  /*1c80*/  VIMNMX3 R24, R22, R23, R24, !PT ;  /* 0x000000171618720f */ /* 0x000fe20007800118 */
[----:B------:R-:W-:-:S04]  /*1c90*/  IMAD.WIDE.U32 R22, R17, 0x4, R4 ;  /* 0x0000000411167825 */ /* 0x000fc800078e0004 */
[--C-:B------:R-:W-:Y:S02]  /*1ca0*/  IMAD.WIDE.U32 R14, R15, 0x4, R4.reuse ;  /* 0x000000040f0e7825 */ /* 0x100fe400078e0004 */
[----:B------:R-:W3:Y:S02]  /*1cb0*/  LDG.E R23, desc[UR6][R22.64] ;  /* 0x0000000616177981 */ /* 0x000ee4000c1e1900 */
[----:B------:R-:W-:Y:S02]  /*1cc0*/  VIADD R17, R11, 0x700 ;  /* 0x000007000b117836 */ /* 0x000fe40000000000 */
[--C-:B------:R-:W-:Y:S01]  /*1cd0*/  IMAD.WIDE.U32 R18, R19, 0x4, R4.reuse ;  /* 0x0000000413127825 */ /* 0x100fe200078e0004 */
[----:B------:R-:W3:Y:S03]  /*1ce0*/  LDG.E R14, desc[UR6][R14.64] ;  /* 0x000000060e0e7981 */ /* 0x000ee6000c1e1900 */
[----:B------:R-:W-:-:S02]  /*1cf0*/  IMAD.WIDE.U32 R16, R17, 0x4, R4 ;  /* 0x0000000411107825 */ /* 0x000fc400078e0004 */
[----:B------:R-:W4:Y:S04]  /*1d00*/  LDG.E R18, desc[UR6][R18.64] ;  /* 0x0000000612127981 */ /* 0x000f28000c1e1900 */
[----:B------:R-:W4:Y:S01]  /*1d10*/  LDG.E R17, desc[UR6][R16.64] ;  /* 0x0000000610117981 */ /* 0x000f22000c1e1900 */
[----:B------:R-:W-:-:S05]  /*1d20*/  VIADD R12, R12, 0x10 ;  /* 0x000000100c0c7836 */ /* 0x000fca0000000000 */
[----:B------:R-:W-:Y:S01]  /*1d30*/  ISETP.NE.AND P0, PT, R12, RZ, PT ;  /* 0x000000ff0c00720c */ /* 0x000fe20003f05270 */
[----:B------:R-:W-:Y:S02]  /*1d40*/  VIADD R0, R0, 0x1000 ;  /* 0x0000100000007836 */ /* 0x000fe40000000000 */
[----:B------:R-:W-:Y:S01]  /*1d50*/  VIADD R11, R11, 0x1000 ;  /* 0x000010000b0b7836 */ /* 0x000fe20000000000 */
[--C-:B-----5:R-:W-:Y:S02]  /*1d60*/  VIMNMX3 R25, R20, R25, R13.reuse, PT ;  /* 0x000000191419720f */ /* 0x120fe4000380010d */
[----:B------:R-:W-:Y:S02]  /*1d70*/  VIMNMX3 R24, R24, R20, R13, !PT ;  /* 0x000000141818720f */ /* 0x000fe4000780010d */
[--C-:B------:R-:W-:Y:S02]  /*1d80*/  VIMNMX3 R25, R26, R25, R21.reuse, PT ;  /* 0x000000191a19720f */ /* 0x100fe40003800115 */
[----:B------:R-:W-:-:S02]  /*1d90*/  VIMNMX3 R24, R24, R26, R21, !PT ;  /* 0x0000001a1818720f */ /* 0x000fc40007800115 */
[--C-:B--2---:R-:W-:Y:S02]  /*1da0*/  VIMNMX3 R25, R27, R25, R28.reuse, PT ;  /* 0x000000191b19720f */ /* 0x104fe4000380011c */
[----:B------:R-:W-:Y:S02]  /*1db0*/  VIMNMX3 R24, R24, R27, R28, !PT ;  /* 0x0000001b1818720f */ /* 0x000fe4000780011c */
[--C-:B---3--:R-:W-:Y:S02]  /*1dc0*/  VIMNMX3 R25, R14, R25, R23.reuse, PT ;  /* 0x000000190e19720f */ /* 0x108fe40003800117 */
[----:B------:R-:W-:Y:S02]  /*1dd0*/  VIMNMX3 R24, R24, R14, R23, !PT ;  /* 0x0000000e1818720f */ /* 0x000fe40007800117 */
[--C-:B----4-:R-:W-:Y:S02]  /*1de0*/  VIMNMX3 R28, R18, R25, R17.reuse, PT ;  /* 0x00000019121c720f */ /* 0x110fe40003800111 */
[----:B------:R-:W-:Y:S01]  /*1df0*/  VIMNMX3 R27, R24, R18, R17, !PT ;  /* 0x00000012181b720f */ /* 0x000fe20007800111 */
[----:B------:R-:W-:Y:S06]  /*1e00*/  @P0 BRA `(.L_x_143) ;  /* 0xfffffff800f00947 */ /* 0x000fec000383ffff */
[----:B------:R-:W-:Y:S05]  /*1e10*/  BSYNC.RECONVERGENT B3 ;  /* 0x0000000000037941 */ /* 0x000fea0003800200 */
.L_x_142:
[----:B------:R-:W-:-:S07]  /*1e20*/  VIADD R0, R0, 0xfffff800 ;  /* 0xfffff80000007836 */ /* 0x000fce0000000000 */
.L_x_141:
[----:B------:R-:W-:Y:S05]  /*1e30*/  BSYNC.RECONVERGENT B2 ;  /* 0x0000000000027941 */ /* 0x000fea0003800200 */
.L_x_140:
[----:B------:R-:W-:-:S13]  /*1e40*/  ISETP.NE.AND P0, PT, R10, RZ, PT ;  /* 0x000000ff0a00720c */ /* 0x000fda0003f05270 */
[----:B------:R-:W-:Y:S05]  /*1e50*/  @!P0 BRA `(.L_x_139) ;  /* 0x0000000400308947 */ /* 0x000fea0003800000 */
[----:B------:R-:W-:Y:S01]  /*1e60*/  ISETP.GE.U32.AND P0, PT, R10, 0x8, PT ;  /* 0x000000080a00780c */ /* 0x000fe20003f06070 */
[----:B------:R-:W-:Y:S01]  /*1e70*/  BSSY.RECONVERGENT B2, `(.L_x_144) ;  /* 0x0000025000027945 */ /* 0x000fe20003800200 */
[----:B------:R-:W-:-:S04]  /*1e80*/  LOP3.LUT R22, R9, 0x7, RZ, 0xc0, !PT ;  /* 0x0000000709167812 */ /* 0x000fc800078ec0ff */
[----:B------:R-:W-:-:S07]  /*1e90*/  ISETP.NE.AND P1, PT, R22, RZ, PT ;  /* 0x000000ff1600720c */ /* 0x000fce0003f25270 */
[----:B------:R-:W-:Y:S06]  /*1ea0*/  @!P0 BRA `(.L_x_145) ;  /* 0x0000000000848947 */ /* 0x000fec0003800000 */
[----:B------:R-:W-:-:S04]  /*1eb0*/  IMAD.IADD R11, R0, 0x1, R7 ;  /* 0x00000001000b7824 */ /* 0x000fc800078e0207 */
[C---:B------:R-:W-:Y:S02]  /*1ec0*/  VIADD R13, R11.reuse, 0x100 ;  /* 0x000001000b0d7836 */ /* 0x040fe40000000000 */
[C---:B------:R-:W-:Y:S02]  /*1ed0*/  VIADD R15, R11.reuse, 0x200 ;  /* 0x000002000b0f7836 */ /* 0x040fe40000000000 */
[----:B------:R-:W-:-:S04]  /*1ee0*/  IMAD.WIDE.U32 R20, R11, 0x4, R4 ;  /* 0x000000040b147825 */ /* 0x000fc800078e0004 */
[--C-:B------:R-:W-:Y:S01]  /*1ef0*/  IMAD.WIDE.U32 R12, R13, 0x4, R4.reuse ;  /* 0x000000040d0c7825 */ /* 0x100fe200078e0004 */
[----:B------:R0:W2:Y:S03]  /*1f00*/  LDG.E R23, desc[UR6][R20.64] ;  /* 0x0000000614177981 */ /* 0x0000a6000c1e1900 */
[----:B------:R-:W-:Y:S01]  /*1f10*/  VIADD R17, R11, 0x300 ;  /* 0x000003000b117836 */ /* 0x000fe20000000000 */
[----:B------:R1:W2:Y:S01]  /*1f20*/  LDG.E R24, desc[UR6][R12.64] ;  /* 0x000000060c187981 */ /* 0x0002a2000c1e1900 */
[----:B------:R-:W-:-:S04]  /*1f30*/  IMAD.WIDE.U32 R14, R15, 0x4, R4 ;  /* 0x000000040f0e7825 */ /* 0x000fc800078e0004 */
[C---:B------:R-:W-:Y:S02]  /*1f40*/  VIADD R19, R11.reuse, 0x400 ;  /* 0x000004000b137836 */ /* 0x040fe40000000000 */
[----:B------:R-:W-:Y:S01]  /*1f50*/  VIADD R25, R11, 0x500 ;  /* 0x000005000b197836 */ /* 0x000fe20000000000 */
[----:B------:R-:W3:Y:S01]  /*1f60*/  LDG.E R14, desc[UR6][R14.64] ;  /* 0x000000060e0e7981 */ /* 0x000ee2000c1e1900 */
[----:B------:R-:W-:-:S04]  /*1f70*/  IMAD.WIDE.U32 R16, R17, 0x4, R4 ;  /* 0x0000000411107825 */ /* 0x000fc800078e0004 */
[C---:B------:R-:W-:Y:S02]  /*1f80*/  VIADD R29, R11.reuse, 0x600 ;  /* 0x000006000b1d7836 */ /* 0x040fe40000000000 */
[----:B------:R-:W-:Y:S01]  /*1f90*/  VIADD R26, R11, 0x700 ;  /* 0x000007000b1a7836 */ /* 0x000fe20000000000 */
[----:B------:R-:W3:Y:S01]  /*1fa0*/  LDG.E R17, desc[UR6][R16.64] ;  /* 0x0000000610117981 */ /* 0x000ee2000c1e1900 */
[----:B------:R-:W-:-:S04]  /*1fb0*/  IMAD.WIDE.U32 R18, R19, 0x4, R4 ;  /* 0x0000000413127825 */ /* 0x000fc800078e0004 */
[--C-:B------:R-:W-:Y:S02]  /*1fc0*/  IMAD.WIDE.U32 R10, R25, 0x4, R4.reuse ;  /* 0x00000004190a7825 */ /* 0x100fe400078e0004 */
[----:B------:R-:W4:Y:S02]  /*1fd0*/  LDG.E R18, desc[UR6][R18.64] ;  /* 0x0000000612127981 */ /* 0x000f24000c1e1900 */
[--C-:B0-----:R-:W-:Y:S02]  /*1fe0*/  IMAD.WIDE.U32 R20, R29, 0x4, R4.reuse ;  /* 0x000000041d147825 */ /* 0x101fe400078e0004 */
[----:B------:R-:W4:Y:S02]  /*1ff0*/  LDG.E R10, desc[UR6][R10.64] ;  /* 0x000000060a0a7981 */ /* 0x000f24000c1e1900 */
[----:B-1----:R-:W-:Y:S02]  /*2000*/  IMAD.WIDE.U32 R12, R26, 0x4, R4 ;  /* 0x000000041a0c7825 */ /* 0x002fe400078e0004 */
        /* <DEDUP_REMOVED lines=11> */
.L_x_145:
[----:B------:R-:W-:Y:S05]  /*20c0*/  BSYNC.RECONVERGENT B2 ;  /* 0x0000000000027941 */ /* 0x000fea0003800200 */
.L_x_144:
[----:B------:R-:W-:Y:S05]  /*20d0*/  @!P1 BRA `(.L_x_139) ;  /* 0x0000000000909947 */ /* 0x000fea0003800000 */
[----:B------:R-:W-:Y:S01]  /*20e0*/  ISETP.GE.U32.AND P0, PT, R22, 0x4, PT ;  /* 0x000000041600780c */ /* 0x000fe20003f06070 */
[----:B------:R-:W-:Y:S01]  /*20f0*/  BSSY.RECONVERGENT B2, `(.L_x_146) ;  /* 0x0000014000027945 */ /* 0x000fe20003800200 */
[----:B------:R-:W-:-:S11]  /*2100*/  LOP3.LUT P1, RZ, R9, 0x3, RZ, 0xc0, !PT ;  /* 0x0000000309ff7812 */ /* 0x000fd6000782c0ff */
[----:B------:R-:W-:Y:S05]  /*2110*/  @!P0 BRA `(.L_x_147) ;  /* 0x0000000000448947 */ /* 0x000fea0003800000 */
[----:B------:R-:W-:-:S04]  /*2120*/  IMAD.IADD R7, R0, 0x1, R7 ;  /* 0x0000000100077824 */ /* 0x000fc800078e0207 */
[C---:B------:R-:W-:Y:S02]  /*2130*/  VIADD R11, R7.reuse, 0x100 ;  /* 0x00000100070b7836 */ /* 0x040fe40000000000 */
[----:B------:R-:W-:-:S04]  /*2140*/  IMAD.WIDE.U32 R12, R7, 0x4, R4 ;  /* 0x00000004070c7825 */ /* 0x000fc800078e0004 */
[C---:B------:R-:W-:Y:S02]  /*2150*/  VIADD R15, R7.reuse, 0x200 ;  /* 0x00000200070f7836 */ /* 0x040fe40000000000 */
[----:B------:R-:W-:Y:S01]  /*2160*/  VIADD R17, R7, 0x300 ;  /* 0x0000030007117836 */ /* 0x000fe20000000000 */
[----:B------:R-:W2:Y:S01]  /*2170*/  LDG.E R12, desc[UR6][R12.64] ;  /* 0x000000060c0c7981 */ /* 0x000ea2000c1e1900 */
[----:B------:R-:W-:-:S04]  /*2180*/  IMAD.WIDE.U32 R10, R11, 0x4, R4 ;  /* 0x000000040b0a7825 */ /* 0x000fc800078e0004 */
        /* <DEDUP_REMOVED lines=10> */
.L_x_147:
[----:B------:R-:W-:Y:S05]  /*2230*/  BSYNC.RECONVERGENT B2 ;  /* 0x0000000000027941 */ /* 0x000fea0003800200 */
.L_x_146:
[----:B------:R-:W-:Y:S05]  /*2240*/  @!P1 BRA `(.L_x_139) ;  /* 0x0000000000349947 */ /* 0x000fea0003800000 */
[----:B------:R-:W-:Y:S01]  /*2250*/  LOP3.LUT R7, R8, 0xffff, RZ, 0xc0, !PT ;  /* 0x0000ffff08077812 */ /* 0x000fe200078ec0ff */
[----:B------:R-:W-:-:S03]  /*2260*/  IMAD.IADD R9, R0, 0x1, R6 ;  /* 0x0000000100097824 */ /* 0x000fc600078e0206 */
[----:B------:R-:W-:-:S04]  /*2270*/  LEA.HI R7, R7, 0x1, RZ, 0x18 ;  /* 0x0000000107077811 */ /* 0x000fc800078fc0ff */
[----:B------:R-:W-:-:S05]  /*2280*/  LOP3.LUT R7, R7, 0x3, RZ, 0xc0, !PT ;  /* 0x0000000307077812 */ /* 0x000fca00078ec0ff */
[----:B------:R-:W-:-:S07]  /*2290*/  IMAD.MOV R0, RZ, RZ, -R7 ;  /* 0x000000ffff007224 */ /* 0x000fce00078e0a07 */
.L_x_148:
[----:B------:R-:W-:-:S06]  /*22a0*/  IMAD.WIDE.U32 R6, R9, 0x4, R4 ;  /* 0x0000000409067825 */ /* 0x000fcc00078e0004 */
[----:B------:R-:W2:Y:S01]  /*22b0*/  LDG.E R6, desc[UR6][R6.64] ;  /* 0x0000000606067981 */ /* 0x000ea2000c1e1900 */
[----:B------:R-:W-:Y:S02]  /*22c0*/  VIADD R0, R0, 0x1 ;  /* 0x0000000100007836 */ /* 0x000fe40000000000 */
[----:B------:R-:W-:-:S03]  /*22d0*/  VIADD R9, R9, 0x100 ;  /* 0x0000010009097836 */ /* 0x000fc60000000000 */
[----:B------:R-:W-:Y:S02]  /*22e0*/  ISETP.NE.AND P0, PT, R0, RZ, PT ;  /* 0x000000ff0000720c */ /* 0x000fe40003f05270 */
[C---:B--2---:R-:W-:Y:S02]  /*22f0*/  VIMNMX R28, PT, PT, R6.reuse, R28, PT ;  /* 0x0000001c061c7248 */ /* 0x044fe40003fe0100 */
[----:B------:R-:W-:-:S09]  /*2300*/  VIMNMX R27, PT, PT, R6, R27, !PT ;  /* 0x0000001b061b7248 */ /* 0x000fd20007fe0100 */
[----:B------:R-:W-:Y:S05]  /*2310*/  @P0 BRA `(.L_x_148) ;  /* 0xfffffffc00e00947 */ /* 0x000fea000383ffff */
.L_x_139:
[----:B------:R-:W-:Y:S05]  /*2320*/  BSYNC.RECONVERGENT B1 ;  /* 0x0000000000017941 */ /* 0x000fea0003800200 */
.L_x_136:
        /* <DEDUP_REMOVED lines=55> */
.L_x_135:
[----:B------:R-:W-:Y:S05]  /*26a0*/  BSYNC.RECONVERGENT B0 ;  /* 0x0000000000007941 */ /* 0x000fea0003800200 */
.L_x_119:
[----:B------:R-:W-:Y:S05]  /*26b0*/  @P0 EXIT ;  /* 0x000000000000094d */ /* 0x000fea0003800000 */
[----:B-12---:R-:W1:Y:S02]  /*26c0*/  LDC.64 R6, c[0x0][0x388] ;  /* 0x0000e200ff067b82 */ /* 0x006e640000000a00 */
[----:B-1----:R-:W-:-:S05]  /*26d0*/  IMAD.WIDE.U32 R2, R3, 0x8, R6 ;  /* 0x0000000803027825 */ /* 0x002fca00078e0006 */
[----:B------:R-:W-:Y:S04]  /*26e0*/  STG.E desc[UR6][R2.64], R4 ;  /* 0x0000000402007986 */ /* 0x000fe8000c101906 */
[----:B------:R-:W-:Y:S01]  /*26f0*/  STG.E desc[UR6][R2.64+0x4], R5 ;  /* 0x0000040502007986 */ /* 0x000fe2000c101906 */
[----:B------:R-:W-:Y:S05]  /*2700*/  EXIT ;  /* 0x000000000000794d */ /* 0x000fea0003800000 */
.L_x_149:
        /* <DEDUP_REMOVED lines=15> */
.L_x_186:


//--------------------- .text._ZN3cub18CUB_300001_SM_10006detail6reduce28DeviceReduceSingleTileKernelINS2_10policy_hubI11minmax_pairIiEj16minmax_binary_opIiEE10Policy1000EN6thrust24THRUST_300001_SM_1000_NS6detail15normal_iteratorINSC_10device_ptrIiEEEEPS6_jS8_S6_S6_15minmax_unary_opIiEEEvT0_T1_T2_T3_T4_T6_ --------------------------
	.section	.text._ZN3cub18CUB_300001_SM_10006detail6reduce28DeviceReduceSingleTileKernelINS2_10policy_hubI11minmax_pairIiEj16minmax_binary_opIiEE10Policy1000EN6thrust24THRUST_300001_SM_1000_NS6detail15normal_iteratorINSC_10device_ptrIiEEEEPS6_jS8_S6_S6_15minmax_unary_opIiEEEvT0_T1_T2_T3_T4_T6_,"ax",@progbits
	.align	128
        .global         _ZN3cub18CUB_300001_SM_10006detail6reduce28DeviceReduceSingleTileKernelINS2_10policy_hubI11minmax_pairIiEj16minmax_binary_opIiEE10Policy1000EN6thrust24THRUST_300001_SM_1000_NS6detail15normal_iteratorINSC_10device_ptrIiEEEEPS6_jS8_S6_S6_15minmax_unary_opIiEEEvT0_T1_T2_T3_T4_T6_
        .type           _ZN3cub18CUB_300001_SM_10006detail6reduce28DeviceReduceSingleTileKernelINS2_10policy_hubI11minmax_pairIiEj16minmax_binary_opIiEE10Policy1000EN6thrust24THRUST_300001_SM_1000_NS6detail15normal_iteratorINSC_10device_ptrIiEEEEPS6_jS8_S6_S6_15minmax_unary_opIiEEEvT0_T1_T2_T3_T4_T6_,@function
        .size           _ZN3cub18CUB_300001_SM_10006detail6reduce28DeviceReduceSingleTileKernelINS2_10policy_hubI11minmax_pairIiEj16minmax_binary_opIiEE10Policy1000EN6thrust24THRUST_300001_SM_1000_NS6detail15normal_iteratorINSC_10device_ptrIiEEEEPS6_jS8_S6_S6_15minmax_unary_opIiEEEvT0_T1_T2_T3_T4_T6_,(.L_x_187 - _ZN3cub18CUB_300001_SM_10006detail6reduce28DeviceReduceSingleTileKernelINS2_10policy_hubI11minmax_pairIiEj16minmax_binary_opIiEE10Policy1000EN6thrust24THRUST_300001_SM_1000_NS6detail15normal_iteratorINSC_10device_ptrIiEEEEPS6_jS8_S6_S6_15minmax_unary_opIiEEEvT0_T1_T2_T3_T4_T6_)
        .other          _ZN3cub18CUB_300001_SM_10006detail6reduce28DeviceReduceSingleTileKernelINS2_10policy_hubI11minmax_pairIiEj16minmax_binary_opIiEE10Policy1000EN6thrust24THRUST_300001_SM_1000_NS6detail15normal_iteratorINSC_10device_ptrIiEEEEPS6_jS8_S6_S6_15minmax_unary_opIiEEEvT0_T1_T2_T3_T4_T6_,@"STO_CUDA_ENTRY STV_DEFAULT"
_ZN3cub18CUB_300001_SM_10006detail6reduce28DeviceReduceSingleTileKernelINS2_10policy_hubI11minmax_pairIiEj16minmax_binary_opIiEE10Policy1000EN6thrust24THRUST_300001_SM_1000_NS6detail15normal_iteratorINSC_10device_ptrIiEEEEPS6_jS8_S6_S6_15minmax_unary_opIiEEEvT0_T1_T2_T3_T4_T6_:
.text._ZN3cub18CUB_300001_SM_10006detail6reduce28DeviceReduceSingleTileKernelINS2_10policy_hubI11minmax_pairIiEj16minmax_binary_opIiEE10Policy1000EN6thrust24THRUST_300001_SM_1000_NS6detail15normal_iteratorINSC_10device_ptrIiEEEEPS6_jS8_S6_S6_15minmax_unary_opIiEEEvT0_T1_T2_T3_T4_T6_:
        /* <DEDUP_REMOVED lines=14> */
.L_x_150:
[----:B------:R-:W-:Y:S01]  /*00e0*/  ISETP.GT.U32.AND P0, PT, R4, 0x7ff, PT ;  /* 0x000007ff0400780c */ /* 0x000fe20003f04070 */
[----:B------:R-:W-:-:S12]  /*00f0*/  BSSY.RECONVERGENT B0, `(.L_x_151) ;  /* 0x000021d000007945 */ /* 0x000fd80003800200 */
        /* <DEDUP_REMOVED lines=11> */
.L_x_154:
[----:B------:R-:W-:Y:S05]  /*01b0*/  BSYNC.RECONVERGENT B1 ;  /* 0x0000000000017941 */ /* 0x000fea0003800200 */
.L_x_153:
        /* <DEDUP_REMOVED lines=20> */
.L_x_159:
        /* <DEDUP_REMOVED lines=38> */
.L_x_158:
[----:B------:R-:W-:Y:S05]  /*0560*/  BSYNC.RECONVERGENT B2 ;  /* 0x0000000000027941 */ /* 0x000fea0003800200 */
.L_x_157:
[----:B------:R-:W-:Y:S05]  /*0570*/  @!P1 BRA `(.L_x_156) ;  /* 0x0000000000e49947 */ /* 0x000fea0003800000 */
[----:B------:R-:W-:Y:S01]  /*0580*/  ISETP.GE.U32.AND P0, PT, R22, 0x8, PT ;  /* 0x000000081600780c */ /* 0x000fe20003f06070 */
[----:B------:R-:W-:Y:S01]  /*0590*/  BSSY.RECONVERGENT B2, `(.L_x_160) ;  /* 0x0000017000027945 */ /* 0x000fe20003800200 */
[----:B------:R-:W-:-:S04]  /*05a0*/  LOP3.LUT R17, R8, 0x7, RZ, 0xc0, !PT ;  /* 0x0000000708117812 */ /* 0x000fc800078ec0ff */
[----:B------:R-:W-:-:S07]  /*05b0*/  ISETP.NE.AND P1, PT, R17, RZ, PT ;  /* 0x000000ff1100720c */ /* 0x000fce0003f25270 */
[----:B------:R-:W-:Y:S06]  /*05c0*/  @!P0 BRA `(.L_x_161) ;  /* 0x00000000004c8947 */ /* 0x000fec0003800000 */
[----:B------:R-:W0:Y:S02]  /*05d0*/  LDC.64 R2, c[0x0][0x380] ;  /* 0x0000e000ff027b82 */ /* 0x000e240000000a00 */
[----:B0-----:R-:W-:-:S05]  /*05e0*/  IMAD.WIDE.U32 R2, R7, 0x4, R2 ;  /* 0x0000000407027825 */ /* 0x001fca00078e0002 */
        /* <DEDUP_REMOVED lines=17> */
.L_x_161:
[----:B------:R-:W-:Y:S05]  /*0700*/  BSYNC.RECONVERGENT B2 ;  /* 0x0000000000027941 */ /* 0x000fea0003800200 */
.L_x_160:
        /* <DEDUP_REMOVED lines=17> */
.L_x_163:
[----:B------:R-:W-:Y:S05]  /*0820*/  BSYNC.RECONVERGENT B2 ;  /* 0x0000000000027941 */ /* 0x000fea0003800200 */
.L_x_162:
[----:B------:R-:W-:Y:S05]  /*0830*/  @!P1 BRA `(.L_x_156) ;  /* 0x0000000000349947 */ /* 0x000fea0003800000 */
[----:B------:R-:W0:Y:S02]  /*0840*/  LDC.64 R2, c[0x0][0x380] ;  /* 0x0000e000ff027b82 */ /* 0x000e240000000a00 */
[----:B0-----:R-:W-:-:S04]  /*0850*/  IMAD.WIDE.U32 R2, R7, 0x4, R2 ;  /* 0x0000000407027825 */ /* 0x001fc800078e0002 */
[----:B------:R-:W-:Y:S02]  /*0860*/  IMAD.MOV R7, RZ, RZ, -R8 ;  /* 0x000000ffff077224 */ /* 0x000fe400078e0a08 */
[----:B------:R-:W-:-:S07]  /*0870*/  IMAD.MOV.U32 R9, RZ, RZ, R3 ;  /* 0x000000ffff097224 */ /* 0x000fce00078e0003 */
.L_x_164:
        /* <DEDUP_REMOVED lines=9> */
.L_x_156:
[----:B------:R-:W-:Y:S05]  /*0910*/  BSYNC.RECONVERGENT B1 ;  /* 0x0000000000017941 */ /* 0x000fea0003800200 */
.L_x_155:
        /* <DEDUP_REMOVED lines=15> */
[----:B------:R-:W2:Y:S01]  /*0a10*/  @!P1 S2R R9, SR_CgaCtaId ;  /* 0x0000000000099919 */ /* 0x000ea20000008800 */
[----:B------:R-:W-:-:S04]  /*0a20*/  @!P1 SHF.R.U32.HI R2, RZ, 0x2, R5 ;  /* 0x00000002ff029819 */ /* 0x000fc80000011605 */
[----:B------:R-:W-:Y:S02]  /*0a30*/  @!P1 LOP3.LUT R2, R2, 0xf8, RZ, 0xc0, !PT ;  /* 0x000000f802029812 */ /* 0x000fe400078ec0ff */
[----:B0-----:R-:W-:Y:S02]  /*0a40*/  @!P0 VIMNMX R3, PT, PT, R3, R6, PT ;  /* 0x0000000603038248 */ /* 0x001fe40003fe0100 */
[----:B------:R-:W-:Y:S02]  /*0a50*/  @!P1 MOV R6, 0x400 ;  /* 0x0000040000069802 */ /* 0x000fe40000000f00 */
[----:B-1----:R-:W-:Y:S01]  /*0a60*/  @!P0 VIMNMX R4, PT, PT, R4, R7, !PT ;  /* 0x0000000704048248 */ /* 0x002fe20007fe0100 */
        /* <DEDUP_REMOVED lines=39> */
.L_x_165:
[----:B------:R-:W0:Y:S01]  /*0ce0*/  S2R R8, SR_LANEID ;  /* 0x0000000000087919 */ /* 0x000e220000000000 */
[----:B------:R-:W-:-:S05]  /*0cf0*/  LOP3.LUT R3, R5, 0x3e0, RZ, 0xc0, !PT ;  /* 0x000003e005037812 */ /* 0x000fca00078ec0ff */
[----:B------:R-:W-:Y:S01]  /*0d00*/  VIADD R7, R3, 0x20 ;  /* 0x0000002003077836 */ /* 0x000fe20000000000 */
[----:B------:R-:W-:-:S04]  /*0d10*/  LOP3.LUT R3, RZ, R3, RZ, 0x33, !PT ;  /* 0x00000003ff037212 */ /* 0x000fc800078e33ff */
[----:B------:R-:W-:Y:S01]  /*0d20*/  ISETP.GT.U32.AND P0, PT, R7, R4, PT ;  /* 0x000000040700720c */ /* 0x000fe20003f04070 */
[----:B------:R-:W-:-:S05]  /*0d30*/  IMAD.IADD R3, R3, 0x1, R4 ;  /* 0x0000000103037824 */ /* 0x000fca00078e0204 */
        /* <DEDUP_REMOVED lines=38> */
[----:B------:R-:W-:-:S05]  /*0fa0*/  IMAD.MOV.U32 R3, RZ, RZ, R0 ;  /* 0x000000ffff037224 */ /* 0x000fca00078e0000 */
[----:B------:R0:W-:Y:S01]  /*0fb0*/  @!P1 STS.64 [R6+0x8], R2 ;  /* 0x0000080206009388 */ /* 0x0001e20000000a00 */
[----:B------:R-:W-:Y:S06]  /*0fc0*/  BAR.SYNC.DEFER_BLOCKING 0x0 ;  /* 0x0000000000007b1d */ /* 0x000fec0000010000 */
        /* <DEDUP_REMOVED lines=10> */
[----:B------:R-:W3:Y:S04]  /*1070*/  LDS.128 R16, [UR4+0x30] ;  /* 0x00003004ff107984 */ /* 0x000ee80008000c00 */
[----:B0-----:R-:W0:Y:S01]  /*1080*/  LDS.64 R6, [UR4+0x40] ;  /* 0x00004004ff067984 */ /* 0x001e220008000a00 */
        /* <DEDUP_REMOVED lines=11> */
[----:B---3--:R-:W-:Y:S02]  /*1140*/  @P2 VIMNMX R2, PT, PT, R2, R16, PT ;  /* 0x0000001002022248 */ /* 0x008fe40003fe0100 */
[----:B------:R-:W-:-:S02]  /*1150*/  @P2 VIMNMX R3, PT, PT, R3, R17, !PT ;  /* 0x0000001103032248 */ /* 0x000fc40007fe0100 */
[----:B------:R-:W-:Y:S02]  /*1160*/  @P4 VIMNMX R2, PT, PT, R2, R18, PT ;  /* 0x0000001202024248 */ /* 0x000fe40003fe0100 */
[----:B------:R-:W-:Y:S02]  /*1170*/  @P4 VIMNMX R3, PT, PT, R3, R19, !PT ;  /* 0x0000001303034248 */ /* 0x000fe40007fe0100 */
[----:B0-----:R-:W-:Y:S02]  /*1180*/  @P3 VIMNMX R2, PT, PT, R2, R6, PT ;  /* 0x0000000602023248 */ /* 0x001fe40003fe0100 */
[----:B------:R-:W-:Y:S01]  /*1190*/  @P3 VIMNMX R3, PT, PT, R3, R7, !PT ;  /* 0x0000000703033248 */ /* 0x000fe20007fe0100 */
[----:B------:R-:W-:Y:S06]  /*11a0*/  BRA `(.L_x_166) ;  /* 0x0000001000447947 */ /* 0x000fec0003800000 */
.L_x_152:
[----:B------:R-:W0:Y:S01]  /*11b0*/  S2R R0, SR_TID.X ;  /* 0x0000000000007919 */ /* 0x000e220000002100 */
[----:B------:R-:W1:Y:S02]  /*11c0*/  LDCU.64 UR4, c[0x0][0x380] ;  /* 0x00007000ff0477ac */ /* 0x000e640008000a00 */
[----:B-1----:R-:W-:Y:S02]  /*11d0*/  IMAD.U32 R12, RZ, RZ, UR4 ;  /* 0x00000004ff0c7e24 */ /* 0x002fe4000f8e00ff */
[----:B------:R-:W-:Y:S02]  /*11e0*/  IMAD.U32 R13, RZ, RZ, UR5 ;  /* 0x00000005ff0d7e24 */ /* 0x000fe4000f8e00ff */
        /* <DEDUP_REMOVED lines=9> */
[----:B------:R-:W-:Y:S01]  /*1280*/  UMOV UR4, 0x800 ;  /* 0x0000080000047882 */ /* 0x000fe20000000000 */
[----:B--2---:R-:W-:-:S02]  /*1290*/  VIMNMX3 R14, R3, R2, R5, PT ;  /* 0x00000002030e720f */ /* 0x004fc40003800105 */
[----:B------:R-:W-:Y:S01]  /*12a0*/  VIMNMX3 R2, R2, R3, R5, !PT ;  /* 0x000000030202720f */ /* 0x000fe20007800105 */
[----:B------:R-:W-:-:S05]  /*12b0*/  VIADD R3, R4, 0xfffff800 ;  /* 0xfffff80004037836 */ /* 0x000fca0000000000 */
[----:B------:R-:W-:Y:S02]  /*12c0*/  ISETP.GE.U32.AND P0, PT, R3, 0x800, PT ;  /* 0x000008000300780c */ /* 0x000fe40003f06070 */
[--C-:B---3--:R-:W-:Y:S02]  /*12d0*/  VIMNMX3 R14, R8, R14, R9.reuse, PT ;  /* 0x0000000e080e720f */ /* 0x108fe40003800109 */
[----:B------:R-:W-:Y:S02]  /*12e0*/  VIMNMX3 R2, R2, R8, R9, !PT ;  /* 0x000000080202720f */ /* 0x000fe40007800109 */
[--C-:B----4-:R-:W-:Y:S02]  /*12f0*/  VIMNMX3 R5, R10, R14, R11.reuse, PT ;  /* 0x0000000e0a05720f */ /* 0x110fe4000380010b */
[----:B------:R-:W-:Y:S02]  /*1300*/  VIMNMX3 R11, R2, R10, R11, !PT ;  /* 0x0000000a020b720f */ /* 0x000fe4000780010b */
[----:B-----5:R-:W-:-:S02]  /*1310*/  VIMNMX R2, PT, PT, R24, R5, PT ;  /* 0x0000000518027248 */ /* 0x020fc40003fe0100 */
[----:B------:R-:W-:Y:S01]  /*1320*/  VIMNMX R24, PT, PT, R24, R11, !PT ;  /* 0x0000000b18187248 */ /* 0x000fe20007fe0100 */
[----:B------:R-:W-:Y:S06]  /*1330*/  @!P0 BRA `(.L_x_167) ;  /* 0x00000000006c8947 */ /* 0x000fec0003800000 */
[----:B------:R-:W0:Y:S01]  /*1340*/  LDC R4, c[0x0][0x390] ;  /* 0x0000e400ff047b82 */ /* 0x000e220000000800 */
[----:B------:R-:W-:-:S07]  /*1350*/  UMOV UR4, 0x800 ;  /* 0x0000080000047882 */ /* 0x000fce0000000000 */
[----:B------:R-:W1:Y:S02]  /*1360*/  LDC.64 R12, c[0x0][0x380] ;  /* 0x0000e000ff0c7b82 */ /* 0x000e640000000a00 */
.L_x_169:
[----:B------:R-:W-:-:S04]  /*1370*/  VIADD R7, R0, UR4 ;  /* 0x0000000400077c36 */ /* 0x000fc80008000000 */
        /* <DEDUP_REMOVED lines=9> */
[----:B--2---:R-:W-:-:S02]  /*1410*/  VIMNMX3 R2, R5, R2, R8, PT ;  /* 0x000000020502720f */ /* 0x004fc40003800108 */
[----:B------:R-:W-:Y:S01]  /*1420*/  VIMNMX3 R5, R24, R5, R8, !PT ;  /* 0x000000051805720f */ /* 0x000fe20007800108 */
[----:B0-----:R-:W-:-:S05]  /*1430*/  VIADD R8, R4, -UR4 ;  /* 0x8000000404087c36 */ /* 0x001fca0008000000 */
[----:B------:R-:W-:Y:S02]  /*1440*/  ISETP.GE.U32.AND P0, PT, R8, 0x800, PT ;  /* 0x000008000800780c */ /* 0x000fe40003f06070 */
[--C-:B---3--:R-:W-:Y:S02]  /*1450*/  VIMNMX3 R2, R9, R2, R10.reuse, PT ;  /* 0x000000020902720f */ /* 0x108fe4000380010a */
[----:B------:R-:W-:Y:S02]  /*1460*/  VIMNMX3 R5, R5, R9, R10, !PT ;  /* 0x000000090505720f */ /* 0x000fe4000780010a */
[--C-:B----4-:R-:W-:Y:S02]  /*1470*/  VIMNMX3 R2, R11, R2, R14.reuse, PT ;  /* 0x000000020b02720f */ /* 0x110fe4000380010e */
[----:B------:R-:W-:Y:S02]  /*1480*/  VIMNMX3 R5, R5, R11, R14, !PT ;  /* 0x0000000b0505720f */ /* 0x000fe4000780010e */
[----:B-----5:R-:W-:-:S02]  /*1490*/  VIMNMX3 R2, R15, R2, R16, PT ;  /* 0x000000020f02720f */ /* 0x020fc40003800110 */
[----:B------:R-:W-:Y:S01]  /*14a0*/  VIMNMX3 R24, R5, R15, R16, !PT ;  /* 0x0000000f0518720f */ /* 0x000fe20007800110 */
[----:B------:R-:W-:Y:S06]  /*14b0*/  @!P0 BRA `(.L_x_168) ;  /* 0x0000000800a48947 */ /* 0x000fec0003800000 */
[----:B------:R-:W-:-:S06]  /*14c0*/  UIADD3 UR4, UPT, UPT, UR4, 0x800, URZ ;  /* 0x0000080004047890 */ /* 0x000fcc000fffe0ff */
[----:B------:R-:W-:-:S13]  /*14d0*/  ISETP.LT.U32.AND P0, PT, R3, UR4, PT ;  /* 0x0000000403007c0c */ /* 0x000fda000bf01070 */
[----:B------:R-:W-:Y:S05]  /*14e0*/  @!P0 BRA `(.L_x_169) ;  /* 0xfffffffc00a08947 */ /* 0x000fea000383ffff */
.L_x_167:
[----:B------:R-:W-:Y:S01]  /*14f0*/  VIADD R3, R4, -UR4 ;  /* 0x8000000404037c36 */ /* 0x000fe20008000000 */
[----:B------:R-:W-:Y:S04]  /*1500*/  BSSY.RECONVERGENT B1, `(.L_x_168) ;  /* 0x00000a4000017945 */ /* 0x000fe80003800200 */
[----:B------:R-:W-:-:S04]  /*1510*/  ISETP.GE.AND P0, PT, R0, R3, PT ;  /* 0x000000030000720c */ /* 0x000fc80003f06270 */
[----:B------:R-:W-:-:S13]  /*1520*/  ISETP.LE.U32.OR P0, PT, R4, UR4, P0 ;  /* 0x0000000404007c0c */ /* 0x000fda0008703470 */
[----:B------:R-:W-:Y:S05]  /*1530*/  @P0 BRA `(.L_x_170) ;  /* 0x0000000800800947 */ /* 0x000fea0003800000 */
[----:B------:R-:W-:Y:S01]  /*1540*/  LOP3.LUT R3, RZ, R0, RZ, 0x33, !PT ;  /* 0x00000000ff037212 */ /* 0x000fe200078e33ff */
[----:B------:R-:W-:Y:S03]  /*1550*/  BSSY.RECONVERGENT B2, `(.L_x_171) ;  /* 0x0000052000027945 */ /* 0x000fe60003800200 */
[----:B------:R-:W-:-:S04]  /*1560*/  IADD3 R3, PT, PT, R4, -UR4, R3 ;  /* 0x8000000404037c10 */ /* 0x000fc8000fffe003 */
[C---:B------:R-:W-:Y:S02]  /*1570*/  ISETP.GE.U32.AND P0, PT, R3.reuse, 0xf00, PT ;  /* 0x00000f000300780c */ /* 0x040fe40003f06070 */
[----:B------:R-:W-:Y:S01]  /*1580*/  LEA.HI R4, R3, 0x1, RZ, 0x18 ;  /* 0x0000000103047811 */ /* 0x000fe200078fc0ff */
[----:B------:R-:W-:-:S03]  /*1590*/  IMAD.MOV.U32 R3, RZ, RZ, R0 ;  /* 0x000000ffff037224 */ /* 0x000fc600078e0000 */
[----:B------:R-:W-:-:S07]  /*15a0*/  LOP3.LUT R5, R4, 0xf, RZ, 0xc0, !PT ;  /* 0x0000000f04057812 */ /* 0x000fce00078ec0ff */
[----:B------:R-:W-:Y:S05]  /*15b0*/  @!P0 BRA `(.L_x_172) ;  /* 0x00000004002c8947 */ /* 0x000fea0003800000 */
[----:B------:R-:W-:Y:S01]  /*15c0*/  LOP3.LUT R7, R4, 0x1fffff0, RZ, 0xc0, !PT ;  /* 0x01fffff004077812 */ /* 0x000fe200078ec0ff */
[----:B------:R-:W-:Y:S01]  /*15d0*/  BSSY.RECONVERGENT B3, `(.L_x_173) ;  /* 0x0000048000037945 */ /* 0x000fe20003800200 */
[C---:B------:R-:W-:Y:S01]  /*15e0*/  LOP3.LUT R3, R0.reuse, 0x800, RZ, 0xfc, !PT ;  /* 0x0000080000037812 */ /* 0x040fe200078efcff */
[----:B------:R-:W-:Y:S02]  /*15f0*/  VIADD R6, R0, UR4 ;  /* 0x0000000400067c36 */ /* 0x000fe40008000000 */
[----:B------:R-:W-:-:S07]  /*1600*/  IMAD.MOV R7, RZ, RZ, -R7 ;  /* 0x000000ffff077224 */ /* 0x000fce00078e0a07 */
.L_x_174:
[C---:B------:R-:W-:Y:S02]  /*1610*/  VIADD R9, R6.reuse, 0x100 ;  /* 0x0000010006097836 */ /* 0x040fe40000000000 */
[----:B------:R-:W-:-:S04]  /*1620*/  IMAD.WIDE.U32 R10, R6, 0x4, R12 ;  /* 0x00000004060a7825 */ /* 0x000fc800078e000c */
[--C-:B------:R-:W-:Y:S01]  /*1630*/  IMAD.WIDE.U32 R8, R9, 0x4, R12.reuse ;  /* 0x0000000409087825 */ /* 0x100fe200078e000c */
[----:B------:R0:W2:Y:S03]  /*1640*/  LDG.E R25, desc[UR6][R10.64] ;  /* 0x000000060a197981 */ /* 0x0000a6000c1e1900 */
[C---:B------:R-:W-:Y:S01]  /*1650*/  VIADD R27, R6.reuse, 0x300 ;  /* 0x00000300061b7836 */ /* 0x040fe20000000000 */
[----:B------:R1:W2:Y:S01]  /*1660*/  LDG.E R22, desc[UR6][R8.64] ;  /* 0x0000000608167981 */ /* 0x0002a2000c1e1900 */
[----:B------:R-:W-:Y:S02]  /*1670*/  VIADD R29, R6, 0x200 ;  /* 0x00000200061d7836 */ /* 0x000fe40000000000 */
[----:B------:R-:W-:-:S04]  /*1680*/  IMAD.WIDE.U32 R26, R27, 0x4, R12 ;  /* 0x000000041b1a7825 */ /* 0x000fc800078e000c */
[C---:B0-----:R-:W-:Y:S01]  /*1690*/  VIADD R11, R6.reuse, 0x700 ;  /* 0x00000700060b7836 */ /* 0x041fe20000000000 */
[----:B------:R0:W3:Y:S01]  /*16a0*/  LDG.E R20, desc[UR6][R26.64] ;  /* 0x000000061a147981 */ /* 0x0000e2000c1e1900 */
[C---:B------:R-:W-:Y:S02]  /*16b0*/  VIADD R19, R6.reuse, 0x500 ;  /* 0x0000050006137836 */ /* 0x040fe40000000000 */
[----:B-1----:R-:W-:Y:S02]  /*16c0*/  VIADD R9, R6, 0x800 ;  /* 0x0000080006097836 */ /* 0x002fe40000000000 */
[----:B------:R-:W-:-:S04]  /*16d0*/  IMAD.WIDE.U32 R28, R29, 0x4, R12 ;  /* 0x000000041d1c7825 */ /* 0x000fc800078e000c */
[C---:B------:R-:W-:Y:S01]  /*16e0*/  VIADD R17, R6.reuse, 0x400 ;  /* 0x0000040006117836 */ /* 0x040fe20000000000 */
[----:B------:R1:W3:Y:S01]  /*16f0*/  LDG.E R23, desc[UR6][R28.64] ;  /* 0x000000061c177981 */ /* 0x0002e2000c1e1900 */
[----:B------:R-:W-:Y:S02]  /*1700*/  VIADD R15, R6, 0x600 ;  /* 0x00000600060f7836 */ /* 0x000fe40000000000 */
[----:B------:R-:W-:-:S04]  /*1710*/  IMAD.WIDE.U32 R10, R11, 0x4, R12 ;  /* 0x000000040b0a7825 */ /* 0x000fc800078e000c */
[--C-:B------:R-:W-:Y:S02]  /*1720*/  IMAD.WIDE.U32 R18, R19, 0x4, R12.reuse ;  /* 0x0000000413127825 */ /* 0x100fe400078e000c */
[----:B------:R-:W4:Y:S02]  /*1730*/  LDG.E R10, desc[UR6][R10.64] ;  /* 0x000000060a0a7981 */ /* 0x000f24000c1e1900 */
[--C-:B------:R-:W-:Y:S02]  /*1740*/  IMAD.WIDE.U32 R8, R9, 0x4, R12.reuse ;  /* 0x0000000409087825 */ /* 0x100fe400078e000c */
[----:B------:R-:W5:Y:S02]  /*1750*/  LDG.E R18, desc[UR6][R18.64] ;  /* 0x0000000612127981 */ /* 0x000f64000c1e1900 */
[----:B------:R-:W-:-:S04]  /*1760*/  IMAD.WIDE.U32 R16, R17, 0x4, R12 ;  /* 0x0000000411107825 */ /* 0x000fc800078e000c */
[----:B------:R-:W-:Y:S01]  /*1770*/  IMAD.WIDE.U32 R14, R15, 0x4, R12 ;  /* 0x000000040f0e7825 */ /* 0x000fe200078e000c */
[----:B------:R1:W4:Y:S03]  /*1780*/  LDG.E R11, desc[UR6][R8.64] ;  /* 0x00000006080b7981 */ /* 0x000326000c1e1900 */
[C---:B0-----:R-:W-:Y:S01]  /*1790*/  VIADD R27, R6.reuse, 0x900 ;  /* 0x00000900061b7836 */ /* 0x041fe20000000000 */
[----:B------:R0:W5:Y:S01]  /*17a0*/  LDG.E R21, desc[UR6][R16.64] ;  /* 0x0000000610157981 */ /* 0x000162000c1e1900 */
[----:B-1----:R-:W-:-:S03]  /*17b0*/  VIADD R29, R6, 0xa00 ;  /* 0x00000a00061d7836 */ /* 0x002fc60000000000 */
[----:B------:R1:W4:Y:S01]  /*17c0*/  LDG.E R19, desc[UR6][R14.64] ;  /* 0x000000060e137981 */ /* 0x000322000c1e1900 */
[----:B------:R-:W-:-:S04]  /*17d0*/  IMAD.WIDE.U32 R8, R27, 0x4, R12 ;  /* 0x000000041b087825 */ /* 0x000fc800078e000c */
[C---:B------:R-:W-:Y:S02]  /*17e0*/  VIADD R27, R6.reuse, 0xb00 ;  /* 0x00000b00061b7836 */ /* 0x040fe40000000000 */
[----:B0-----:R-:W-:Y:S01]  /*17f0*/  VIADD R16, R6, 0xd00 ;  /* 0x00000d0006107836 */ /* 0x001fe20000000000 */
[----:B------:R-:W4:Y:S01]  /*1800*/  LDG.E R8, desc[UR6][R8.64] ;  /* 0x0000000608087981 */ /* 0x000f22000c1e1900 */
[----:B-1----:R-:W-:-:S04]  /*1810*/  IMAD.WIDE.U32 R14, R29, 0x4, R12 ;  /* 0x000000041d0e7825 */ /* 0x002fc800078e000c */
[C---:B------:R-:W-:Y:S02]  /*1820*/  VIADD R29, R6.reuse, 0xc00 ;  /* 0x00000c00061d7836 */ /* 0x040fe40000000000 */
[--C-:B------:R-:W-:Y:S01]  /*1830*/  IMAD.WIDE.U32 R26, R27, 0x4, R12.reuse ;  /* 0x000000041b1a7825 */ /* 0x100fe200078e000c */
[----:B------:R0:W4:Y:S03]  /*1840*/  LDG.E R9, desc[UR6][R14.64] ;  /* 0x000000060e097981 */ /* 0x000126000c1e1900 */
[----:B------:R-:W-:Y:S02]  /*1850*/  IMAD.WIDE.U32 R28, R29, 0x4, R12 ;  /* 0x000000041d1c7825 */ /* 0x000fe400078e000c */
[----:B------:R-:W4:Y:S02]  /*1860*/  LDG.E R26, desc[UR6][R26.64] ;  /* 0x000000061a1a7981 */ /* 0x000f24000c1e1900 */
[----:B------:R-:W-:-:S02]  /*1870*/  VIADD R17, R6, 0xe00 ;  /* 0x00000e0006117836 */ /* 0x000fc40000000000 */
[----:B0-----:R-:W-:-:S04]  /*1880*/  IMAD.WIDE.U32 R14, R16, 0x4, R12 ;  /* 0x00000004100e7825 */ /* 0x001fc800078e000c */
[----:B------:R-:W-:Y:S01]  /*1890*/  VIADD R16, R6, 0xf00 ;  /* 0x00000f0006107836 */ /* 0x000fe20000000000 */
[----:B------:R-:W4:Y:S04]  /*18a0*/  LDG.E R27, desc[UR6][R28.64] ;  /* 0x000000061c1b7981 */ /* 0x000f28000c1e1900 */
[----:B------:R0:W4:Y:S02]  /*18b0*/  LDG.E R28, desc[UR6][R14.64] ;  /* 0x000000060e1c7981 */ /* 0x000124000c1e1900 */
[----:B0-----:R-:W-:-:S04]  /*18c0*/  IMAD.WIDE.U32 R14, R17, 0x4, R12 ;  /* 0x00000004110e7825 */ /* 0x001fc800078e000c */
[----:B------:R-:W-:Y:S02]  /*18d0*/  IMAD.WIDE.U32 R16, R16, 0x4, R12 ;  /* 0x0000000410107825 */ /* 0x000fe400078e000c */
[----:B------:R-:W4:Y:S04]  /*18e0*/  LDG.E R14, desc[UR6][R14.64] ;  /* 0x000000060e0e7981 */ /* 0x000f28000c1e1900 */
[----:B------:R-:W4:Y:S01]  /*18f0*/  LDG.E R17, desc[UR6][R16.64] ;  /* 0x0000000610117981 */ /* 0x000f22000c1e1900 */
[----:B------:R-:W-:-:S05]  /*1900*/  VIADD R7, R7, 0x10 ;  /* 0x0000001007077836 */ /* 0x000fca0000000000 */
[----:B------:R-:W-:Y:S01]  /*1910*/  ISETP.NE.AND P0, PT, R7, RZ, PT ;  /* 0x000000ff0700720c */ /* 0x000fe20003f05270 */
[----:B------:R-:W-:Y:S02]  /*1920*/  VIADD R3, R3, 0x1000 ;  /* 0x0000100003037836 */ /* 0x000fe40000000000 */
[----:B------:R-:W-:Y:S01]  /*1930*/  VIADD R6, R6, 0x1000 ;  /* 0x0000100006067836 */ /* 0x000fe20000000000 */
[--C-:B--2---:R-:W-:Y:S02]  /*1940*/  VIMNMX3 R2, R25, R2, R22.reuse, PT ;  /* 0x000000021902720f */ /* 0x104fe40003800116 */
[----:B------:R-:W-:Y:S02]  /*1950*/  VIMNMX3 R22, R24, R25, R22, !PT ;  /* 0x000000191816720f */ /* 0x000fe40007800116 */
[--C-:B---3--:R-:W-:Y:S02]  /*1960*/  VIMNMX3 R2, R23, R2, R20.reuse, PT ;  /* 0x000000021702720f */ /* 0x108fe40003800114 */
[----:B------:R-:W-:-:S02]  /*1970*/  VIMNMX3 R22, R22, R23, R20, !PT ;  /* 0x000000171616720f */ /* 0x000fc40007800114 */
[--C-:B-----5:R-:W-:Y:S02]  /*1980*/  VIMNMX3 R2, R21, R2, R18.reuse, PT ;  /* 0x000000021502720f */ /* 0x120fe40003800112 */
[----:B------:R-:W-:Y:S02]  /*1990*/  VIMNMX3 R22, R22, R21, R18, !PT ;  /* 0x000000151616720f */ /* 0x000fe40007800112 */
[--C-:B----4-:R-:W-:Y:S02]  /*19a0*/  VIMNMX3 R2, R19, R2, R10.reuse, PT ;  /* 0x000000021302720f */ /* 0x110fe4000380010a */
[----:B------:R-:W-:Y:S02]  /*19b0*/  VIMNMX3 R22, R22, R19, R10, !PT ;  /* 0x000000131616720f */ /* 0x000fe4000780010a */
[--C-:B------:R-:W-:Y:S02]  /*19c0*/  VIMNMX3 R2, R11, R2, R8.reuse, PT ;  /* 0x000000020b02720f */ /* 0x100fe40003800108 */
[----:B------:R-:W-:-:S02]  /*19d0*/  VIMNMX3 R22, R22, R11, R8, !PT ;  /* 0x0000000b1616720f */ /* 0x000fc40007800108 */
[--C-:B------:R-:W-:Y:S02]  /*19e0*/  VIMNMX3 R2, R9, R2, R26.reuse, PT ;  /* 0x000000020902720f */ /* 0x100fe4000380011a */
[----:B------:R-:W-:Y:S02]  /*19f0*/  VIMNMX3 R22, R22, R9, R26, !PT ;  /* 0x000000091616720f */ /* 0x000fe4000780011a */
[--C-:B------:R-:W-:Y:S02]  /*1a00*/  VIMNMX3 R2, R27, R2, R28.reuse, PT ;  /* 0x000000021b02720f */ /* 0x100fe4000380011c */
[----:B------:R-:W-:Y:S02]  /*1a10*/  VIMNMX3 R22, R22, R27, R28, !PT ;  /* 0x0000001b1616720f */ /* 0x000fe4000780011c */
[--C-:B------:R-:W-:Y:S02]  /*1a20*/  VIMNMX3 R2, R14, R2, R17.reuse, PT ;  /* 0x000000020e02720f */ /* 0x100fe40003800111 */
[----:B------:R-:W-:Y:S01]  /*1a30*/  VIMNMX3 R24, R22, R14, R17, !PT ;  /* 0x0000000e1618720f */ /* 0x000fe20007800111 */
[----:B------:R-:W-:Y:S06]  /*1a40*/  @P0 BRA `(.L_x_174) ;  /* 0xfffffff800f00947 */ /* 0x000fec000383ffff */
[----:B------:R-:W-:Y:S05]  /*1a50*/  BSYNC.RECONVERGENT B3 ;  /* 0x0000000000037941 */ /* 0x000fea0003800200 */
.L_x_173:
[----:B------:R-:W-:-:S07]  /*1a60*/  VIADD R3, R3, 0xfffff800 ;  /* 0xfffff80003037836 */ /* 0x000fce0000000000 */
.L_x_172:
[----:B------:R-:W-:Y:S05]  /*1a70*/  BSYNC.RECONVERGENT B2 ;  /* 0x0000000000027941 */ /* 0x000fea0003800200 */
.L_x_171:
[----:B------:R-:W-:-:S13]  /*1a80*/  ISETP.NE.AND P0, PT, R5, RZ, PT ;  /* 0x000000ff0500720c */ /* 0x000fda0003f05270 */
[----:B------:R-:W-:Y:S05]  /*1a90*/  @!P0 BRA `(.L_x_170) ;  /* 0x0000000400288947 */ /* 0x000fea0003800000 */
[----:B------:R-:W-:Y:S01]  /*1aa0*/  ISETP.GE.U32.AND P0, PT, R5, 0x8, PT ;  /* 0x000000080500780c */ /* 0x000fe20003f06070 */
[----:B------:R-:W-:Y:S01]  /*1ab0*/  BSSY.RECONVERGENT B2, `(.L_x_175) ;  /* 0x0000025000027945 */ /* 0x000fe20003800200 */
[----:B------:R-:W-:-:S04]  /*1ac0*/  LOP3.LUT R21, R4, 0x7, RZ, 0xc0, !PT ;  /* 0x0000000704157812 */ /* 0x000fc800078ec0ff */
[----:B------:R-:W-:-:S07]  /*1ad0*/  ISETP.NE.AND P1, PT, R21, RZ, PT ;  /* 0x000000ff1500720c */ /* 0x000fce0003f25270 */
[----:B------:R-:W-:Y:S06]  /*1ae0*/  @!P0 BRA `(.L_x_176) ;  /* 0x0000000000848947 */ /* 0x000fec0003800000 */
[----:B------:R-:W-:-:S04]  /*1af0*/  VIADD R7, R3, UR4 ;  /* 0x0000000403077c36 */ /* 0x000fc80008000000 */
        /* <DEDUP_REMOVED lines=10> */
[----:B------:R2:W3:Y:S01]  /*1ba0*/  LDG.E R10, desc[UR6][R10.64] ;  /* 0x000000060a0a7981 */ /* 0x0004e2000c1e1900 */
        /* <DEDUP_REMOVED lines=21> */
.L_x_176:
[----:B------:R-:W-:Y:S05]  /*1d00*/  BSYNC.RECONVERGENT B2 ;  /* 0x0000000000027941 */ /* 0x000fea0003800200 */
.L_x_175:
        /* <DEDUP_REMOVED lines=23> */
.L_x_178:
[----:B------:R-:W-:Y:S05]  /*1e80*/  BSYNC.RECONVERGENT B2 ;  /* 0x0000000000027941 */ /* 0x000fea0003800200 */
.L_x_177:
[----:B------:R-:W-:Y:S05]  /*1e90*/  @!P1 BRA `(.L_x_170) ;  /* 0x0000000000289947 */ /* 0x000fea0003800000 */
[----:B------:R-:W-:Y:S02]  /*1ea0*/  VIADD R3, R3, UR4 ;  /* 0x0000000403037c36 */ /* 0x000fe40008000000 */
[----:B------:R-:W-:-:S07]  /*1eb0*/  IMAD.MOV R6, RZ, RZ, -R14 ;  /* 0x000000ffff067224 */ /* 0x000fce00078e0a0e */
.L_x_179:
        /* <DEDUP_REMOVED lines=8> */
.L_x_170:
[----:B------:R-:W-:Y:S05]  /*1f40*/  BSYNC.RECONVERGENT B1 ;  /* 0x0000000000017941 */ /* 0x000fea0003800200 */
.L_x_168:
        /* <DEDUP_REMOVED lines=55> */
.L_x_166:
[----:B------:R-:W-:Y:S05]  /*22c0*/  BSYNC.RECONVERGENT B0 ;  /* 0x0000000000007941 */ /* 0x000fea0003800200 */
.L_x_151:
[----:B------:R-:W-:Y:S05]  /*22d0*/  @P0 EXIT ;  /* 0x000000000000094d */ /* 0x000fea0003800000 */
[----:B--2---:R-:W2:Y:S01]  /*22e0*/  LDC.64 R4, c[0x0][0x388] ;  /* 0x0000e200ff047b82 */ /* 0x004ea20000000a00 */
[----:B------:R-:W1:Y:S02]  /*22f0*/  LDCU.64 UR4, c[0x0][0x398] ;  /* 0x00007300ff0477ac */ /* 0x000e640008000a00 */
[----:B-1----:R-:W-:Y:S02]  /*2300*/  VIMNMX R7, PT, PT, R2, UR4, PT ;  /* 0x0000000402077c48 */ /* 0x002fe4000bfe0100 */
[----:B0-----:R-:W-:-:S03]  /*2310*/  VIMNMX R3, PT, PT, R3, UR5, !PT ;  /* 0x0000000503037c48 */ /* 0x001fc6000ffe0100 */
[----:B--2---:R-:W-:Y:S04]  /*2320*/  STG.E desc[UR6][R4.64], R7 ;  /* 0x0000000704007986 */ /* 0x004fe8000c101906 */
[----:B------:R-:W-:Y:S01]  /*2330*/  STG.E desc[UR6][R4.64+0x4], R3 ;  /* 0x0000040304007986 */ /* 0x000fe2000c101906 */
[----:B------:R-:W-:Y:S05]  /*2340*/  EXIT ;  /* 0x000000000000794d */ /* 0x000fea0003800000 */
.L_x_180:
        /* <DEDUP_REMOVED lines=11> */
.L_x_187:


//--------------------- .text._ZN3cub18CUB_300001_SM_10006detail11EmptyKernelIvEEvv --------------------------
	.section	.text._ZN3cub18CUB_300001_SM_10006detail11EmptyKernelIvEEvv,"ax",@progbits
	.align	128
        .global         _ZN3cub18CUB_300001_SM_10006detail11EmptyKernelIvEEvv
        .type           _ZN3cub18CUB_300001_SM_10006detail11EmptyKernelIvEEvv,@function
        .size           _ZN3cub18CUB_300001_SM_10006detail11EmptyKernelIvEEvv,(.L_x_188 - _ZN3cub18CUB_300001_SM_10006detail11EmptyKernelIvEEvv)
        .other          _ZN3cub18CUB_300001_SM_10006detail11EmptyKernelIvEEvv,@"STO_CUDA_ENTRY STV_DEFAULT"
_ZN3cub18CUB_300001_SM_10006detail11EmptyKernelIvEEvv:
.text._ZN3cub18CUB_300001_SM_10006detail11EmptyKernelIvEEvv:
[----:B------:R-:W-:Y:S01]  /*0000*/  LDC R1, c[0x0][0x37c] ;  /* 0x0000df00ff017b82 */ /* 0x000fe20000000800 */
[----:B------:R-:W-:Y:S05]  /*0010*/  EXIT ;  /* 0x000000000000794d */ /* 0x000fea0003800000 */
.L_x_181:
        /* <DEDUP_REMOVED lines=14> */
.L_x_188:


//--------------------- .nv.shared._ZN3cub18CUB_300001_SM_10006detail6reduce28DeviceReduceSingleTileKernelINS2_10policy_hubI11minmax_pairIiEy16minmax_binary_opIiEE10Policy1000EPS6_SB_iS8_S6_S6_N4cuda3std3__410__identityEEEvT0_T1_T2_T3_T4_T6_ --------------------------
	.section	.nv.shared._ZN3cub18CUB_300001_SM_10006detail6reduce28DeviceReduceSingleTileKernelINS2_10policy_hubI11minmax_pairIiEy16minmax_binary_opIiEE10Policy1000EPS6_SB_iS8_S6_S6_N4cuda3std3__410__identityEEEvT0_T1_T2_T3_T4_T6_,"aw",@nobits
	.sectionflags	@""
	.align	4
.nv.shared._ZN3cub18CUB_300001_SM_10006detail6reduce28DeviceReduceSingleTileKernelINS2_10policy_hubI11minmax_pairIiEy16minmax_binary_opIiEE10Policy1000EPS6_SB_iS8_S6_S6_N4cuda3std3__410__identityEEEvT0_T1_T2_T3_T4_T6_:
	.zero		1104


//--------------------- .nv.shared.reserved.0     --------------------------
	.section	.nv.shared.reserved.0,"aw",@nobits
	.weak		__nv_reservedSMEM_offset_0_alias
	.size		__nv_reservedSMEM_offset_0_alias, 0, 64
	.other		__nv_reservedSMEM_offset_0_alias,@"STO_CUDA_RESERVED_SHARED STV_DEFAULT"
__nv_reservedSMEM_offset_0_alias:
	.zero		0
	.zero		64


//--------------------- .nv.global                --------------------------
	.section	.nv.global,"aw",@nobits
.nv.global:
	.type		_ZN30_INTERNAL_a3a906bd_4_k_cu_main6thrust24THRUST_300001_SM_1000_NS12placeholders2_8E,@object
	.size		_ZN30_INTERNAL_a3a906bd_4_k_cu_main6thrust24THRUST_300001_SM_1000_NS12placeholders2_8E,(_ZN30_INTERNAL_a3a906bd_4_k_cu_main4cuda3std3__432_GLOBAL__N__a3a906bd_4_k_cu_main6ignoreE - _ZN30_INTERNAL_a3a906bd_4_k_cu_main6thrust24THRUST_300001_SM_1000_NS12placeholders2_8E)
_ZN30_INTERNAL_a3a906bd_4_k_cu_main6thrust24THRUST_300001_SM_1000_NS12placeholders2_8E:
	.zero		1
	.type		_ZN30_INTERNAL_a3a906bd_4_k_cu_main4cuda3std3__432_GLOBAL__N__a3a906bd_4_k_cu_main6ignoreE,@object
	.size		_ZN30_INTERNAL_a3a906bd_4_k_cu_main4cuda3std3__432_GLOBAL__N__a3a906bd_4_k_cu_main6ignoreE,(_ZN30_INTERNAL_a3a906bd_4_k_cu_main4cuda3std6ranges3__45__cpo4dataE - _ZN30_INTERNAL_a3a906bd_4_k_cu_main4cuda3std3__432_GLOBAL__N__a3a906bd_4_k_cu_main6ignoreE)
_ZN30_INTERNAL_a3a906bd_4_k_cu_main4cuda3std3__432_GLOBAL__N__a3a906bd_4_k_cu_main6ignoreE:
	.zero		1
	.type		_ZN30_INTERNAL_a3a906bd_4_k_cu_main4cuda3std6ranges3__45__cpo4dataE,@object
	.size		_ZN30_INTERNAL_a3a906bd_4_k_cu_main4cuda3std6ranges3__45__cpo4dataE,(_ZN30_INTERNAL_a3a906bd_4_k_cu_main6thrust24THRUST_300001_SM_1000_NS6system3cpp3parE - _ZN30_INTERNAL_a3a906bd_4_k_cu_main4cuda3std6ranges3__45__cpo4dataE)
_ZN30_INTERNAL_a3a906bd_4_k_cu_main4cuda3std6ranges3__45__cpo4dataE:
	.zero		1
	.type		_ZN30_INTERNAL_a3a906bd_4_k_cu_main6thrust24THRUST_300001_SM_1000_NS6system3cpp3parE,@object
	.size		_ZN30_INTERNAL_a3a906bd_4_k_cu_main6thrust24THRUST_300001_SM_1000_NS6system3cpp3parE,(_ZN30_INTERNAL_a3a906bd_4_k_cu_main4cuda3std3__45__cpo5beginE - _ZN30_INTERNAL_a3a906bd_4_k_cu_main6thrust24THRUST_300001_SM_1000_NS6system3cpp3parE)
_ZN30_INTERNAL_a3a906bd_4_k_cu_main6thrust24THRUST_300001_SM_1000_NS6system3cpp3parE:
	.zero		1
	.type		_ZN30_INTERNAL_a3a906bd_4_k_cu_main4cuda3std3__45__cpo5beginE,@object
	.size		_ZN30_INTERNAL_a3a906bd_4_k_cu_main4cuda3std3__45__cpo5beginE,(_ZN30_INTERNAL_a3a906bd_4_k_cu_main4cuda3std6ranges3__45__cpo5beginE - _ZN30_INTERNAL_a3a906bd_4_k_cu_main4cuda3std3__45__cpo5beginE)
_ZN30_INTERNAL_a3a906bd_4_k_cu_main4cuda3std3__45__cpo5beginE:
	.zero		1
	.type		_ZN30_INTERNAL_a3a906bd_4_k_cu_main4cuda3std6ranges3__45__cpo5beginE,@object
	.size		_ZN30_INTERNAL_a3a906bd_4_k_cu_main4cuda3std6ranges3__45__cpo5beginE,(_ZN30_INTERNAL_a3a906bd_4_k_cu_main6thrust24THRUST_300001_SM_1000_NS6deviceE - _ZN30_INTERNAL_a3a906bd_4_k_cu_main4cuda3std6ranges3__45__cpo5beginE)
_ZN30_INTERNAL_a3a906bd_4_k_cu_main4cuda3std6ranges3__45__cpo5beginE:
	.zero		1
	.type		_ZN30_INTERNAL_a3a906bd_4_k_cu_main6thrust24THRUST_300001_SM_1000_NS6deviceE,@object
	.size		_ZN30_INTERNAL_a3a906bd_4_k_cu_main6thrust24THRUST_300001_SM_1000_NS6deviceE,(_ZN30_INTERNAL_a3a906bd_4_k_cu_main4cuda3std3__47nulloptE - _ZN30_INTERNAL_a3a906bd_4_k_cu_main6thrust24THRUST_300001_SM_1000_NS6deviceE)
_ZN30_INTERNAL_a3a906bd_4_k_cu_main6thrust24THRUST_300001_SM_1000_NS6deviceE:
	.zero		1
	.type		_ZN30_INTERNAL_a3a906bd_4_k_cu_main4cuda3std3__47nulloptE,@object
	.size		_ZN30_INTERNAL_a3a906bd_4_k_cu_main4cuda3std3__47nulloptE,(_ZN30_INTERNAL_a3a906bd_4_k_cu_main4cuda3std6ranges3__45__cpo8distanceE - _ZN30_INTERNAL_a3a906bd_4_k_cu_main4cuda3std3__47nulloptE)
_ZN30_INTERNAL_a3a906bd_4_k_cu_main4cuda3std3__47nulloptE:
	.zero		1
	.type		_ZN30_INTERNAL_a3a906bd_4_k_cu_main4cuda3std6ranges3__45__cpo8distanceE,@object
	.size		_ZN30_INTERNAL_a3a906bd_4_k_cu_main4cuda3std6ranges3__45__cpo8distanceE,(_ZN30_INTERNAL_a3a906bd_4_k_cu_main6thrust24THRUST_300001_SM_1000_NS12placeholders2_4E - _ZN30_INTERNAL_a3a906bd_4_k_cu_main4cuda3std6ranges3__45__cpo8distanceE)
_ZN30_INTERNAL_a3a906bd_4_k_cu_main4cuda3std6ranges3__45__cpo8distanceE:
	.zero		1
	.type		_ZN30_INTERNAL_a3a906bd_4_k_cu_main6thrust24THRUST_300001_SM_1000_NS12placeholders2_4E,@object
	.size		_ZN30_INTERNAL_a3a906bd_4_k_cu_main6thrust24THRUST_300001_SM_1000_NS12placeholders2_4E,(_ZN30_INTERNAL_a3a906bd_4_k_cu_main4cuda3std3__45__cpo6rbeginE - _ZN30_INTERNAL_a3a906bd_4_k_cu_main6thrust24THRUST_300001_SM_1000_NS12placeholders2_4E)
_ZN30_INTERNAL_a3a906bd_4_k_cu_main6thrust24THRUST_300001_SM_1000_NS12placeholders2_4E:
	.zero		1
	.type		_ZN30_INTERNAL_a3a906bd_4_k_cu_main4cuda3std3__45__cpo6rbeginE,@object
	.size		_ZN30_INTERNAL_a3a906bd_4_k_cu_main4cuda3std3__45__cpo6rbeginE,(_ZN30_INTERNAL_a3a906bd_4_k_cu_main4cuda3std6ranges3__45__cpo7advanceE - _ZN30_INTERNAL_a3a906bd_4_k_cu_main4cuda3std3__45__cpo6rbeginE)
_ZN30_INTERNAL_a3a906bd_4_k_cu_main4cuda3std3__45__cpo6rbeginE:
	.zero		1
	.type		_ZN30_INTERNAL_a3a906bd_4_k_cu_main4cuda3std6ranges3__45__cpo7advanceE,@object
	.size		_ZN30_INTERNAL_a3a906bd_4_k_cu_main4cuda3std6ranges3__45__cpo7advanceE,(_ZN30_INTERNAL_a3a906bd_4_k_cu_main6thrust24THRUST_300001_SM_1000_NS12placeholders3_10E - _ZN30_INTERNAL_a3a906bd_4_k_cu_main4cuda3std6ranges3__45__cpo7advanceE)
_ZN30_INTERNAL_a3a906bd_4_k_cu_main4cuda3std6ranges3__45__cpo7advanceE:
	.zero		1
	.type		_ZN30_INTERNAL_a3a906bd_4_k_cu_main6thrust24THRUST_300001_SM_1000_NS12placeholders3_10E,@object
	.size		_ZN30_INTERNAL_a3a906bd_4_k_cu_main6thrust24THRUST_300001_SM_1000_NS12placeholders3_10E,(_ZN30_INTERNAL_a3a906bd_4_k_cu_main4cuda3std3__48in_placeE - _ZN30_INTERNAL_a3a906bd_4_k_cu_main6thrust24THRUST_300001_SM_1000_NS12placeholders3_10E)
_ZN30_INTERNAL_a3a906bd_4_k_cu_main6thrust24THRUST_300001_SM_1000_NS12placeholders3_10E:
	.zero		1
	.type		_ZN30_INTERNAL_a3a906bd_4_k_cu_main4cuda3std3__48in_placeE,@object
	.size		_ZN30_INTERNAL_a3a906bd_4_k_cu_main4cuda3std3__48in_placeE,(_ZN30_INTERNAL_a3a906bd_4_k_cu_main4cuda3std6ranges3__45__cpo4sizeE - _ZN30_INTERNAL_a3a906bd_4_k_cu_main4cuda3std3__48in_placeE)
_ZN30_INTERNAL_a3a906bd_4_k_cu_main4cuda3std3__48in_placeE:
	.zero		1
	.type		_ZN30_INTERNAL_a3a906bd_4_k_cu_main4cuda3std6ranges3__45__cpo4sizeE,@object
	.size		_ZN30_INTERNAL_a3a906bd_4_k_cu_main4cuda3std6ranges3__45__cpo4sizeE,(_ZN30_INTERNAL_a3a906bd_4_k_cu_main6thrust24THRUST_300001_SM_1000_NS12placeholders2_2E - _ZN30_INTERNAL_a3a906bd_4_k_cu_main4cuda3std6ranges3__45__cpo4sizeE)
_ZN30_INTERNAL_a3a906bd_4_k_cu_main4cuda3std6ranges3__45__cpo4sizeE:
	.zero		1
	.type		_ZN30_INTERNAL_a3a906bd_4_k_cu_main6thrust24THRUST_300001_SM_1000_NS12placeholders2_2E,@object
	.size		_ZN30_INTERNAL_a3a906bd_4_k_cu_main6thrust24THRUST_300001_SM_1000_NS12placeholders2_2E,(_ZN30_INTERNAL_a3a906bd_4_k_cu_main4cuda3std3__45__cpo6cbeginE - _ZN30_INTERNAL_a3a906bd_4_k_cu_main6thrust24THRUST_300001_SM_1000_NS12placeholders2_2E)
_ZN30_INTERNAL_a3a906bd_4_k_cu_main6thrust24THRUST_300001_SM_1000_NS12placeholders2_2E:
	.zero		1
	.type		_ZN30_INTERNAL_a3a906bd_4_k_cu_main4cuda3std3__45__cpo6cbeginE,@object
	.size		_ZN30_INTERNAL_a3a906bd_4_k_cu_main4cuda3std3__45__cpo6cbeginE,(_ZN30_INTERNAL_a3a906bd_4_k_cu_main4cuda3std6ranges3__45__cpo6cbeginE - _ZN30_INTERNAL_a3a906bd_4_k_cu_main4cuda3std3__45__cpo6cbeginE)
_ZN30_INTERNAL_a3a906bd_4_k_cu_main4cuda3std3__45__cpo6cbeginE:
	.zero		1
	.type		_ZN30_INTERNAL_a3a906bd_4_k_cu_main4cuda3std6ranges3__45__cpo6cbeginE,@object
	.size		_ZN30_INTERNAL_a3a906bd_4_k_cu_main4cuda3std6ranges3__45__cpo6cbeginE,(_ZN30_INTERNAL_a3a906bd_4_k_cu_main6thrust24THRUST_300001_SM_1000_NS12placeholders2_6E - _ZN30_INTERNAL_a3a906bd_4_k_cu_main4cuda3std6ranges3__45__cpo6cbeginE)
_ZN30_INTERNAL_a3a906bd_4_k_cu_main4cuda3std6ranges3__45__cpo6cbeginE:
	.zero		1
	.type		_ZN30_INTERNAL_a3a906bd_4_k_cu_main6thrust24THRUST_300001_SM_1000_NS12placeholders2_6E,@object
	.size		_ZN30_INTERNAL_a3a906bd_4_k_cu_main6thrust24THRUST_300001_SM_1000_NS12placeholders2_6E,(_ZN30_INTERNAL_a3a906bd_4_k_cu_main4cuda3std3__45__cpo7crbeginE - _ZN30_INTERNAL_a3a906bd_4_k_cu_main6thrust24THRUST_300001_SM_1000_NS12placeholders2_6E)
_ZN30_INTERNAL_a3a906bd_4_k_cu_main6thrust24THRUST_300001_SM_1000_NS12placeholders2_6E:
	.zero		1
	.type		_ZN30_INTERNAL_a3a906bd_4_k_cu_main4cuda3std3__45__cpo7crbeginE,@object
	.size		_ZN30_INTERNAL_a3a906bd_4_k_cu_main4cuda3std3__45__cpo7crbeginE,(_ZN30_INTERNAL_a3a906bd_4_k_cu_main4cuda3std6ranges3__45__cpo4nextE - _ZN30_INTERNAL_a3a906bd_4_k_cu_main4cuda3std3__45__cpo7crbeginE)
_ZN30_INTERNAL_a3a906bd_4_k_cu_main4cuda3std3__45__cpo7crbeginE:
	.zero		1
	.type		_ZN30_INTERNAL_a3a906bd_4_k_cu_main4cuda3std6ranges3__45__cpo4nextE,@object
	.size		_ZN30_INTERNAL_a3a906bd_4_k_cu_main4cuda3std6ranges3__45__cpo4nextE,(_ZN30_INTERNAL_a3a906bd_4_k_cu_main4cuda3std6ranges3__45__cpo4swapE - _ZN30_INTERNAL_a3a906bd_4_k_cu_main4cuda3std6ranges3__45__cpo4nextE)
_ZN30_INTERNAL_a3a906bd_4_k_cu_main4cuda3std6ranges3__45__cpo4nextE:
	.zero		1
	.type		_ZN30_INTERNAL_a3a906bd_4_k_cu_main4cuda3std6ranges3__45__cpo4swapE,@object
	.size		_ZN30_INTERNAL_a3a906bd_4_k_cu_main4cuda3std6ranges3__45__cpo4swapE,(_ZN30_INTERNAL_a3a906bd_4_k_cu_main6thrust24THRUST_300001_SM_1000_NS8cuda_cub10par_nosyncE - _ZN30_INTERNAL_a3a906bd_4_k_cu_main4cuda3std6ranges3__45__cpo4swapE)
_ZN30_INTERNAL_a3a906bd_4_k_cu_main4cuda3std6ranges3__45__cpo4swapE:
	.zero		1
	.type		_ZN30_INTERNAL_a3a906bd_4_k_cu_main6thrust24THRUST_300001_SM_1000_NS8cuda_cub10par_nosyncE,@object
	.size		_ZN30_INTERNAL_a3a906bd_4_k_cu_main6thrust24THRUST_300001_SM_1000_NS8cuda_cub10par_nosyncE,(_ZN30_INTERNAL_a3a906bd_4_k_cu_main6thrust24THRUST_300001_SM_1000_NS3seqE - _ZN30_INTERNAL_a3a906bd_4_k_cu_main6thrust24THRUST_300001_SM_1000_NS8cuda_cub10par_nosyncE)
_ZN30_INTERNAL_a3a906bd_4_k_cu_main6thrust24THRUST_300001_SM_1000_NS8cuda_cub10par_nosyncE:
	.zero		1
	.type		_ZN30_INTERNAL_a3a906bd_4_k_cu_main6thrust24THRUST_300001_SM_1000_NS3seqE,@object
	.size		_ZN30_INTERNAL_a3a906bd_4_k_cu_main6thrust24THRUST_300001_SM_1000_NS3seqE,(_ZN30_INTERNAL_a3a906bd_4_k_cu_main4cuda3std3__420unreachable_sentinelE - _ZN30_INTERNAL_a3a906bd_4_k_cu_main6thrust24THRUST_300001_SM_1000_NS3seqE)
_ZN30_INTERNAL_a3a906bd_4_k_cu_main6thrust24THRUST_300001_SM_1000_NS3seqE:
	.zero		1
	.type		_ZN30_INTERNAL_a3a906bd_4_k_cu_main4cuda3std3__420unreachable_sentinelE,@object
	.size		_ZN30_INTERNAL_a3a906bd_4_k_cu_main4cuda3std3__420unreachable_sentinelE,(_ZN30_INTERNAL_a3a906bd_4_k_cu_main4cuda3std6ranges3__45__cpo5ssizeE - _ZN30_INTERNAL_a3a906bd_4_k_cu_main4cuda3std3__420unreachable_sentinelE)
_ZN30_INTERNAL_a3a906bd_4_k_cu_main4cuda3std3__420unreachable_sentinelE:
	.zero		1
	.type		_ZN30_INTERNAL_a3a906bd_4_k_cu_main4cuda3std6ranges3__45__cpo5ssizeE,@object
	.size		_ZN30_INTERNAL_a3a906bd_4_k_cu_main4cuda3std6ranges3__45__cpo5ssizeE,(_ZN30_INTERNAL_a3a906bd_4_k_cu_main6thrust24THRUST_300001_SM_1000_NS12placeholders2_3E - _ZN30_INTERNAL_a3a906bd_4_k_cu_main4cuda3std6ranges3__45__cpo5ssizeE)
_ZN30_INTERNAL_a3a906bd_4_k_cu_main4cuda3std6ranges3__45__cpo5ssizeE:
	.zero		1
	.type		_ZN30_INTERNAL_a3a906bd_4_k_cu_main6thrust24THRUST_300001_SM_1000_NS12placeholders2_3E,@object
	.size		_ZN30_INTERNAL_a3a906bd_4_k_cu_main6thrust24THRUST_300001_SM_1000_NS12placeholders2_3E,(_ZN30_INTERNAL_a3a906bd_4_k_cu_main4cuda3std3__45__cpo4cendE - _ZN30_INTERNAL_a3a906bd_4_k_cu_main6thrust24THRUST_300001_SM_1000_NS12placeholders2_3E)
_ZN30_INTERNAL_a3a906bd_4_k_cu_main6thrust24THRUST_300001_SM_1000_NS12placeholders2_3E:
	.zero		1
	.type		_ZN30_INTERNAL_a3a906bd_4_k_cu_main4cuda3std3__45__cpo4cendE,@object
	.size		_ZN30_INTERNAL_a3a906bd_4_k_cu_main4cuda3std3__45__cpo4cendE,(_ZN30_INTERNAL_a3a906bd_4_k_cu_main4cuda3std6ranges3__45__cpo4cendE - _ZN30_INTERNAL_a3a906bd_4_k_cu_main4cuda3std3__45__cpo4cendE)
_ZN30_INTERNAL_a3a906bd_4_k_cu_main4cuda3std3__45__cpo4cendE:
	.zero		1
	.type		_ZN30_INTERNAL_a3a906bd_4_k_cu_main4cuda3std6ranges3__45__cpo4cendE,@object
	.size		_ZN30_INTERNAL_a3a906bd_4_k_cu_main4cuda3std6ranges3__45__cpo4cendE,(_ZN30_INTERNAL_a3a906bd_4_k_cu_main6thrust24THRUST_300001_SM_1000_NS12placeholders2_7E - _ZN30_INTERNAL_a3a906bd_4_k_cu_main4cuda3std6ranges3__45__cpo4cendE)
_ZN30_INTERNAL_a3a906bd_4_k_cu_main4cuda3std6ranges3__45__cpo4cendE:
	.zero		1
	.type		_ZN30_INTERNAL_a3a906bd_4_k_cu_main6thrust24THRUST_300001_SM_1000_NS12placeholders2_7E,@object
	.size		_ZN30_INTERNAL_a3a906bd_4_k_cu_main6thrust24THRUST_300001_SM_1000_NS12placeholders2_7E,(_ZN30_INTERNAL_a3a906bd_4_k_cu_main4cuda3std3__45__cpo5crendE - _ZN30_INTERNAL_a3a906bd_4_k_cu_main6thrust24THRUST_300001_SM_1000_NS12placeholders2_7E)
_ZN30_INTERNAL_a3a906bd_4_k_cu_main6thrust24THRUST_300001_SM_1000_NS12placeholders2_7E:
	.zero		1
	.type		_ZN30_INTERNAL_a3a906bd_4_k_cu_main4cuda3std3__45__cpo5crendE,@object
	.size		_ZN30_INTERNAL_a3a906bd_4_k_cu_main4cuda3std3__45__cpo5crendE,(_ZN30_INTERNAL_a3a906bd_4_k_cu_main4cuda3std6ranges3__45__cpo4prevE - _ZN30_INTERNAL_a3a906bd_4_k_cu_main4cuda3std3__45__cpo5crendE)
_ZN30_INTERNAL_a3a906bd_4_k_cu_main4cuda3std3__45__cpo5crendE:
	.zero		1
	.type		_ZN30_INTERNAL_a3a906bd_4_k_cu_main4cuda3std6ranges3__45__cpo4prevE,@object
	.size		_ZN30_INTERNAL_a3a906bd_4_k_cu_main4cuda3std6ranges3__45__cpo4prevE,(_ZN30_INTERNAL_a3a906bd_4_k_cu_main4cuda3std6ranges3__45__cpo9iter_moveE - _ZN30_INTERNAL_a3a906bd_4_k_cu_main4cuda3std6ranges3__45__cpo4prevE)
_ZN30_INTERNAL_a3a906bd_4_k_cu_main4cuda3std6ranges3__45__cpo4prevE:
	.zero		1
	.type		_ZN30_INTERNAL_a3a906bd_4_k_cu_main4cuda3std6ranges3__45__cpo9iter_moveE,@object
	.size		_ZN30_INTERNAL_a3a906bd_4_k_cu_main4cuda3std6ranges3__45__cpo9iter_moveE,(_ZN30_INTERNAL_a3a906bd_4_k_cu_main6thrust24THRUST_300001_SM_1000_NS6system6detail10sequential3seqE - _ZN30_INTERNAL_a3a906bd_4_k_cu_main4cuda3std6ranges3__45__cpo9iter_moveE)
_ZN30_INTERNAL_a3a906bd_4_k_cu_main4cuda3std6ranges3__45__cpo9iter_moveE:
	.zero		1
	.type		_ZN30_INTERNAL_a3a906bd_4_k_cu_main6thrust24THRUST_300001_SM_1000_NS6system6detail10sequential3seqE,@object
	.size		_ZN30_INTERNAL_a3a906bd_4_k_cu_main6thrust24THRUST_300001_SM_1000_NS6system6detail10sequential3seqE,(_ZN30_INTERNAL_a3a906bd_4_k_cu_main6thrust24THRUST_300001_SM_1000_NS12placeholders2_9E - _ZN30_INTERNAL_a3a906bd_4_k_cu_main6thrust24THRUST_300001_SM_1000_NS6system6detail10sequential3seqE)
_ZN30_INTERNAL_a3a906bd_4_k_cu_main6thrust24THRUST_300001_SM_1000_NS6system6detail10sequential3seqE:
	.zero		1
	.type		_ZN30_INTERNAL_a3a906bd_4_k_cu_main6thrust24THRUST_300001_SM_1000_NS12placeholders2_9E,@object
	.size		_ZN30_INTERNAL_a3a906bd_4_k_cu_main6thrust24THRUST_300001_SM_1000_NS12placeholders2_9E,(_ZN30_INTERNAL_a3a906bd_4_k_cu_main4cuda3std3__419piecewise_constructE - _ZN30_INTERNAL_a3a906bd_4_k_cu_main6thrust24THRUST_300001_SM_1000_NS12placeholders2_9E)
_ZN30_INTERNAL_a3a906bd_4_k_cu_main6thrust24THRUST_300001_SM_1000_NS12placeholders2_9E:
	.zero		1
	.type		_ZN30_INTERNAL_a3a906bd_4_k_cu_main4cuda3std3__419piecewise_constructE,@object
	.size		_ZN30_INTERNAL_a3a906bd_4_k_cu_main4cuda3std3__419piecewise_constructE,(_ZN30_INTERNAL_a3a906bd_4_k_cu_main4cuda3std6ranges3__45__cpo5cdataE - _ZN30_INTERNAL_a3a906bd_4_k_cu_main4cuda3std3__419piecewise_constructE)
_ZN30_INTERNAL_a3a906bd_4_k_cu_main4cuda3std3__419piecewise_constructE:
	.zero		1
	.type		_ZN30_INTERNAL_a3a906bd_4_k_cu_main4cuda3std6ranges3__45__cpo5cdataE,@object
	.size		_ZN30_INTERNAL_a3a906bd_4_k_cu_main4cuda3std6ranges3__45__cpo5cdataE,(_ZN30_INTERNAL_a3a906bd_4_k_cu_main6thrust24THRUST_300001_SM_1000_NS12placeholders2_1E - _ZN30_INTERNAL_a3a906bd_4_k_cu_main4cuda3std6ranges3__45__cpo5cdataE)
_ZN30_INTERNAL_a3a906bd_4_k_cu_main4cuda3std6ranges3__45__cpo5cdataE:
	.zero		1
	.type		_ZN30_INTERNAL_a3a906bd_4_k_cu_main6thrust24THRUST_300001_SM_1000_NS12placeholders2_1E,@object
	.size		_ZN30_INTERNAL_a3a906bd_4_k_cu_main6thrust24THRUST_300001_SM_1000_NS12placeholders2_1E,(_ZN30_INTERNAL_a3a906bd_4_k_cu_main4cuda3std3__45__cpo3endE - _ZN30_INTERNAL_a3a906bd_4_k_cu_main6thrust24THRUST_300001_SM_1000_NS12placeholders2_1E)
_ZN30_INTERNAL_a3a906bd_4_k_cu_main6thrust24THRUST_300001_SM_1000_NS12placeholders2_1E:
	.zero		1
	.type		_ZN30_INTERNAL_a3a906bd_4_k_cu_main4cuda3std3__45__cpo3endE,@object
	.size		_ZN30_INTERNAL_a3a906bd_4_k_cu_main4cuda3std3__45__cpo3endE,(_ZN30_INTERNAL_a3a906bd_4_k_cu_main4cuda3std6ranges3__45__cpo3endE - _ZN30_INTERNAL_a3a906bd_4_k_cu_main4cuda3std3__45__cpo3endE)
_ZN30_INTERNAL_a3a906bd_4_k_cu_main4cuda3std3__45__cpo3endE:
	.zero		1
	.type		_ZN30_INTERNAL_a3a906bd_4_k_cu_main4cuda3std6ranges3__45__cpo3endE,@object
	.size		_ZN30_INTERNAL_a3a906bd_4_k_cu_main4cuda3std6ranges3__45__cpo3endE,(_ZN30_INTERNAL_a3a906bd_4_k_cu_main6thrust24THRUST_300001_SM_1000_NS12placeholders2_5E - _ZN30_INTERNAL_a3a906bd_4_k_cu_main4cuda3std6ranges3__45__cpo3endE)
_ZN30_INTERNAL_a3a906bd_4_k_cu_main4cuda3std6ranges3__45__cpo3endE:
	.zero		1
	.type		_ZN30_INTERNAL_a3a906bd_4_k_cu_main6thrust24THRUST_300001_SM_1000_NS12placeholders2_5E,@object
	.size		_ZN30_INTERNAL_a3a906bd_4_k_cu_main6thrust24THRUST_300001_SM_1000_NS12placeholders2_5E,(_ZN30_INTERNAL_a3a906bd_4_k_cu_main4cuda3std3__45__cpo4rendE - _ZN30_INTERNAL_a3a906bd_4_k_cu_main6thrust24THRUST_300001_SM_1000_NS12placeholders2_5E)
_ZN30_INTERNAL_a3a906bd_4_k_cu_main6thrust24THRUST_300001_SM_1000_NS12placeholders2_5E:
	.zero		1
	.type		_ZN30_INTERNAL_a3a906bd_4_k_cu_main4cuda3std3__45__cpo4rendE,@object
	.size		_ZN30_INTERNAL_a3a906bd_4_k_cu_main4cuda3std3__45__cpo4rendE,(_ZN30_INTERNAL_a3a906bd_4_k_cu_main4cuda3std6ranges3__45__cpo9iter_swapE - _ZN30_INTERNAL_a3a906bd_4_k_cu_main4cuda3std3__45__cpo4rendE)
_ZN30_INTERNAL_a3a906bd_4_k_cu_main4cuda3std3__45__cpo4rendE:
	.zero		1
	.type		_ZN30_INTERNAL_a3a906bd_4_k_cu_main4cuda3std6ranges3__45__cpo9iter_swapE,@object
	.size		_ZN30_INTERNAL_a3a906bd_4_k_cu_main4cuda3std6ranges3__45__cpo9iter_swapE,(_ZN30_INTERNAL_a3a906bd_4_k_cu_main4cuda3std3__48unexpectE - _ZN30_INTERNAL_a3a906bd_4_k_cu_main4cuda3std6ranges3__45__cpo9iter_swapE)
_ZN30_INTERNAL_a3a906bd_4_k_cu_main4cuda3std6ranges3__45__cpo9iter_swapE:
	.zero		1
	.type		_ZN30_INTERNAL_a3a906bd_4_k_cu_main4cuda3std3__48unexpectE,@object
	.size		_ZN30_INTERNAL_a3a906bd_4_k_cu_main4cuda3std3__48unexpectE,(_ZN30_INTERNAL_a3a906bd_4_k_cu_main6thrust24THRUST_300001_SM_1000_NS8cuda_cub3parE - _ZN30_INTERNAL_a3a906bd_4_k_cu_main4cuda3std3__48unexpectE)
_ZN30_INTERNAL_a3a906bd_4_k_cu_main4cuda3std3__48unexpectE:
	.zero		1
	.type		_ZN30_INTERNAL_a3a906bd_4_k_cu_main6thrust24THRUST_300001_SM_1000_NS8cuda_cub3parE,@object
	.size		_ZN30_INTERNAL_a3a906bd_4_k_cu_main6thrust24THRUST_300001_SM_1000_NS8cuda_cub3parE,(.L_29 - _ZN30_INTERNAL_a3a906bd_4_k_cu_main6thrust24THRUST_300001_SM_1000_NS8cuda_cub3parE)
_ZN30_INTERNAL_a3a906bd_4_k_cu_main6thrust24THRUST_300001_SM_1000_NS8cuda_cub3parE:
	.zero		1
.L_29:


//--------------------- .nv.shared._ZN3cub18CUB_300001_SM_10006detail6reduce18DeviceReduceKernelINS2_10policy_hubI11minmax_pairIiEy16minmax_binary_opIiEE10Policy1000EN6thrust24THRUST_300001_SM_1000_NS6detail15normal_iteratorINSC_10device_ptrIiEEEEyS8_S6_15minmax_unary_opIiEEEvT0_PT3_T1_NS0_13GridEvenShareISN_EET2_T4_ --------------------------
	.section	.nv.shared._ZN3cub18CUB_300001_SM_10006detail6reduce18DeviceReduceKernelINS2_10policy_hubI11minmax_pairIiEy16minmax_binary_opIiEE10Policy1000EN6thrust24THRUST_300001_SM_1000_NS6detail15normal_iteratorINSC_10device_ptrIiEEEEyS8_S6_15minmax_unary_opIiEEEvT0_PT3_T1_NS0_13GridEvenShareISN_EET2_T4_,"aw",@nobits
	.sectionflags	@""
	.align	4
.nv.shared._ZN3cub18CUB_300001_SM_10006detail6reduce18DeviceReduceKernelINS2_10policy_hubI11minmax_pairIiEy16minmax_binary_opIiEE10Policy1000EN6thrust24THRUST_300001_SM_1000_NS6detail15normal_iteratorINSC_10device_ptrIiEEEEyS8_S6_15minmax_unary_opIiEEEvT0_PT3_T1_NS0_13GridEvenShareISN_EET2_T4_:
	.zero		1104


//--------------------- .nv.shared._ZN3cub18CUB_300001_SM_10006detail6reduce28DeviceReduceSingleTileKernelINS2_10policy_hubI11minmax_pairIiEy16minmax_binary_opIiEE10Policy1000EN6thrust24THRUST_300001_SM_1000_NS6detail15normal_iteratorINSC_10device_ptrIiEEEEPS6_yS8_S6_S6_15minmax_unary_opIiEEEvT0_T1_T2_T3_T4_T6_ --------------------------
	.section	.nv.shared._ZN3cub18CUB_300001_SM_10006detail6reduce28DeviceReduceSingleTileKernelINS2_10policy_hubI11minmax_pairIiEy16minmax_binary_opIiEE10Policy1000EN6thrust24THRUST_300001_SM_1000_NS6detail15normal_iteratorINSC_10device_ptrIiEEEEPS6_yS8_S6_S6_15minmax_unary_opIiEEEvT0_T1_T2_T3_T4_T6_,"aw",@nobits
	.sectionflags	@""
	.align	4
.nv.shared._ZN3cub18CUB_300001_SM_10006detail6reduce28DeviceReduceSingleTileKernelINS2_10policy_hubI11minmax_pairIiEy16minmax_binary_opIiEE10Policy1000EN6thrust24THRUST_300001_SM_1000_NS6detail15normal_iteratorINSC_10device_ptrIiEEEEPS6_yS8_S6_S6_15minmax_unary_opIiEEEvT0_T1_T2_T3_T4_T6_:
	.zero		1104


//--------------------- .nv.shared._ZN3cub18CUB_300001_SM_10006detail6reduce28DeviceReduceSingleTileKernelINS2_10policy_hubI11minmax_pairIiEj16minmax_binary_opIiEE10Policy1000EPS6_SB_iS8_S6_S6_N4cuda3std3__410__identityEEEvT0_T1_T2_T3_T4_T6_ --------------------------
	.section	.nv.shared._ZN3cub18CUB_300001_SM_10006detail6reduce28DeviceReduceSingleTileKernelINS2_10policy_hubI11minmax_pairIiEj16minmax_binary_opIiEE10Policy1000EPS6_SB_iS8_S6_S6_N4cuda3std3__410__identityEEEvT0_T1_T2_T3_T4_T6_,"aw",@nobits
	.sectionflags	@""
	.align	4
.nv.shared._ZN3cub18CUB_300001_SM_10006detail6reduce28DeviceReduceSingleTileKernelINS2_10policy_hubI11minmax_pairIiEj16minmax_binary_opIiEE10Policy1000EPS6_SB_iS8_S6_S6_N4cuda3std3__410__identityEEEvT0_T1_T2_T3_T4_T6_:
	.zero		1104


//--------------------- .nv.shared._ZN3cub18CUB_300001_SM_10006detail6reduce18DeviceReduceKernelINS2_10policy_hubI11minmax_pairIiEj16minmax_binary_opIiEE10Policy1000EN6thrust24THRUST_300001_SM_1000_NS6detail15normal_iteratorINSC_10device_ptrIiEEEEjS8_S6_15minmax_unary_opIiEEEvT0_PT3_T1_NS0_13GridEvenShareISN_EET2_T4_ --------------------------
	.section	.nv.shared._ZN3cub18CUB_300001_SM_10006detail6reduce18DeviceReduceKernelINS2_10policy_hubI11minmax_pairIiEj16minmax_binary_opIiEE10Policy1000EN6thrust24THRUST_300001_SM_1000_NS6detail15normal_iteratorINSC_10device_ptrIiEEEEjS8_S6_15minmax_unary_opIiEEEvT0_PT3_T1_NS0_13GridEvenShareISN_EET2_T4_,"aw",@nobits
	.sectionflags	@""
	.align	4
.nv.shared._ZN3cub18CUB_300001_SM_10006detail6reduce18DeviceReduceKernelINS2_10policy_hubI11minmax_pairIiEj16minmax_binary_opIiEE10Policy1000EN6thrust24THRUST_300001_SM_1000_NS6detail15normal_iteratorINSC_10device_ptrIiEEEEjS8_S6_15minmax_unary_opIiEEEvT0_PT3_T1_NS0_13GridEvenShareISN_EET2_T4_:
	.zero		1104


//--------------------- .nv.shared._ZN3cub18CUB_300001_SM_10006detail6reduce28DeviceReduceSingleTileKernelINS2_10policy_hubI11minmax_pairIiEj16minmax_binary_opIiEE10Policy1000EN6thrust24THRUST_300001_SM_1000_NS6detail15normal_iteratorINSC_10device_ptrIiEEEEPS6_jS8_S6_S6_15minmax_unary_opIiEEEvT0_T1_T2_T3_T4_T6_ --------------------------
	.section	.nv.shared._ZN3cub18CUB_300001_SM_10006detail6reduce28DeviceReduceSingleTileKernelINS2_10policy_hubI11minmax_pairIiEj16minmax_binary_opIiEE10Policy1000EN6thrust24THRUST_300001_SM_1000_NS6detail15normal_iteratorINSC_10device_ptrIiEEEEPS6_jS8_S6_S6_15minmax_unary_opIiEEEvT0_T1_T2_T3_T4_T6_,"aw",@nobits
	.sectionflags	@""
	.align	4
.nv.shared._ZN3cub18CUB_300001_SM_10006detail6reduce28DeviceReduceSingleTileKernelINS2_10policy_hubI11minmax_pairIiEj16minmax_binary_opIiEE10Policy1000EN6thrust24THRUST_300001_SM_1000_NS6detail15normal_iteratorINSC_10device_ptrIiEEEEPS6_jS8_S6_S6_15minmax_unary_opIiEEEvT0_T1_T2_T3_T4_T6_:
	.zero		1104


//--------------------- .nv.constant0._ZN3cub18CUB_300001_SM_10006detail6reduce28DeviceReduceSingleTileKernelINS2_10policy_hubI11minmax_pairIiEy16minmax_binary_opIiEE10Policy1000EPS6_SB_iS8_S6_S6_N4cuda3std3__410__identityEEEvT0_T1_T2_T3_T4_T6_ --------------------------
	.section	.nv.constant0._ZN3cub18CUB_300001_SM_10006detail6reduce28DeviceReduceSingleTileKernelINS2_10policy_hubI11minmax_pairIiEy16minmax_binary_opIiEE10Policy1000EPS6_SB_iS8_S6_S6_N4cuda3std3__410__identityEEEvT0_T1_T2_T3_T4_T6_,"a",@progbits
	.sectionflags	@""
	.align	4
.nv.constant0._ZN3cub18CUB_300001_SM_10006detail6reduce28DeviceReduceSingleTileKernelINS2_10policy_hubI11minmax_pairIiEy16minmax_binary_opIiEE10Policy1000EPS6_SB_iS8_S6_S6_N4cuda3std3__410__identityEEEvT0_T1_T2_T3_T4_T6_:
	.zero		929


//--------------------- .nv.constant0._ZN3cub18CUB_300001_SM_10006detail6reduce18DeviceReduceKernelINS2_10policy_hubI11minmax_pairIiEy16minmax_binary_opIiEE10Policy1000EN6thrust24THRUST_300001_SM_1000_NS6detail15normal_iteratorINSC_10device_ptrIiEEEEyS8_S6_15minmax_unary_opIiEEEvT0_PT3_T1_NS0_13GridEvenShareISN_EET2_T4_ --------------------------
	.section	.nv.constant0._ZN3cub18CUB_300001_SM_10006detail6reduce18DeviceReduceKernelINS2_10policy_hubI11minmax_pairIiEy16minmax_binary_opIiEE10Policy1000EN6thrust24THRUST_300001_SM_1000_NS6detail15normal_iteratorINSC_10device_ptrIiEEEEyS8_S6_15minmax_unary_opIiEEEvT0_PT3_T1_NS0_13GridEvenShareISN_EET2_T4_,"a",@progbits
	.sectionflags	@""
	.align	4
.nv.constant0._ZN3cub18CUB_300001_SM_10006detail6reduce18DeviceReduceKernelINS2_10policy_hubI11minmax_pairIiEy16minmax_binary_opIiEE10Policy1000EN6thrust24THRUST_300001_SM_1000_NS6detail15normal_iteratorINSC_10device_ptrIiEEEEyS8_S6_15minmax_unary_opIiEEEvT0_PT3_T1_NS0_13GridEvenShareISN_EET2_T4_:
	.zero		994


//--------------------- .nv.constant0._ZN3cub18CUB_300001_SM_10006detail6reduce28DeviceReduceSingleTileKernelINS2_10policy_hubI11minmax_pairIiEy16minmax_binary_opIiEE10Policy1000EN6thrust24THRUST_300001_SM_1000_NS6detail15normal_iteratorINSC_10device_ptrIiEEEEPS6_yS8_S6_S6_15minmax_unary_opIiEEEvT0_T1_T2_T3_T4_T6_ --------------------------
	.section	.nv.constant0._ZN3cub18CUB_300001_SM_10006detail6reduce28DeviceReduceSingleTileKernelINS2_10policy_hubI11minmax_pairIiEy16minmax_binary_opIiEE10Policy1000EN6thrust24THRUST_300001_SM_1000_NS6detail15normal_iteratorINSC_10device_ptrIiEEEEPS6_yS8_S6_S6_15minmax_unary_opIiEEEvT0_T1_T2_T3_T4_T6_,"a",@progbits
	.sectionflags	@""
	.align	4
.nv.constant0._ZN3cub18CUB_300001_SM_10006detail6reduce28DeviceReduceSingleTileKernelINS2_10policy_hubI11minmax_pairIiEy16minmax_binary_opIiEE10Policy1000EN6thrust24THRUST_300001_SM_1000_NS6detail15normal_iteratorINSC_10device_ptrIiEEEEPS6_yS8_S6_S6_15minmax_unary_opIiEEEvT0_T1_T2_T3_T4_T6_:
	.zero		933


//--------------------- .nv.constant0._ZN3cub18CUB_300001_SM_10006detail6reduce28DeviceReduceSingleTileKernelINS2_10policy_hubI11minmax_pairIiEj16minmax_binary_opIiEE10Policy1000EPS6_SB_iS8_S6_S6_N4cuda3std3__410__identityEEEvT0_T1_T2_T3_T4_T6_ --------------------------
	.section	.nv.constant0._ZN3cub18CUB_300001_SM_10006detail6reduce28DeviceReduceSingleTileKernelINS2_10policy_hubI11minmax_pairIiEj16minmax_binary_opIiEE10Policy1000EPS6_SB_iS8_S6_S6_N4cuda3std3__410__identityEEEvT0_T1_T2_T3_T4_T6_,"a",@progbits
	.sectionflags	@""
	.align	4
.nv.constant0._ZN3cub18CUB_300001_SM_10006detail6reduce28DeviceReduceSingleTileKernelINS2_10policy_hubI11minmax_pairIiEj16minmax_binary_opIiEE10Policy1000EPS6_SB_iS8_S6_S6_N4cuda3std3__410__identityEEEvT0_T1_T2_T3_T4_T6_:
	.zero		929


//--------------------- .nv.constant0._ZN3cub18CUB_300001_SM_10006detail6reduce18DeviceReduceKernelINS2_10policy_hubI11minmax_pairIiEj16minmax_binary_opIiEE10Policy1000EN6thrust24THRUST_300001_SM_1000_NS6detail15normal_iteratorINSC_10device_ptrIiEEEEjS8_S6_15minmax_unary_opIiEEEvT0_PT3_T1_NS0_13GridEvenShareISN_EET2_T4_ --------------------------
	.section	.nv.constant0._ZN3cub18CUB_300001_SM_10006detail6reduce18DeviceReduceKernelINS2_10policy_hubI11minmax_pairIiEj16minmax_binary_opIiEE10Policy1000EN6thrust24THRUST_300001_SM_1000_NS6detail15normal_iteratorINSC_10device_ptrIiEEEEjS8_S6_15minmax_unary_opIiEEEvT0_PT3_T1_NS0_13GridEvenShareISN_EET2_T4_,"a",@progbits
	.sectionflags	@""
	.align	4
.nv.constant0._ZN3cub18CUB_300001_SM_10006detail6reduce18DeviceReduceKernelINS2_10policy_hubI11minmax_pairIiEj16minmax_binary_opIiEE10Policy1000EN6thrust24THRUST_300001_SM_1000_NS6detail15normal_iteratorINSC_10device_ptrIiEEEEjS8_S6_15minmax_unary_opIiEEEvT0_PT3_T1_NS0_13GridEvenShareISN_EET2_T4_:
	.zero		958


//--------------------- .nv.constant0._ZN3cub18CUB_300001_SM_10006detail6reduce28DeviceReduceSingleTileKernelINS2_10policy_hubI11minmax_pairIiEj16minmax_binary_opIiEE10Policy1000EN6thrust24THRUST_300001_SM_1000_NS6detail15normal_iteratorINSC_10device_ptrIiEEEEPS6_jS8_S6_S6_15minmax_unary_opIiEEEvT0_T1_T2_T3_T4_T6_ --------------------------
	.section	.nv.constant0._ZN3cub18CUB_300001_SM_10006detail6reduce28DeviceReduceSingleTileKernelINS2_10policy_hubI11minmax_pairIiEj16minmax_binary_opIiEE10Policy1000EN6thrust24THRUST_300001_SM_1000_NS6detail15normal_iteratorINSC_10device_ptrIiEEEEPS6_jS8_S6_S6_15minmax_unary_opIiEEEvT0_T1_T2_T3_T4_T6_,"a",@progbits
	.sectionflags	@""
	.align	4
.nv.constant0._ZN3cub18CUB_300001_SM_10006detail6reduce28DeviceReduceSingleTileKernelINS2_10policy_hubI11minmax_pairIiEj16minmax_binary_opIiEE10Policy1000EN6thrust24THRUST_300001_SM_1000_NS6detail15normal_iteratorINSC_10device_ptrIiEEEEPS6_jS8_S6_S6_15minmax_unary_opIiEEEvT0_T1_T2_T3_T4_T6_:
	.zero		929


//--------------------- .nv.constant0._ZN3cub18CUB_300001_SM_10006detail11EmptyKernelIvEEvv --------------------------
	.section	.nv.constant0._ZN3cub18CUB_300001_SM_10006detail11EmptyKernelIvEEvv,"a",@progbits
	.sectionflags	@""
	.align	4
.nv.constant0._ZN3cub18CUB_300001_SM_10006detail11EmptyKernelIvEEvv:
	.zero		896


//--------------------- SYMBOLS --------------------------

	.type		.nv.reservedSmem.offset0,@object
	.size		.nv.reservedSmem.offset0,0x4
	.type		.nv.reservedSmem.cap,@object
	.size		.nv.reservedSmem.cap,0x4
